	.headerflags	@"EF_CUDA_TEXMODE_UNIFIED EF_CUDA_64BIT_ADDRESS EF_CUDA_SM89 EF_CUDA_VIRTUAL_SM(EF_CUDA_SM89)"
	.elftype	@"ET_EXEC"


//--------------------- .nv.info                  --------------------------
	.section	.nv.info,"",@"SHT_CUDA_INFO"
	.align	4


	//----- nvinfo : EIATTR_REGCOUNT
	.align		4
        /*0000*/ 	.byte	0x04, 0x2f
        /*0002*/ 	.short	(.L_27 - .L_26)
	.align		4
.L_26:
        /*0004*/ 	.word	index@(sleepParticles_cuda_kernel_forward)
        /*0008*/ 	.word	0x00000016


	//----- nvinfo : EIATTR_MIN_STACK_SIZE
	.align		4
.L_27:
        /*000c*/ 	.byte	0x04, 0x12
        /*000e*/ 	.short	(.L_29 - .L_28)
	.align		4
.L_28:
        /*0010*/ 	.word	index@($__internal_42_$__cuda_sm3x_div_rn_noftz_f32_slowpath)
        /*0014*/ 	.word	0x00000000


	//----- nvinfo : EIATTR_FRAME_SIZE
	.align		4
.L_29:
        /*0018*/ 	.byte	0x04, 0x11
        /*001a*/ 	.short	(.L_31 - .L_30)
	.align		4
.L_30:
        /*001c*/ 	.word	index@($__internal_42_$__cuda_sm3x_div_rn_noftz_f32_slowpath)
        /*0020*/ 	.word	0x00000000


	//----- nvinfo : EIATTR_MIN_STACK_SIZE
	.align		4
.L_31:
        /*0024*/ 	.byte	0x04, 0x12
        /*0026*/ 	.short	(.L_33 - .L_32)
	.align		4
.L_32:
        /*0028*/ 	.word	index@($__internal_41_$__cuda_sm20_sqrt_rn_f32_slowpath)
        /*002c*/ 	.word	0x00000000


	//----- nvinfo : EIATTR_FRAME_SIZE
	.align		4
.L_33:
        /*0030*/ 	.byte	0x04, 0x11
        /*0032*/ 	.short	(.L_35 - .L_34)
	.align		4
.L_34:
        /*0034*/ 	.word	index@($__internal_41_$__cuda_sm20_sqrt_rn_f32_slowpath)
        /*0038*/ 	.word	0x00000000


	//----- nvinfo : EIATTR_MIN_STACK_SIZE
	.align		4
.L_35:
        /*003c*/ 	.byte	0x04, 0x12
        /*003e*/ 	.short	(.L_37 - .L_36)
	.align		4
.L_36:
        /*0040*/ 	.word	index@(sleepParticles_cuda_kernel_forward)
        /*0044*/ 	.word	0x00000000


	//----- nvinfo : EIATTR_FRAME_SIZE
	.align		4
.L_37:
        /*0048*/ 	.byte	0x04, 0x11
        /*004a*/ 	.short	(.L_39 - .L_38)
	.align		4
.L_38:
        /*004c*/ 	.word	index@(sleepParticles_cuda_kernel_forward)
        /*0050*/ 	.word	0x00000000


	//----- nvinfo : EIATTR_REGCOUNT
	.align		4
.L_39:
        /*0054*/ 	.byte	0x04, 0x2f
        /*0056*/ 	.short	(.L_41 - .L_40)
	.align		4
.L_40:
        /*0058*/ 	.word	index@(sleepParticles_cuda_kernel_backward)
        /*005c*/ 	.word	0x0000001e


	//----- nvinfo : EIATTR_MIN_STACK_SIZE
	.align		4
.L_41:
        /*0060*/ 	.byte	0x04, 0x12
        /*0062*/ 	.short	(.L_43 - .L_42)
	.align		4
.L_42:
        /*0064*/ 	.word	index@($__internal_40_$__cuda_sm3x_div_rn_noftz_f32_slowpath)
        /*0068*/ 	.word	0x00000000


	//----- nvinfo : EIATTR_FRAME_SIZE
	.align		4
.L_43:
        /*006c*/ 	.byte	0x04, 0x11
        /*006e*/ 	.short	(.L_45 - .L_44)
	.align		4
.L_44:
        /*0070*/ 	.word	index@($__internal_40_$__cuda_sm3x_div_rn_noftz_f32_slowpath)
        /*0074*/ 	.word	0x00000000


	//----- nvinfo : EIATTR_MIN_STACK_SIZE
	.align		4
.L_45:
        /*0078*/ 	.byte	0x04, 0x12
        /*007a*/ 	.short	(.L_47 - .L_46)
	.align		4
.L_46:
        /*007c*/ 	.word	index@($__internal_39_$__cuda_sm20_sqrt_rn_f32_slowpath)
        /*0080*/ 	.word	0x00000000


	//----- nvinfo : EIATTR_FRAME_SIZE
	.align		4
.L_47:
        /*0084*/ 	.byte	0x04, 0x11
        /*0086*/ 	.short	(.L_49 - .L_48)
	.align		4
.L_48:
        /*0088*/ 	.word	index@($__internal_39_$__cuda_sm20_sqrt_rn_f32_slowpath)
        /*008c*/ 	.word	0x00000000


	//----- nvinfo : EIATTR_MIN_STACK_SIZE
	.align		4
.L_49:
        /*0090*/ 	.byte	0x04, 0x12
        /*0092*/ 	.short	(.L_51 - .L_50)
	.align		4
.L_50:
        /*0094*/ 	.word	index@(sleepParticles_cuda_kernel_backward)
        /*0098*/ 	.word	0x00000000


	//----- nvinfo : EIATTR_FRAME_SIZE
	.align		4
.L_51:
        /*009c*/ 	.byte	0x04, 0x11
        /*009e*/ 	.short	(.L_53 - .L_52)
	.align		4
.L_52:
        /*00a0*/ 	.word	index@(sleepParticles_cuda_kernel_backward)
        /*00a4*/ 	.word	0x00000000


	//----- nvinfo : EIATTR_REGCOUNT
	.align		4
.L_53:
        /*00a8*/ 	.byte	0x04, 0x2f
        /*00aa*/ 	.short	(.L_55 - .L_54)
	.align		4
.L_54:
        /*00ac*/ 	.word	index@(swellParticles_cuda_kernel_forward)
        /*00b0*/ 	.word	0x00000024


	//----- nvinfo : EIATTR_MIN_STACK_SIZE
	.align		4
.L_55:
        /*00b4*/ 	.byte	0x04, 0x12
        /*00b6*/ 	.short	(.L_57 - .L_56)
	.align		4
.L_56:
        /*00b8*/ 	.word	index@($__internal_38_$__cuda_sm3x_div_rn_noftz_f32_slowpath)
        /*00bc*/ 	.word	0x00000000


	//----- nvinfo : EIATTR_FRAME_SIZE
	.align		4
.L_57:
        /*00c0*/ 	.byte	0x04, 0x11
        /*00c2*/ 	.short	(.L_59 - .L_58)
	.align		4
.L_58:
        /*00c4*/ 	.word	index@($__internal_38_$__cuda_sm3x_div_rn_noftz_f32_slowpath)
        /*00c8*/ 	.word	0x00000000


	//----- nvinfo : EIATTR_MIN_STACK_SIZE
	.align		4
.L_59:
        /*00cc*/ 	.byte	0x04, 0x12
        /*00ce*/ 	.short	(.L_61 - .L_60)
	.align		4
.L_60:
        /*00d0*/ 	.word	index@($__internal_37_$__cuda_sm20_sqrt_rn_f32_slowpath)
        /*00d4*/ 	.word	0x00000000


	//----- nvinfo : EIATTR_FRAME_SIZE
	.align		4
.L_61:
        /*00d8*/ 	.byte	0x04, 0x11
        /*00da*/ 	.short	(.L_63 - .L_62)
	.align		4
.L_62:
        /*00dc*/ 	.word	index@($__internal_37_$__cuda_sm20_sqrt_rn_f32_slowpath)
        /*00e0*/ 	.word	0x00000000


	//----- nvinfo : EIATTR_MIN_STACK_SIZE
	.align		4
.L_63:
        /*00e4*/ 	.byte	0x04, 0x12
        /*00e6*/ 	.short	(.L_65 - .L_64)
	.align		4
.L_64:
        /*00e8*/ 	.word	index@(swellParticles_cuda_kernel_forward)
        /*00ec*/ 	.word	0x00000020


	//----- nvinfo : EIATTR_FRAME_SIZE
	.align		4
.L_65:
        /*00f0*/ 	.byte	0x04, 0x11
        /*00f2*/ 	.short	(.L_67 - .L_66)
	.align		4
.L_66:
        /*00f4*/ 	.word	index@(swellParticles_cuda_kernel_forward)
        /*00f8*/ 	.word	0x00000020


	//----- nvinfo : EIATTR_REGCOUNT
	.align		4
.L_67:
        /*00fc*/ 	.byte	0x04, 0x2f
        /*00fe*/ 	.short	(.L_69 - .L_68)
	.align		4
.L_68:
        /*0100*/ 	.word	index@(swellParticles_cuda_kernel_backward)
        /*0104*/ 	.word	0x0000002f


	//----- nvinfo : EIATTR_MIN_STACK_SIZE
	.align		4
.L_69:
        /*0108*/ 	.byte	0x04, 0x12
        /*010a*/ 	.short	(.L_71 - .L_70)
	.align		4
.L_70:
        /*010c*/ 	.word	index@($__internal_36_$__cuda_sm3x_div_rn_noftz_f32_slowpath)
        /*0110*/ 	.word	0x00000000


	//----- nvinfo : EIATTR_FRAME_SIZE
	.align		4
.L_71:
        /*0114*/ 	.byte	0x04, 0x11
        /*0116*/ 	.short	(.L_73 - .L_72)
	.align		4
.L_72:
        /*0118*/ 	.word	index@($__internal_36_$__cuda_sm3x_div_rn_noftz_f32_slowpath)
        /*011c*/ 	.word	0x00000000


	//----- nvinfo : EIATTR_MIN_STACK_SIZE
	.align		4
.L_73:
        /*0120*/ 	.byte	0x04, 0x12
        /*0122*/ 	.short	(.L_75 - .L_74)
	.align		4
.L_74:
        /*0124*/ 	.word	index@($__internal_35_$__cuda_sm20_sqrt_rn_f32_slowpath)
        /*0128*/ 	.word	0x00000000


	//----- nvinfo : EIATTR_FRAME_SIZE
	.align		4
.L_75:
        /*012c*/ 	.byte	0x04, 0x11
        /*012e*/ 	.short	(.L_77 - .L_76)
	.align		4
.L_76:
        /*0130*/ 	.word	index@($__internal_35_$__cuda_sm20_sqrt_rn_f32_slowpath)
        /*0134*/ 	.word	0x00000000


	//----- nvinfo : EIATTR_MIN_STACK_SIZE
	.align		4
.L_77:
        /*0138*/ 	.byte	0x04, 0x12
        /*013a*/ 	.short	(.L_79 - .L_78)
	.align		4
.L_78:
        /*013c*/ 	.word	index@(swellParticles_cuda_kernel_backward)
        /*0140*/ 	.word	0x00000000


	//----- nvinfo : EIATTR_FRAME_SIZE
	.align		4
.L_79:
        /*0144*/ 	.byte	0x04, 0x11
        /*0146*/ 	.short	(.L_81 - .L_80)
	.align		4
.L_80:
        /*0148*/ 	.word	index@(swellParticles_cuda_kernel_backward)
        /*014c*/ 	.word	0x00000000


	//----- nvinfo : EIATTR_REGCOUNT
	.align		4
.L_81:
        /*0150*/ 	.byte	0x04, 0x2f
        /*0152*/ 	.short	(.L_83 - .L_82)
	.align		4
.L_82:
        /*0154*/ 	.word	index@(swellParticlesStage2_cuda_kernel_forward)
        /*0158*/ 	.word	0x00000014


	//----- nvinfo : EIATTR_MIN_STACK_SIZE
	.align		4
.L_83:
        /*015c*/ 	.byte	0x04, 0x12
        /*015e*/ 	.short	(.L_85 - .L_84)
	.align		4
.L_84:
        /*0160*/ 	.word	index@($__internal_34_$__cuda_sm3x_div_rn_noftz_f32_slowpath)
        /*0164*/ 	.word	0x00000000


	//----- nvinfo : EIATTR_FRAME_SIZE
	.align		4
.L_85:
        /*0168*/ 	.byte	0x04, 0x11
        /*016a*/ 	.short	(.L_87 - .L_86)
	.align		4
.L_86:
        /*016c*/ 	.word	index@($__internal_34_$__cuda_sm3x_div_rn_noftz_f32_slowpath)
        /*0170*/ 	.word	0x00000000


	//----- nvinfo : EIATTR_MIN_STACK_SIZE
	.align		4
.L_87:
        /*0174*/ 	.byte	0x04, 0x12
        /*0176*/ 	.short	(.L_89 - .L_88)
	.align		4
.L_88:
        /*0178*/ 	.word	index@($__internal_33_$__cuda_sm20_rcp_rn_f32_slowpath)
        /*017c*/ 	.word	0x00000000


	//----- nvinfo : EIATTR_FRAME_SIZE
	.align		4
.L_89:
        /*0180*/ 	.byte	0x04, 0x11
        /*0182*/ 	.short	(.L_91 - .L_90)
	.align		4
.L_90:
        /*0184*/ 	.word	index@($__internal_33_$__cuda_sm20_rcp_rn_f32_slowpath)
        /*0188*/ 	.word	0x00000000


	//----- nvinfo : EIATTR_MIN_STACK_SIZE
	.align		4
.L_91:
        /*018c*/ 	.byte	0x04, 0x12
        /*018e*/ 	.short	(.L_93 - .L_92)
	.align		4
.L_92:
        /*0190*/ 	.word	index@(swellParticlesStage2_cuda_kernel_forward)
        /*0194*/ 	.word	0x00000000


	//----- nvinfo : EIATTR_FRAME_SIZE
	.align		4
.L_93:
        /*0198*/ 	.byte	0x04, 0x11
        /*019a*/ 	.short	(.L_95 - .L_94)
	.align		4
.L_94:
        /*019c*/ 	.word	index@(swellParticlesStage2_cuda_kernel_forward)
        /*01a0*/ 	.word	0x00000000


	//----- nvinfo : EIATTR_REGCOUNT
	.align		4
.L_95:
        /*01a4*/ 	.byte	0x04, 0x2f
        /*01a6*/ 	.short	(.L_97 - .L_96)
	.align		4
.L_96:
        /*01a8*/ 	.word	index@(swellParticlesStage2_cuda_kernel_backward)
        /*01ac*/ 	.word	0x0000001e


	//----- nvinfo : EIATTR_MIN_STACK_SIZE
	.align		4
.L_97:
        /*01b0*/ 	.byte	0x04, 0x12
        /*01b2*/ 	.short	(.L_99 - .L_98)
	.align		4
.L_98:
        /*01b4*/ 	.word	index@($__internal_32_$__cuda_sm3x_div_rn_noftz_f32_slowpath)
        /*01b8*/ 	.word	0x00000000


	//----- nvinfo : EIATTR_FRAME_SIZE
	.align		4
.L_99:
        /*01bc*/ 	.byte	0x04, 0x11
        /*01be*/ 	.short	(.L_101 - .L_100)
	.align		4
.L_100:
        /*01c0*/ 	.word	index@($__internal_32_$__cuda_sm3x_div_rn_noftz_f32_slowpath)
        /*01c4*/ 	.word	0x00000000


	//----- nvinfo : EIATTR_MIN_STACK_SIZE
	.align		4
.L_101:
        /*01c8*/ 	.byte	0x04, 0x12
        /*01ca*/ 	.short	(.L_103 - .L_102)
	.align		4
.L_102:
        /*01cc*/ 	.word	index@($__internal_31_$__cuda_sm20_rcp_rn_f32_slowpath)
        /*01d0*/ 	.word	0x00000000


	//----- nvinfo : EIATTR_FRAME_SIZE
	.align		4
.L_103:
        /*01d4*/ 	.byte	0x04, 0x11
        /*01d6*/ 	.short	(.L_105 - .L_104)
	.align		4
.L_104:
        /*01d8*/ 	.word	index@($__internal_31_$__cuda_sm20_rcp_rn_f32_slowpath)
        /*01dc*/ 	.word	0x00000000


	//----- nvinfo : EIATTR_MIN_STACK_SIZE
	.align		4
.L_105:
        /*01e0*/ 	.byte	0x04, 0x12
        /*01e2*/ 	.short	(.L_107 - .L_106)
	.align		4
.L_106:
        /*01e4*/ 	.word	index@(swellParticlesStage2_cuda_kernel_backward)
        /*01e8*/ 	.word	0x00000000


	//----- nvinfo : EIATTR_FRAME_SIZE
	.align		4
.L_107:
        /*01ec*/ 	.byte	0x04, 0x11
        /*01ee*/ 	.short	(.L_109 - .L_108)
	.align		4
.L_108:
        /*01f0*/ 	.word	index@(swellParticlesStage2_cuda_kernel_backward)
        /*01f4*/ 	.word	0x00000000


	//----- nvinfo : EIATTR_REGCOUNT
	.align		4
.L_109:
        /*01f8*/ 	.byte	0x04, 0x2f
        /*01fa*/ 	.short	(.L_111 - .L_110)
	.align		4
.L_110:
        /*01fc*/ 	.word	index@(my_integrate_particles_cuda_kernel_forward)
        /*0200*/ 	.word	0x0000001a


	//----- nvinfo : EIATTR_MIN_STACK_SIZE
	.align		4
.L_111:
        /*0204*/ 	.byte	0x04, 0x12
        /*0206*/ 	.short	(.L_113 - .L_112)
	.align		4
.L_112:
        /*0208*/ 	.word	index@($__internal_30_$__cuda_sm3x_div_rn_noftz_f32_slowpath)
        /*020c*/ 	.word	0x00000000


	//----- nvinfo : EIATTR_FRAME_SIZE
	.align		4
.L_113:
        /*0210*/ 	.byte	0x04, 0x11
        /*0212*/ 	.short	(.L_115 - .L_114)
	.align		4
.L_114:
        /*0214*/ 	.word	index@($__internal_30_$__cuda_sm3x_div_rn_noftz_f32_slowpath)
        /*0218*/ 	.word	0x00000000


	//----- nvinfo : EIATTR_MIN_STACK_SIZE
	.align		4
.L_115:
        /*021c*/ 	.byte	0x04, 0x12
        /*021e*/ 	.short	(.L_117 - .L_116)
	.align		4
.L_116:
        /*0220*/ 	.word	index@($__internal_29_$__cuda_sm20_sqrt_rn_f32_slowpath)
        /*0224*/ 	.word	0x00000000


	//----- nvinfo : EIATTR_FRAME_SIZE
	.align		4
.L_117:
        /*0228*/ 	.byte	0x04, 0x11
        /*022a*/ 	.short	(.L_119 - .L_118)
	.align		4
.L_118:
        /*022c*/ 	.word	index@($__internal_29_$__cuda_sm20_sqrt_rn_f32_slowpath)
        /*0230*/ 	.word	0x00000000


	//----- nvinfo : EIATTR_MIN_STACK_SIZE
	.align		4
.L_119:
        /*0234*/ 	.byte	0x04, 0x12
        /*0236*/ 	.short	(.L_121 - .L_120)
	.align		4
.L_120:
        /*0238*/ 	.word	index@(my_integrate_particles_cuda_kernel_forward)
        /*023c*/ 	.word	0x00000000


	//----- nvinfo : EIATTR_FRAME_SIZE
	.align		4
.L_121:
        /*0240*/ 	.byte	0x04, 0x11
        /*0242*/ 	.short	(.L_123 - .L_122)
	.align		4
.L_122:
        /*0244*/ 	.word	index@(my_integrate_particles_cuda_kernel_forward)
        /*0248*/ 	.word	0x00000000


	//----- nvinfo : EIATTR_REGCOUNT
	.align		4
.L_123:
        /*024c*/ 	.byte	0x04, 0x2f
        /*024e*/ 	.short	(.L_125 - .L_124)
	.align		4
.L_124:
        /*0250*/ 	.word	index@(my_integrate_particles_cuda_kernel_backward)
        /*0254*/ 	.word	0x00000023


	//----- nvinfo : EIATTR_MIN_STACK_SIZE
	.align		4
.L_125:
        /*0258*/ 	.byte	0x04, 0x12
        /*025a*/ 	.short	(.L_127 - .L_126)
	.align		4
.L_126:
        /*025c*/ 	.word	index@($__internal_28_$__cuda_sm3x_div_rn_noftz_f32_slowpath)
        /*0260*/ 	.word	0x00000000


	//----- nvinfo : EIATTR_FRAME_SIZE
	.align		4
.L_127:
        /*0264*/ 	.byte	0x04, 0x11
        /*0266*/ 	.short	(.L_129 - .L_128)
	.align		4
.L_128:
        /*0268*/ 	.word	index@($__internal_28_$__cuda_sm3x_div_rn_noftz_f32_slowpath)
        /*026c*/ 	.word	0x00000000


	//----- nvinfo : EIATTR_MIN_STACK_SIZE
	.align		4
.L_129:
        /*0270*/ 	.byte	0x04, 0x12
        /*0272*/ 	.short	(.L_131 - .L_130)
	.align		4
.L_130:
        /*0274*/ 	.word	index@($__internal_27_$__cuda_sm20_sqrt_rn_f32_slowpath)
        /*0278*/ 	.word	0x00000000


	//----- nvinfo : EIATTR_FRAME_SIZE
	.align		4
.L_131:
        /*027c*/ 	.byte	0x04, 0x11
        /*027e*/ 	.short	(.L_133 - .L_132)
	.align		4
.L_132:
        /*0280*/ 	.word	index@($__internal_27_$__cuda_sm20_sqrt_rn_f32_slowpath)
        /*0284*/ 	.word	0x00000000


	//----- nvinfo : EIATTR_MIN_STACK_SIZE
	.align		4
.L_133:
        /*0288*/ 	.byte	0x04, 0x12
        /*028a*/ 	.short	(.L_135 - .L_134)
	.align		4
.L_134:
        /*028c*/ 	.word	index@(my_integrate_particles_cuda_kernel_backward)
        /*0290*/ 	.word	0x00000000


	//----- nvinfo : EIATTR_FRAME_SIZE
	.align		4
.L_135:
        /*0294*/ 	.byte	0x04, 0x11
        /*0296*/ 	.short	(.L_137 - .L_136)
	.align		4
.L_136:
        /*0298*/ 	.word	index@(my_integrate_particles_cuda_kernel_backward)
        /*029c*/ 	.word	0x00000000


	//----- nvinfo : EIATTR_REGCOUNT
	.align		4
.L_137:
        /*02a0*/ 	.byte	0x04, 0x2f
        /*02a2*/ 	.short	(.L_139 - .L_138)
	.align		4
.L_138:
        /*02a4*/ 	.word	index@(my_apply_particle_deltas_cuda_kernel_forward)
        /*02a8*/ 	.word	0x00000018


	//----- nvinfo : EIATTR_MIN_STACK_SIZE
	.align		4
.L_139:
        /*02ac*/ 	.byte	0x04, 0x12
        /*02ae*/ 	.short	(.L_141 - .L_140)
	.align		4
.L_140:
        /*02b0*/ 	.word	index@($__internal_26_$__cuda_sm3x_div_rn_noftz_f32_slowpath)
        /*02b4*/ 	.word	0x00000000


	//----- nvinfo : EIATTR_FRAME_SIZE
	.align		4
.L_141:
        /*02b8*/ 	.byte	0x04, 0x11
        /*02ba*/ 	.short	(.L_143 - .L_142)
	.align		4
.L_142:
        /*02bc*/ 	.word	index@($__internal_26_$__cuda_sm3x_div_rn_noftz_f32_slowpath)
        /*02c0*/ 	.word	0x00000000


	//----- nvinfo : EIATTR_MIN_STACK_SIZE
	.align		4
.L_143:
        /*02c4*/ 	.byte	0x04, 0x12
        /*02c6*/ 	.short	(.L_145 - .L_144)
	.align		4
.L_144:
        /*02c8*/ 	.word	index@($__internal_25_$__cuda_sm20_sqrt_rn_f32_slowpath)
        /*02cc*/ 	.word	0x00000000


	//----- nvinfo : EIATTR_FRAME_SIZE
	.align		4
.L_145:
        /*02d0*/ 	.byte	0x04, 0x11
        /*02d2*/ 	.short	(.L_147 - .L_146)
	.align		4
.L_146:
        /*02d4*/ 	.word	index@($__internal_25_$__cuda_sm20_sqrt_rn_f32_slowpath)
        /*02d8*/ 	.word	0x00000000


	//----- nvinfo : EIATTR_MIN_STACK_SIZE
	.align		4
.L_147:
        /*02dc*/ 	.byte	0x04, 0x12
        /*02de*/ 	.short	(.L_149 - .L_148)
	.align		4
.L_148:
        /*02e0*/ 	.word	index@(my_apply_particle_deltas_cuda_kernel_forward)
        /*02e4*/ 	.word	0x00000000


	//----- nvinfo : EIATTR_FRAME_SIZE
	.align		4
.L_149:
        /*02e8*/ 	.byte	0x04, 0x11
        /*02ea*/ 	.short	(.L_151 - .L_150)
	.align		4
.L_150:
        /*02ec*/ 	.word	index@(my_apply_particle_deltas_cuda_kernel_forward)
        /*02f0*/ 	.word	0x00000000


	//----- nvinfo : EIATTR_REGCOUNT
	.align		4
.L_151:
        /*02f4*/ 	.byte	0x04, 0x2f
        /*02f6*/ 	.short	(.L_153 - .L_152)
	.align		4
.L_152:
        /*02f8*/ 	.word	index@(my_apply_particle_deltas_cuda_kernel_backward)
        /*02fc*/ 	.word	0x00000022


	//----- nvinfo : EIATTR_MIN_STACK_SIZE
	.align		4
.L_153:
        /*0300*/ 	.byte	0x04, 0x12
        /*0302*/ 	.short	(.L_155 - .L_154)
	.align		4
.L_154:
        /*0304*/ 	.word	index@($__internal_24_$__cuda_sm3x_div_rn_noftz_f32_slowpath)
        /*0308*/ 	.word	0x00000000


	//----- nvinfo : EIATTR_FRAME_SIZE
	.align		4
.L_155:
        /*030c*/ 	.byte	0x04, 0x11
        /*030e*/ 	.short	(.L_157 - .L_156)
	.align		4
.L_156:
        /*0310*/ 	.word	index@($__internal_24_$__cuda_sm3x_div_rn_noftz_f32_slowpath)
        /*0314*/ 	.word	0x00000000


	//----- nvinfo : EIATTR_MIN_STACK_SIZE
	.align		4
.L_157:
        /*0318*/ 	.byte	0x04, 0x12
        /*031a*/ 	.short	(.L_159 - .L_158)
	.align		4
.L_158:
        /*031c*/ 	.word	index@($__internal_23_$__cuda_sm20_sqrt_rn_f32_slowpath)
        /*0320*/ 	.word	0x00000000


	//----- nvinfo : EIATTR_FRAME_SIZE
	.align		4
.L_159:
        /*0324*/ 	.byte	0x04, 0x11
        /*0326*/ 	.short	(.L_161 - .L_160)
	.align		4
.L_160:
        /*0328*/ 	.word	index@($__internal_23_$__cuda_sm20_sqrt_rn_f32_slowpath)
        /*032c*/ 	.word	0x00000000


	//----- nvinfo : EIATTR_MIN_STACK_SIZE
	.align		4
.L_161:
        /*0330*/ 	.byte	0x04, 0x12
        /*0332*/ 	.short	(.L_163 - .L_162)
	.align		4
.L_162:
        /*0334*/ 	.word	index@(my_apply_particle_deltas_cuda_kernel_backward)
        /*0338*/ 	.word	0x00000000


	//----- nvinfo : EIATTR_FRAME_SIZE
	.align		4
.L_163:
        /*033c*/ 	.byte	0x04, 0x11
        /*033e*/ 	.short	(.L_165 - .L_164)
	.align		4
.L_164:
        /*0340*/ 	.word	index@(my_apply_particle_deltas_cuda_kernel_backward)
        /*0344*/ 	.word	0x00000000


	//----- nvinfo : EIATTR_REGCOUNT
	.align		4
.L_165:
        /*0348*/ 	.byte	0x04, 0x2f
        /*034a*/ 	.short	(.L_167 - .L_166)
	.align		4
.L_166:
        /*034c*/ 	.word	index@(my_solve_particle_ground_contacts_cuda_kernel_forward)
        /*0350*/ 	.word	0x0000001b


	//----- nvinfo : EIATTR_MIN_STACK_SIZE
	.align		4
.L_167:
        /*0354*/ 	.byte	0x04, 0x12
        /*0356*/ 	.short	(.L_169 - .L_168)
	.align		4
.L_168:
        /*0358*/ 	.word	index@($__internal_22_$__cuda_sm3x_div_rn_noftz_f32_slowpath)
        /*035c*/ 	.word	0x00000000


	//----- nvinfo : EIATTR_FRAME_SIZE
	.align		4
.L_169:
        /*0360*/ 	.byte	0x04, 0x11
        /*0362*/ 	.short	(.L_171 - .L_170)
	.align		4
.L_170:
        /*0364*/ 	.word	index@($__internal_22_$__cuda_sm3x_div_rn_noftz_f32_slowpath)
        /*0368*/ 	.word	0x00000000


	//----- nvinfo : EIATTR_MIN_STACK_SIZE
	.align		4
.L_171:
        /*036c*/ 	.byte	0x04, 0x12
        /*036e*/ 	.short	(.L_173 - .L_172)
	.align		4
.L_172:
        /*0370*/ 	.word	index@($__internal_21_$__cuda_sm20_sqrt_rn_f32_slowpath)
        /*0374*/ 	.word	0x00000000


	//----- nvinfo : EIATTR_FRAME_SIZE
	.align		4
.L_173:
        /*0378*/ 	.byte	0x04, 0x11
        /*037a*/ 	.short	(.L_175 - .L_174)
	.align		4
.L_174:
        /*037c*/ 	.word	index@($__internal_21_$__cuda_sm20_sqrt_rn_f32_slowpath)
        /*0380*/ 	.word	0x00000000


	//----- nvinfo : EIATTR_MIN_STACK_SIZE
	.align		4
.L_175:
        /*0384*/ 	.byte	0x04, 0x12
        /*0386*/ 	.short	(.L_177 - .L_176)
	.align		4
.L_176:
        /*0388*/ 	.word	index@(my_solve_particle_ground_contacts_cuda_kernel_forward)
        /*038c*/ 	.word	0x00000000


	//----- nvinfo : EIATTR_FRAME_SIZE
	.align		4
.L_177:
        /*0390*/ 	.byte	0x04, 0x11
        /*0392*/ 	.short	(.L_179 - .L_178)
	.align		4
.L_178:
        /*0394*/ 	.word	index@(my_solve_particle_ground_contacts_cuda_kernel_forward)
        /*0398*/ 	.word	0x00000000


	//----- nvinfo : EIATTR_REGCOUNT
	.align		4
.L_179:
        /*039c*/ 	.byte	0x04, 0x2f
        /*039e*/ 	.short	(.L_181 - .L_180)
	.align		4
.L_180:
        /*03a0*/ 	.word	index@(my_solve_particle_ground_contacts_cuda_kernel_backward)
        /*03a4*/ 	.word	0x00000038


	//----- nvinfo : EIATTR_MIN_STACK_SIZE
	.align		4
.L_181:
        /*03a8*/ 	.byte	0x04, 0x12
        /*03aa*/ 	.short	(.L_183 - .L_182)
	.align		4
.L_182:
        /*03ac*/ 	.word	index@($__internal_20_$__cuda_sm3x_div_rn_noftz_f32_slowpath)
        /*03b0*/ 	.word	0x00000000


	//----- nvinfo : EIATTR_FRAME_SIZE
	.align		4
.L_183:
        /*03b4*/ 	.byte	0x04, 0x11
        /*03b6*/ 	.short	(.L_185 - .L_184)
	.align		4
.L_184:
        /*03b8*/ 	.word	index@($__internal_20_$__cuda_sm3x_div_rn_noftz_f32_slowpath)
        /*03bc*/ 	.word	0x00000000


	//----- nvinfo : EIATTR_MIN_STACK_SIZE
	.align		4
.L_185:
        /*03c0*/ 	.byte	0x04, 0x12
        /*03c2*/ 	.short	(.L_187 - .L_186)
	.align		4
.L_186:
        /*03c4*/ 	.word	index@($__internal_19_$__cuda_sm20_sqrt_rn_f32_slowpath)
        /*03c8*/ 	.word	0x00000000


	//----- nvinfo : EIATTR_FRAME_SIZE
	.align		4
.L_187:
        /*03cc*/ 	.byte	0x04, 0x11
        /*03ce*/ 	.short	(.L_189 - .L_188)
	.align		4
.L_188:
        /*03d0*/ 	.word	index@($__internal_19_$__cuda_sm20_sqrt_rn_f32_slowpath)
        /*03d4*/ 	.word	0x00000000


	//----- nvinfo : EIATTR_MIN_STACK_SIZE
	.align		4
.L_189:
        /*03d8*/ 	.byte	0x04, 0x12
        /*03da*/ 	.short	(.L_191 - .L_190)
	.align		4
.L_190:
        /*03dc*/ 	.word	index@($__internal_18_$__cuda_sm20_rcp_rn_f32_slowpath)
        /*03e0*/ 	.word	0x00000000


	//----- nvinfo : EIATTR_FRAME_SIZE
	.align		4
.L_191:
        /*03e4*/ 	.byte	0x04, 0x11
        /*03e6*/ 	.short	(.L_193 - .L_192)
	.align		4
.L_192:
        /*03e8*/ 	.word	index@($__internal_18_$__cuda_sm20_rcp_rn_f32_slowpath)
        /*03ec*/ 	.word	0x00000000


	//----- nvinfo : EIATTR_MIN_STACK_SIZE
	.align		4
.L_193:
        /*03f0*/ 	.byte	0x04, 0x12
        /*03f2*/ 	.short	(.L_195 - .L_194)
	.align		4
.L_194:
        /*03f4*/ 	.word	index@(my_solve_particle_ground_contacts_cuda_kernel_backward)
        /*03f8*/ 	.word	0x00000000


	//----- nvinfo : EIATTR_FRAME_SIZE
	.align		4
.L_195:
        /*03fc*/ 	.byte	0x04, 0x11
        /*03fe*/ 	.short	(.L_197 - .L_196)
	.align		4
.L_196:
        /*0400*/ 	.word	index@(my_solve_particle_ground_contacts_cuda_kernel_backward)
        /*0404*/ 	.word	0x00000000


	//----- nvinfo : EIATTR_REGCOUNT
	.align		4
.L_197:
        /*0408*/ 	.byte	0x04, 0x2f
        /*040a*/ 	.short	(.L_199 - .L_198)
	.align		4
.L_198:
        /*040c*/ 	.word	index@(my_solve_particle_particle_contacts_cuda_kernel_forward)
        /*0410*/ 	.word	0x0000003b


	//----- nvinfo : EIATTR_MIN_STACK_SIZE
	.align		4
.L_199:
        /*0414*/ 	.byte	0x04, 0x12
        /*0416*/ 	.short	(.L_201 - .L_200)
	.align		4
.L_200:
        /*0418*/ 	.word	index@($__internal_17_$__cuda_sm3x_div_rn_noftz_f32_slowpath)
        /*041c*/ 	.word	0x00000000


	//----- nvinfo : EIATTR_FRAME_SIZE
	.align		4
.L_201:
        /*0420*/ 	.byte	0x04, 0x11
        /*0422*/ 	.short	(.L_203 - .L_202)
	.align		4
.L_202:
        /*0424*/ 	.word	index@($__internal_17_$__cuda_sm3x_div_rn_noftz_f32_slowpath)
        /*0428*/ 	.word	0x00000000


	//----- nvinfo : EIATTR_MIN_STACK_SIZE
	.align		4
.L_203:
        /*042c*/ 	.byte	0x04, 0x12
        /*042e*/ 	.short	(.L_205 - .L_204)
	.align		4
.L_204:
        /*0430*/ 	.word	index@($__internal_16_$__cuda_sm20_sqrt_rn_f32_slowpath)
        /*0434*/ 	.word	0x00000000


	//----- nvinfo : EIATTR_FRAME_SIZE
	.align		4
.L_205:
        /*0438*/ 	.byte	0x04, 0x11
        /*043a*/ 	.short	(.L_207 - .L_206)
	.align		4
.L_206:
        /*043c*/ 	.word	index@($__internal_16_$__cuda_sm20_sqrt_rn_f32_slowpath)
        /*0440*/ 	.word	0x00000000


	//----- nvinfo : EIATTR_MIN_STACK_SIZE
	.align		4
.L_207:
        /*0444*/ 	.byte	0x04, 0x12
        /*0446*/ 	.short	(.L_209 - .L_208)
	.align		4
.L_208:
        /*0448*/ 	.word	index@(my_solve_particle_particle_contacts_cuda_kernel_forward)
        /*044c*/ 	.word	0x00000000


	//----- nvinfo : EIATTR_FRAME_SIZE
	.align		4
.L_209:
        /*0450*/ 	.byte	0x04, 0x11
        /*0452*/ 	.short	(.L_211 - .L_210)
	.align		4
.L_210:
        /*0454*/ 	.word	index@(my_solve_particle_particle_contacts_cuda_kernel_forward)
        /*0458*/ 	.word	0x00000000


	//----- nvinfo : EIATTR_REGCOUNT
	.align		4
.L_211:
        /*045c*/ 	.byte	0x04, 0x2f
        /*045e*/ 	.short	(.L_213 - .L_212)
	.align		4
.L_212:
        /*0460*/ 	.word	index@(my_solve_particle_particle_contacts_cuda_kernel_backward)
        /*0464*/ 	.word	0x00000066


	//----- nvinfo : EIATTR_MIN_STACK_SIZE
	.align		4
.L_213:
        /*0468*/ 	.byte	0x04, 0x12
        /*046a*/ 	.short	(.L_215 - .L_214)
	.align		4
.L_214:
        /*046c*/ 	.word	index@($__internal_15_$__cuda_sm3x_div_rn_noftz_f32_slowpath)
        /*0470*/ 	.word	0x00000000


	//----- nvinfo : EIATTR_FRAME_SIZE
	.align		4
.L_215:
        /*0474*/ 	.byte	0x04, 0x11
        /*0476*/ 	.short	(.L_217 - .L_216)
	.align		4
.L_216:
        /*0478*/ 	.word	index@($__internal_15_$__cuda_sm3x_div_rn_noftz_f32_slowpath)
        /*047c*/ 	.word	0x00000000


	//----- nvinfo : EIATTR_MIN_STACK_SIZE
	.align		4
.L_217:
        /*0480*/ 	.byte	0x04, 0x12
        /*0482*/ 	.short	(.L_219 - .L_218)
	.align		4
.L_218:
        /*0484*/ 	.word	index@($__internal_14_$__cuda_sm20_sqrt_rn_f32_slowpath)
        /*0488*/ 	.word	0x00000000


	//----- nvinfo : EIATTR_FRAME_SIZE
	.align		4
.L_219:
        /*048c*/ 	.byte	0x04, 0x11
        /*048e*/ 	.short	(.L_221 - .L_220)
	.align		4
.L_220:
        /*0490*/ 	.word	index@($__internal_14_$__cuda_sm20_sqrt_rn_f32_slowpath)
        /*0494*/ 	.word	0x00000000


	//----- nvinfo : EIATTR_MIN_STACK_SIZE
	.align		4
.L_221:
        /*0498*/ 	.byte	0x04, 0x12
        /*049a*/ 	.short	(.L_223 - .L_222)
	.align		4
.L_222:
        /*049c*/ 	.word	index@($__internal_13_$__cuda_sm20_rcp_rn_f32_slowpath)
        /*04a0*/ 	.word	0x00000000


	//----- nvinfo : EIATTR_FRAME_SIZE
	.align		4
.L_223:
        /*04a4*/ 	.byte	0x04, 0x11
        /*04a6*/ 	.short	(.L_225 - .L_224)
	.align		4
.L_224:
        /*04a8*/ 	.word	index@($__internal_13_$__cuda_sm20_rcp_rn_f32_slowpath)
        /*04ac*/ 	.word	0x00000000


	//----- nvinfo : EIATTR_MIN_STACK_SIZE
	.align		4
.L_225:
        /*04b0*/ 	.byte	0x04, 0x12
        /*04b2*/ 	.short	(.L_227 - .L_226)
	.align		4
.L_226:
        /*04b4*/ 	.word	index@(my_solve_particle_particle_contacts_cuda_kernel_backward)
        /*04b8*/ 	.word	0x00000000


	//----- nvinfo : EIATTR_FRAME_SIZE
	.align		4
.L_227:
        /*04bc*/ 	.byte	0x04, 0x11
        /*04be*/ 	.short	(.L_229 - .L_228)
	.align		4
.L_228:
        /*04c0*/ 	.word	index@(my_solve_particle_particle_contacts_cuda_kernel_backward)
        /*04c4*/ 	.word	0x00000000


	//----- nvinfo : EIATTR_REGCOUNT
	.align		4
.L_229:
        /*04c8*/ 	.byte	0x04, 0x2f
        /*04ca*/ 	.short	(.L_231 - .L_230)
	.align		4
.L_230:
        /*04cc*/ 	.word	index@(my_solve_particle_shape_contacts_cuda_kernel_forward)
        /*04d0*/ 	.word	0x00000028


	//----- nvinfo : EIATTR_MIN_STACK_SIZE
	.align		4
.L_231:
        /*04d4*/ 	.byte	0x04, 0x12
        /*04d6*/ 	.short	(.L_233 - .L_232)
	.align		4
.L_232:
        /*04d8*/ 	.word	index@($__internal_12_$__cuda_sm3x_div_rn_noftz_f32_slowpath)
        /*04dc*/ 	.word	0x00000000


	//----- nvinfo : EIATTR_FRAME_SIZE
	.align		4
.L_233:
        /*04e0*/ 	.byte	0x04, 0x11
        /*04e2*/ 	.short	(.L_235 - .L_234)
	.align		4
.L_234:
        /*04e4*/ 	.word	index@($__internal_12_$__cuda_sm3x_div_rn_noftz_f32_slowpath)
        /*04e8*/ 	.word	0x00000000


	//----- nvinfo : EIATTR_MIN_STACK_SIZE
	.align		4
.L_235:
        /*04ec*/ 	.byte	0x04, 0x12
        /*04ee*/ 	.short	(.L_237 - .L_236)
	.align		4
.L_236:
        /*04f0*/ 	.word	index@($__internal_11_$__cuda_sm20_sqrt_rn_f32_slowpath)
        /*04f4*/ 	.word	0x00000000


	//----- nvinfo : EIATTR_FRAME_SIZE
	.align		4
.L_237:
        /*04f8*/ 	.byte	0x04, 0x11
        /*04fa*/ 	.short	(.L_239 - .L_238)
	.align		4
.L_238:
        /*04fc*/ 	.word	index@($__internal_11_$__cuda_sm20_sqrt_rn_f32_slowpath)
        /*0500*/ 	.word	0x00000000


	//----- nvinfo : EIATTR_MIN_STACK_SIZE
	.align		4
.L_239:
        /*0504*/ 	.byte	0x04, 0x12
        /*0506*/ 	.short	(.L_241 - .L_240)
	.align		4
.L_240:
        /*0508*/ 	.word	index@(my_solve_particle_shape_contacts_cuda_kernel_forward)
        /*050c*/ 	.word	0x00000000


	//----- nvinfo : EIATTR_FRAME_SIZE
	.align		4
.L_241:
        /*0510*/ 	.byte	0x04, 0x11
        /*0512*/ 	.short	(.L_243 - .L_242)
	.align		4
.L_242:
        /*0514*/ 	.word	index@(my_solve_particle_shape_contacts_cuda_kernel_forward)
        /*0518*/ 	.word	0x00000000


	//----- nvinfo : EIATTR_REGCOUNT
	.align		4
.L_243:
        /*051c*/ 	.byte	0x04, 0x2f
        /*051e*/ 	.short	(.L_245 - .L_244)
	.align		4
.L_244:
        /*0520*/ 	.word	index@(my_solve_particle_shape_contacts_cuda_kernel_backward)
        /*0524*/ 	.word	0x00000069


	//----- nvinfo : EIATTR_MIN_STACK_SIZE
	.align		4
.L_245:
        /*0528*/ 	.byte	0x04, 0x12
        /*052a*/ 	.short	(.L_247 - .L_246)
	.align		4
.L_246:
        /*052c*/ 	.word	index@($__internal_10_$__cuda_sm3x_div_rn_noftz_f32_slowpath)
        /*0530*/ 	.word	0x00000000


	//----- nvinfo : EIATTR_FRAME_SIZE
	.align		4
.L_247:
        /*0534*/ 	.byte	0x04, 0x11
        /*0536*/ 	.short	(.L_249 - .L_248)
	.align		4
.L_248:
        /*0538*/ 	.word	index@($__internal_10_$__cuda_sm3x_div_rn_noftz_f32_slowpath)
        /*053c*/ 	.word	0x00000000


	//----- nvinfo : EIATTR_MIN_STACK_SIZE
	.align		4
.L_249:
        /*0540*/ 	.byte	0x04, 0x12
        /*0542*/ 	.short	(.L_251 - .L_250)
	.align		4
.L_250:
        /*0544*/ 	.word	index@($__internal_9_$__cuda_sm20_sqrt_rn_f32_slowpath)
        /*0548*/ 	.word	0x00000000


	//----- nvinfo : EIATTR_FRAME_SIZE
	.align		4
.L_251:
        /*054c*/ 	.byte	0x04, 0x11
        /*054e*/ 	.short	(.L_253 - .L_252)
	.align		4
.L_252:
        /*0550*/ 	.word	index@($__internal_9_$__cuda_sm20_sqrt_rn_f32_slowpath)
        /*0554*/ 	.word	0x00000000


	//----- nvinfo : EIATTR_MIN_STACK_SIZE
	.align		4
.L_253:
        /*0558*/ 	.byte	0x04, 0x12
        /*055a*/ 	.short	(.L_255 - .L_254)
	.align		4
.L_254:
        /*055c*/ 	.word	index@($__internal_8_$__cuda_sm20_rcp_rn_f32_slowpath)
        /*0560*/ 	.word	0x00000000


	//----- nvinfo : EIATTR_FRAME_SIZE
	.align		4
.L_255:
        /*0564*/ 	.byte	0x04, 0x11
        /*0566*/ 	.short	(.L_257 - .L_256)
	.align		4
.L_256:
        /*0568*/ 	.word	index@($__internal_8_$__cuda_sm20_rcp_rn_f32_slowpath)
        /*056c*/ 	.word	0x00000000


	//----- nvinfo : EIATTR_MIN_STACK_SIZE
	.align		4
.L_257:
        /*0570*/ 	.byte	0x04, 0x12
        /*0572*/ 	.short	(.L_259 - .L_258)
	.align		4
.L_258:
        /*0574*/ 	.word	index@(my_solve_particle_shape_contacts_cuda_kernel_backward)
        /*0578*/ 	.word	0x00000000


	//----- nvinfo : EIATTR_FRAME_SIZE
	.align		4
.L_259:
        /*057c*/ 	.byte	0x04, 0x11
        /*057e*/ 	.short	(.L_261 - .L_260)
	.align		4
.L_260:
        /*0580*/ 	.word	index@(my_solve_particle_shape_contacts_cuda_kernel_backward)
        /*0584*/ 	.word	0x00000000


	//----- nvinfo : EIATTR_REGCOUNT
	.align		4
.L_261:
        /*0588*/ 	.byte	0x04, 0x2f
        /*058a*/ 	.short	(.L_263 - .L_262)
	.align		4
.L_262:
        /*058c*/ 	.word	index@(my_create_soft_contacts_cuda_kernel_forward)
        /*0590*/ 	.word	0x00000058


	//----- nvinfo : EIATTR_MIN_STACK_SIZE
	.align		4
.L_263:
        /*0594*/ 	.byte	0x04, 0x12
        /*0596*/ 	.short	(.L_265 - .L_264)
	.align		4
.L_264:
        /*0598*/ 	.word	index@($__internal_7_$__cuda_sm3x_div_rn_noftz_f32_slowpath)
        /*059c*/ 	.word	0x00000000


	//----- nvinfo : EIATTR_FRAME_SIZE
	.align		4
.L_265:
        /*05a0*/ 	.byte	0x04, 0x11
        /*05a2*/ 	.short	(.L_267 - .L_266)
	.align		4
.L_266:
        /*05a4*/ 	.word	index@($__internal_7_$__cuda_sm3x_div_rn_noftz_f32_slowpath)
        /*05a8*/ 	.word	0x00000000


	//----- nvinfo : EIATTR_MIN_STACK_SIZE
	.align		4
.L_267:
        /*05ac*/ 	.byte	0x04, 0x12
        /*05ae*/ 	.short	(.L_269 - .L_268)
	.align		4
.L_268:
        /*05b0*/ 	.word	index@($__internal_6_$__cuda_sm20_sqrt_rn_f32_slowpath)
        /*05b4*/ 	.word	0x00000000


	//----- nvinfo : EIATTR_FRAME_SIZE
	.align		4
.L_269:
        /*05b8*/ 	.byte	0x04, 0x11
        /*05ba*/ 	.short	(.L_271 - .L_270)
	.align		4
.L_270:
        /*05bc*/ 	.word	index@($__internal_6_$__cuda_sm20_sqrt_rn_f32_slowpath)
        /*05c0*/ 	.word	0x00000000


	//----- nvinfo : EIATTR_MIN_STACK_SIZE
	.align		4
.L_271:
        /*05c4*/ 	.byte	0x04, 0x12
        /*05c6*/ 	.short	(.L_273 - .L_272)
	.align		4
.L_272:
        /*05c8*/ 	.word	index@($__internal_5_$__cuda_sm20_rcp_rn_f32_slowpath)
        /*05cc*/ 	.word	0x00000000


	//----- nvinfo : EIATTR_FRAME_SIZE
	.align		4
.L_273:
        /*05d0*/ 	.byte	0x04, 0x11
        /*05d2*/ 	.short	(.L_275 - .L_274)
	.align		4
.L_274:
        /*05d4*/ 	.word	index@($__internal_5_$__cuda_sm20_rcp_rn_f32_slowpath)
        /*05d8*/ 	.word	0x00000000


	//----- nvinfo : EIATTR_MIN_STACK_SIZE
	.align		4
.L_275:
        /*05dc*/ 	.byte	0x04, 0x12
        /*05de*/ 	.short	(.L_277 - .L_276)
	.align		4
.L_276:
        /*05e0*/ 	.word	index@($__internal_4_$__cuda_sm20_div_u64)
        /*05e4*/ 	.word	0x00000000


	//----- nvinfo : EIATTR_FRAME_SIZE
	.align		4
.L_277:
        /*05e8*/ 	.byte	0x04, 0x11
        /*05ea*/ 	.short	(.L_279 - .L_278)
	.align		4
.L_278:
        /*05ec*/ 	.word	index@($__internal_4_$__cuda_sm20_div_u64)
        /*05f0*/ 	.word	0x00000000


	//----- nvinfo : EIATTR_MIN_STACK_SIZE
	.align		4
.L_279:
        /*05f4*/ 	.byte	0x04, 0x12
        /*05f6*/ 	.short	(.L_281 - .L_280)
	.align		4
.L_280:
        /*05f8*/ 	.word	index@(my_create_soft_contacts_cuda_kernel_forward)
        /*05fc*/ 	.word	0x00000080


	//----- nvinfo : EIATTR_FRAME_SIZE
	.align		4
.L_281:
        /*0600*/ 	.byte	0x04, 0x11
        /*0602*/ 	.short	(.L_283 - .L_282)
	.align		4
.L_282:
        /*0604*/ 	.word	index@(my_create_soft_contacts_cuda_kernel_forward)
        /*0608*/ 	.word	0x00000080


	//----- nvinfo : EIATTR_REGCOUNT
	.align		4
.L_283:
        /*060c*/ 	.byte	0x04, 0x2f
        /*060e*/ 	.short	(.L_285 - .L_284)
	.align		4
.L_284:
        /*0610*/ 	.word	index@(my_create_soft_contacts_cuda_kernel_backward)
        /*0614*/ 	.word	0x00000082


	//----- nvinfo : EIATTR_MIN_STACK_SIZE
	.align		4
.L_285:
        /*0618*/ 	.byte	0x04, 0x12
        /*061a*/ 	.short	(.L_287 - .L_286)
	.align		4
.L_286:
        /*061c*/ 	.word	index@($__internal_3_$__cuda_sm3x_div_rn_noftz_f32_slowpath)
        /*0620*/ 	.word	0x00000000


	//----- nvinfo : EIATTR_FRAME_SIZE
	.align		4
.L_287:
        /*0624*/ 	.byte	0x04, 0x11
        /*0626*/ 	.short	(.L_289 - .L_288)
	.align		4
.L_288:
        /*0628*/ 	.word	index@($__internal_3_$__cuda_sm3x_div_rn_noftz_f32_slowpath)
        /*062c*/ 	.word	0x00000000


	//----- nvinfo : EIATTR_MIN_STACK_SIZE
	.align		4
.L_289:
        /*0630*/ 	.byte	0x04, 0x12
        /*0632*/ 	.short	(.L_291 - .L_290)
	.align		4
.L_290:
        /*0634*/ 	.word	index@($__internal_2_$__cuda_sm20_sqrt_rn_f32_slowpath)
        /*0638*/ 	.word	0x00000000


	//----- nvinfo : EIATTR_FRAME_SIZE
	.align		4
.L_291:
        /*063c*/ 	.byte	0x04, 0x11
        /*063e*/ 	.short	(.L_293 - .L_292)
	.align		4
.L_292:
        /*0640*/ 	.word	index@($__internal_2_$__cuda_sm20_sqrt_rn_f32_slowpath)
        /*0644*/ 	.word	0x00000000


	//----- nvinfo : EIATTR_MIN_STACK_SIZE
	.align		4
.L_293:
        /*0648*/ 	.byte	0x04, 0x12
        /*064a*/ 	.short	(.L_295 - .L_294)
	.align		4
.L_294:
        /*064c*/ 	.word	index@($__internal_1_$__cuda_sm20_rcp_rn_f32_slowpath)
        /*0650*/ 	.word	0x00000000


	//----- nvinfo : EIATTR_FRAME_SIZE
	.align		4
.L_295:
        /*0654*/ 	.byte	0x04, 0x11
        /*0656*/ 	.short	(.L_297 - .L_296)
	.align		4
.L_296:
        /*0658*/ 	.word	index@($__internal_1_$__cuda_sm20_rcp_rn_f32_slowpath)
        /*065c*/ 	.word	0x00000000


	//----- nvinfo : EIATTR_MIN_STACK_SIZE
	.align		4
.L_297:
        /*0660*/ 	.byte	0x04, 0x12
        /*0662*/ 	.short	(.L_299 - .L_298)
	.align		4
.L_298:
        /*0664*/ 	.word	index@($__internal_0_$__cuda_sm20_div_u64)
        /*0668*/ 	.word	0x00000000


	//----- nvinfo : EIATTR_FRAME_SIZE
	.align		4
.L_299:
        /*066c*/ 	.byte	0x04, 0x11
        /*066e*/ 	.short	(.L_301 - .L_300)
	.align		4
.L_300:
        /*0670*/ 	.word	index@($__internal_0_$__cuda_sm20_div_u64)
        /*0674*/ 	.word	0x00000000


	//----- nvinfo : EIATTR_MIN_STACK_SIZE
	.align		4
.L_301:
        /*0678*/ 	.byte	0x04, 0x12
        /*067a*/ 	.short	(.L_303 - .L_302)
	.align		4
.L_302:
        /*067c*/ 	.word	index@(my_create_soft_contacts_cuda_kernel_backward)
        /*0680*/ 	.word	0x00000080


	//----- nvinfo : EIATTR_FRAME_SIZE
	.align		4
.L_303:
        /*0684*/ 	.byte	0x04, 0x11
        /*0686*/ 	.short	(.L_305 - .L_304)
	.align		4
.L_304:
        /*0688*/ 	.word	index@(my_create_soft_contacts_cuda_kernel_backward)
        /*068c*/ 	.word	0x00000080


	//----- nvinfo : EIATTR_MIN_STACK_SIZE
	.align		4
.L_305:
        /*0690*/ 	.byte	0x04, 0x12
        /*0692*/ 	.short	(.L_307 - .L_306)
	.align		4
.L_306:
        /*0694*/ 	.word	index@(my_create_soft_contacts_cuda_kernel_backward)
        /*0698*/ 	.word	0x00000080


	//----- nvinfo : EIATTR_MIN_STACK_SIZE
	.align		4
.L_307:
        /*069c*/ 	.byte	0x04, 0x12
        /*069e*/ 	.short	(.L_309 - .L_308)
	.align		4
.L_308:
        /*06a0*/ 	.word	index@(my_create_soft_contacts_cuda_kernel_forward)
        /*06a4*/ 	.word	0x00000080


	//----- nvinfo : EIATTR_MIN_STACK_SIZE
	.align		4
.L_309:
        /*06a8*/ 	.byte	0x04, 0x12
        /*06aa*/ 	.short	(.L_311 - .L_310)
	.align		4
.L_310:
        /*06ac*/ 	.word	index@(my_solve_particle_shape_contacts_cuda_kernel_backward)
        /*06b0*/ 	.word	0x00000000


	//----- nvinfo : EIATTR_MIN_STACK_SIZE
	.align		4
.L_311:
        /*06b4*/ 	.byte	0x04, 0x12
        /*06b6*/ 	.short	(.L_313 - .L_312)
	.align		4
.L_312:
        /*06b8*/ 	.word	index@(my_solve_particle_shape_contacts_cuda_kernel_forward)
        /*06bc*/ 	.word	0x00000000


	//----- nvinfo : EIATTR_MIN_STACK_SIZE
	.align		4
.L_313:
        /*06c0*/ 	.byte	0x04, 0x12
        /*06c2*/ 	.short	(.L_315 - .L_314)
	.align		4
.L_314:
        /*06c4*/ 	.word	index@(my_solve_particle_particle_contacts_cuda_kernel_backward)
        /*06c8*/ 	.word	0x00000000


	//----- nvinfo : EIATTR_MIN_STACK_SIZE
	.align		4
.L_315:
        /*06cc*/ 	.byte	0x04, 0x12
        /*06ce*/ 	.short	(.L_317 - .L_316)
	.align		4
.L_316:
        /*06d0*/ 	.word	index@(my_solve_particle_particle_contacts_cuda_kernel_forward)
        /*06d4*/ 	.word	0x00000000


	//----- nvinfo : EIATTR_MIN_STACK_SIZE
	.align		4
.L_317:
        /*06d8*/ 	.byte	0x04, 0x12
        /*06da*/ 	.short	(.L_319 - .L_318)
	.align		4
.L_318:
        /*06dc*/ 	.word	index@(my_solve_particle_ground_contacts_cuda_kernel_backward)
        /*06e0*/ 	.word	0x00000000


	//----- nvinfo : EIATTR_MIN_STACK_SIZE
	.align		4
.L_319:
        /*06e4*/ 	.byte	0x04, 0x12
        /*06e6*/ 	.short	(.L_321 - .L_320)
	.align		4
.L_320:
        /*06e8*/ 	.word	index@(my_solve_particle_ground_contacts_cuda_kernel_forward)
        /*06ec*/ 	.word	0x00000000


	//----- nvinfo : EIATTR_MIN_STACK_SIZE
	.align		4
.L_321:
        /*06f0*/ 	.byte	0x04, 0x12
        /*06f2*/ 	.short	(.L_323 - .L_322)
	.align		4
.L_322:
        /*06f4*/ 	.word	index@(my_apply_particle_deltas_cuda_kernel_backward)
        /*06f8*/ 	.word	0x00000000


	//----- nvinfo : EIATTR_MIN_STACK_SIZE
	.align		4
.L_323:
        /*06fc*/ 	.byte	0x04, 0x12
        /*06fe*/ 	.short	(.L_325 - .L_324)
	.align		4
.L_324:
        /*0700*/ 	.word	index@(my_apply_particle_deltas_cuda_kernel_forward)
        /*0704*/ 	.word	0x00000000


	//----- nvinfo : EIATTR_MIN_STACK_SIZE
	.align		4
.L_325:
        /*0708*/ 	.byte	0x04, 0x12
        /*070a*/ 	.short	(.L_327 - .L_326)
	.align		4
.L_326:
        /*070c*/ 	.word	index@(my_integrate_particles_cuda_kernel_backward)
        /*0710*/ 	.word	0x00000000


	//----- nvinfo : EIATTR_MIN_STACK_SIZE
	.align		4
.L_327:
        /*0714*/ 	.byte	0x04, 0x12
        /*0716*/ 	.short	(.L_329 - .L_328)
	.align		4
.L_328:
        /*0718*/ 	.word	index@(my_integrate_particles_cuda_kernel_forward)
        /*071c*/ 	.word	0x00000000


	//----- nvinfo : EIATTR_MIN_STACK_SIZE
	.align		4
.L_329:
        /*0720*/ 	.byte	0x04, 0x12
        /*0722*/ 	.short	(.L_331 - .L_330)
	.align		4
.L_330:
        /*0724*/ 	.word	index@(swellParticlesStage2_cuda_kernel_backward)
        /*0728*/ 	.word	0x00000000


	//----- nvinfo : EIATTR_MIN_STACK_SIZE
	.align		4
.L_331:
        /*072c*/ 	.byte	0x04, 0x12
        /*072e*/ 	.short	(.L_333 - .L_332)
	.align		4
.L_332:
        /*0730*/ 	.word	index@(swellParticlesStage2_cuda_kernel_forward)
        /*0734*/ 	.word	0x00000000


	//----- nvinfo : EIATTR_MIN_STACK_SIZE
	.align		4
.L_333:
        /*0738*/ 	.byte	0x04, 0x12
        /*073a*/ 	.short	(.L_335 - .L_334)
	.align		4
.L_334:
        /*073c*/ 	.word	index@(swellParticles_cuda_kernel_backward)
        /*0740*/ 	.word	0x00000000


	//----- nvinfo : EIATTR_MIN_STACK_SIZE
	.align		4
.L_335:
        /*0744*/ 	.byte	0x04, 0x12
        /*0746*/ 	.short	(.L_337 - .L_336)
	.align		4
.L_336:
        /*0748*/ 	.word	index@(swellParticles_cuda_kernel_forward)
        /*074c*/ 	.word	0x00000020


	//----- nvinfo : EIATTR_MIN_STACK_SIZE
	.align		4
.L_337:
        /*0750*/ 	.byte	0x04, 0x12
        /*0752*/ 	.short	(.L_339 - .L_338)
	.align		4
.L_338:
        /*0754*/ 	.word	index@(sleepParticles_cuda_kernel_backward)
        /*0758*/ 	.word	0x00000000


	//----- nvinfo : EIATTR_MIN_STACK_SIZE
	.align		4
.L_339:
        /*075c*/ 	.byte	0x04, 0x12
        /*075e*/ 	.short	(.L_341 - .L_340)
	.align		4
.L_340:
        /*0760*/ 	.word	index@(sleepParticles_cuda_kernel_forward)
        /*0764*/ 	.word	0x00000000
.L_341:


//--------------------- .nv.info.my_create_soft_contacts_cuda_kernel_backward --------------------------
	.section	.nv.info.my_create_soft_contacts_cuda_kernel_backward,"",@"SHT_CUDA_INFO"
	.sectionflags	@""
	.align	4


	//----- nvinfo : EIATTR_CUDA_API_VERSION
	.align		4
        /*0000*/ 	.byte	0x04, 0x37
        /*0002*/ 	.short	(.L_343 - .L_342)
.L_342:
        /*0004*/ 	.word	0x0000007d


	//----- nvinfo : EIATTR_PARAM_CBANK
	.align		4
.L_343:
        /*0008*/ 	.byte	0x04, 0x0a
        /*000a*/ 	.short	(.L_345 - .L_344)
	.align		4
.L_344:
        /*000c*/ 	.word	index@(.nv.constant0.my_create_soft_contacts_cuda_kernel_backward)
        /*0010*/ 	.short	0x0160
        /*0012*/ 	.short	0x07ac


	//----- nvinfo : EIATTR_CBANK_PARAM_SIZE
	.align		4
.L_345:
        /*0014*/ 	.byte	0x03, 0x19
        /*0016*/ 	.short	0x07ac


	//----- nvinfo : EIATTR_KPARAM_INFO
	.align		4
        /*0018*/ 	.byte	0x04, 0x17
        /*001a*/ 	.short	(.L_347 - .L_346)
.L_346:
        /*001c*/ 	.word	0x00000000
        /*0020*/ 	.short	0x0020
        /*0022*/ 	.short	0x07a8
        /*0024*/ 	.byte	0x00, 0xf0, 0x11, 0x00


	//----- nvinfo : EIATTR_KPARAM_INFO
	.align		4
.L_347:
        /*0028*/ 	.byte	0x04, 0x17
        /*002a*/ 	.short	(.L_349 - .L_348)
.L_348:
        /*002c*/ 	.word	0x00000000
        /*0030*/ 	.short	0x001f
        /*0032*/ 	.short	0x0770
        /*0034*/ 	.byte	0x00, 0xf0, 0xe1, 0x00


	//----- nvinfo : EIATTR_KPARAM_INFO
	.align		4
.L_349:
        /*0038*/ 	.byte	0x04, 0x17
        /*003a*/ 	.short	(.L_351 - .L_350)
.L_350:
        /*003c*/ 	.word	0x00000000
        /*0040*/ 	.short	0x001e
        /*0042*/ 	.short	0x0738
        /*0044*/ 	.byte	0x00, 0xf0, 0xe1, 0x00


	//----- nvinfo : EIATTR_KPARAM_INFO
	.align		4
.L_351:
        /*0048*/ 	.byte	0x04, 0x17
        /*004a*/ 	.short	(.L_353 - .L_352)
.L_352:
        /*004c*/ 	.word	0x00000000
        /*0050*/ 	.short	0x001d
        /*0052*/ 	.short	0x0700
        /*0054*/ 	.byte	0x00, 0xf0, 0xe1, 0x00


	//----- nvinfo : EIATTR_KPARAM_INFO
	.align		4
.L_353:
        /*0058*/ 	.byte	0x04, 0x17
        /*005a*/ 	.short	(.L_355 - .L_354)
.L_354:
        /*005c*/ 	.word	0x00000000
        /*0060*/ 	.short	0x001c
        /*0062*/ 	.short	0x06c8
        /*0064*/ 	.byte	0x00, 0xf0, 0xe1, 0x00


	//----- nvinfo : EIATTR_KPARAM_INFO
	.align		4
.L_355:
        /*0068*/ 	.byte	0x04, 0x17
        /*006a*/ 	.short	(.L_357 - .L_356)
.L_356:
        /*006c*/ 	.word	0x00000000
        /*0070*/ 	.short	0x001b
        /*0072*/ 	.short	0x0690
        /*0074*/ 	.byte	0x00, 0xf0, 0xe1, 0x00


	//----- nvinfo : EIATTR_KPARAM_INFO
	.align		4
.L_357:
        /*0078*/ 	.byte	0x04, 0x17
        /*007a*/ 	.short	(.L_359 - .L_358)
.L_358:
        /*007c*/ 	.word	0x00000000
        /*0080*/ 	.short	0x001a
        /*0082*/ 	.short	0x0658
        /*0084*/ 	.byte	0x00, 0xf0, 0xe1, 0x00


	//----- nvinfo : EIATTR_KPARAM_INFO
	.align		4
.L_359:
        /*0088*/ 	.byte	0x04, 0x17
        /*008a*/ 	.short	(.L_361 - .L_360)
.L_360:
        /*008c*/ 	.word	0x00000000
        /*0090*/ 	.short	0x0019
        /*0092*/ 	.short	0x0654
        /*0094*/ 	.byte	0x00, 0xf0, 0x11, 0x00


	//----- nvinfo : EIATTR_KPARAM_INFO
	.align		4
.L_361:
        /*0098*/ 	.byte	0x04, 0x17
        /*009a*/ 	.short	(.L_363 - .L_362)
.L_362:
        /*009c*/ 	.word	0x00000000
        /*00a0*/ 	.short	0x0018
        /*00a2*/ 	.short	0x0650
        /*00a4*/ 	.byte	0x00, 0xf0, 0x11, 0x00


	//----- nvinfo : EIATTR_KPARAM_INFO
	.align		4
.L_363:
        /*00a8*/ 	.byte	0x04, 0x17
        /*00aa*/ 	.short	(.L_365 - .L_364)
.L_364:
        /*00ac*/ 	.word	0x00000000
        /*00b0*/ 	.short	0x0017
        /*00b2*/ 	.short	0x0538
        /*00b4*/ 	.byte	0x00, 0xf0, 0x61, 0x04


	//----- nvinfo : EIATTR_KPARAM_INFO
	.align		4
.L_365:
        /*00b8*/ 	.byte	0x04, 0x17
        /*00ba*/ 	.short	(.L_367 - .L_366)
.L_366:
        /*00bc*/ 	.word	0x00000000
        /*00c0*/ 	.short	0x0016
        /*00c2*/ 	.short	0x0500
        /*00c4*/ 	.byte	0x00, 0xf0, 0xe1, 0x00


	//----- nvinfo : EIATTR_KPARAM_INFO
	.align		4
.L_367:
        /*00c8*/ 	.byte	0x04, 0x17
        /*00ca*/ 	.short	(.L_369 - .L_368)
.L_368:
        /*00cc*/ 	.word	0x00000000
        /*00d0*/ 	.short	0x0015
        /*00d2*/ 	.short	0x04c8
        /*00d4*/ 	.byte	0x00, 0xf0, 0xe1, 0x00


	//----- nvinfo : EIATTR_KPARAM_INFO
	.align		4
.L_369:
        /*00d8*/ 	.byte	0x04, 0x17
        /*00da*/ 	.short	(.L_371 - .L_370)
.L_370:
        /*00dc*/ 	.word	0x00000000
        /*00e0*/ 	.short	0x0014
        /*00e2*/ 	.short	0x0490
        /*00e4*/ 	.byte	0x00, 0xf0, 0xe1, 0x00


	//----- nvinfo : EIATTR_KPARAM_INFO
	.align		4
.L_371:
        /*00e8*/ 	.byte	0x04, 0x17
        /*00ea*/ 	.short	(.L_373 - .L_372)
.L_372:
        /*00ec*/ 	.word	0x00000000
        /*00f0*/ 	.short	0x0013
        /*00f2*/ 	.short	0x0458
        /*00f4*/ 	.byte	0x00, 0xf0, 0xe1, 0x00


	//----- nvinfo : EIATTR_KPARAM_INFO
	.align		4
.L_373:
        /*00f8*/ 	.byte	0x04, 0x17
        /*00fa*/ 	.short	(.L_375 - .L_374)
.L_374:
        /*00fc*/ 	.word	0x00000000
        /*0100*/ 	.short	0x0012
        /*0102*/ 	.short	0x0420
        /*0104*/ 	.byte	0x00, 0xf0, 0xe1, 0x00


	//----- nvinfo : EIATTR_KPARAM_INFO
	.align		4
.L_375:
        /*0108*/ 	.byte	0x04, 0x17
        /*010a*/ 	.short	(.L_377 - .L_376)
.L_376:
        /*010c*/ 	.word	0x00000000
        /*0110*/ 	.short	0x0011
        /*0112*/ 	.short	0x03e8
        /*0114*/ 	.byte	0x00, 0xf0, 0xe1, 0x00


	//----- nvinfo : EIATTR_KPARAM_INFO
	.align		4
.L_377:
        /*0118*/ 	.byte	0x04, 0x17
        /*011a*/ 	.short	(.L_379 - .L_378)
.L_378:
        /*011c*/ 	.word	0x00000000
        /*0120*/ 	.short	0x0010
        /*0122*/ 	.short	0x03e0
        /*0124*/ 	.byte	0x00, 0xf0, 0x11, 0x00


	//----- nvinfo : EIATTR_KPARAM_INFO
	.align		4
.L_379:
        /*0128*/ 	.byte	0x04, 0x17
        /*012a*/ 	.short	(.L_381 - .L_380)
.L_380:
        /*012c*/ 	.word	0x00000000
        /*0130*/ 	.short	0x000f
        /*0132*/ 	.short	0x03a8
        /*0134*/ 	.byte	0x00, 0xf0, 0xe1, 0x00


	//----- nvinfo : EIATTR_KPARAM_INFO
	.align		4
.L_381:
        /*0138*/ 	.byte	0x04, 0x17
        /*013a*/ 	.short	(.L_383 - .L_382)
.L_382:
        /*013c*/ 	.word	0x00000000
        /*0140*/ 	.short	0x000e
        /*0142*/ 	.short	0x0370
        /*0144*/ 	.byte	0x00, 0xf0, 0xe1, 0x00


	//----- nvinfo : EIATTR_KPARAM_INFO
	.align		4
.L_383:
        /*0148*/ 	.byte	0x04, 0x17
        /*014a*/ 	.short	(.L_385 - .L_384)
.L_384:
        /*014c*/ 	.word	0x00000000
        /*0150*/ 	.short	0x000d
        /*0152*/ 	.short	0x0338
        /*0154*/ 	.byte	0x00, 0xf0, 0xe1, 0x00


	//----- nvinfo : EIATTR_KPARAM_INFO
	.align		4
.L_385:
        /*0158*/ 	.byte	0x04, 0x17
        /*015a*/ 	.short	(.L_387 - .L_386)
.L_386:
        /*015c*/ 	.word	0x00000000
        /*0160*/ 	.short	0x000c
        /*0162*/ 	.short	0x0300
        /*0164*/ 	.byte	0x00, 0xf0, 0xe1, 0x00


	//----- nvinfo : EIATTR_KPARAM_INFO
	.align		4
.L_387:
        /*0168*/ 	.byte	0x04, 0x17
        /*016a*/ 	.short	(.L_389 - .L_388)
.L_388:
        /*016c*/ 	.word	0x00000000
        /*0170*/ 	.short	0x000b
        /*0172*/ 	.short	0x02c8
        /*0174*/ 	.byte	0x00, 0xf0, 0xe1, 0x00


	//----- nvinfo : EIATTR_KPARAM_INFO
	.align		4
.L_389:
        /*0178*/ 	.byte	0x04, 0x17
        /*017a*/ 	.short	(.L_391 - .L_390)
.L_390:
        /*017c*/ 	.word	0x00000000
        /*0180*/ 	.short	0x000a
        /*0182*/ 	.short	0x0290
        /*0184*/ 	.byte	0x00, 0xf0, 0xe1, 0x00


	//----- nvinfo : EIATTR_KPARAM_INFO
	.align		4
.L_391:
        /*0188*/ 	.byte	0x04, 0x17
        /*018a*/ 	.short	(.L_393 - .L_392)
.L_392:
        /*018c*/ 	.word	0x00000000
        /*0190*/ 	.short	0x0009
        /*0192*/ 	.short	0x028c
        /*0194*/ 	.byte	0x00, 0xf0, 0x11, 0x00


	//----- nvinfo : EIATTR_KPARAM_INFO
	.align		4
.L_393:
        /*0198*/ 	.byte	0x04, 0x17
        /*019a*/ 	.short	(.L_395 - .L_394)
.L_394:
        /*019c*/ 	.word	0x00000000
        /*01a0*/ 	.short	0x0008
        /*01a2*/ 	.short	0x0288
        /*01a4*/ 	.byte	0x00, 0xf0, 0x11, 0x00


	//----- nvinfo : EIATTR_KPARAM_INFO
	.align		4
.L_395:
        /*01a8*/ 	.byte	0x04, 0x17
        /*01aa*/ 	.short	(.L_397 - .L_396)
.L_396:
        /*01ac*/ 	.word	0x00000000
        /*01b0*/ 	.short	0x0007
        /*01b2*/ 	.short	0x0170
        /*01b4*/ 	.byte	0x00, 0xf0, 0x61, 0x04


	//----- nvinfo : EIATTR_KPARAM_INFO
	.align		4
.L_397:
        /*01b8*/ 	.byte	0x04, 0x17
        /*01ba*/ 	.short	(.L_399 - .L_398)
.L_398:
        /*01bc*/ 	.word	0x00000000
        /*01c0*/ 	.short	0x0006
        /*01c2*/ 	.short	0x0138
        /*01c4*/ 	.byte	0x00, 0xf0, 0xe1, 0x00


	//----- nvinfo : EIATTR_KPARAM_INFO
	.align		4
.L_399:
        /*01c8*/ 	.byte	0x04, 0x17
        /*01ca*/ 	.short	(.L_401 - .L_400)
.L_400:
        /*01cc*/ 	.word	0x00000000
        /*01d0*/ 	.short	0x0005
        /*01d2*/ 	.short	0x0100
        /*01d4*/ 	.byte	0x00, 0xf0, 0xe1, 0x00


	//----- nvinfo : EIATTR_KPARAM_INFO
	.align		4
.L_401:
        /*01d8*/ 	.byte	0x04, 0x17
        /*01da*/ 	.short	(.L_403 - .L_402)
.L_402:
        /*01dc*/ 	.word	0x00000000
        /*01e0*/ 	.short	0x0004
        /*01e2*/ 	.short	0x00c8
        /*01e4*/ 	.byte	0x00, 0xf0, 0xe1, 0x00


	//----- nvinfo : EIATTR_KPARAM_INFO
	.align		4
.L_403:
        /*01e8*/ 	.byte	0x04, 0x17
        /*01ea*/ 	.short	(.L_405 - .L_404)
.L_404:
        /*01ec*/ 	.word	0x00000000
        /*01f0*/ 	.short	0x0003
        /*01f2*/ 	.short	0x0090
        /*01f4*/ 	.byte	0x00, 0xf0, 0xe1, 0x00


	//----- nvinfo : EIATTR_KPARAM_INFO
	.align		4
.L_405:
        /*01f8*/ 	.byte	0x04, 0x17
        /*01fa*/ 	.short	(.L_407 - .L_406)
.L_406:
        /*01fc*/ 	.word	0x00000000
        /*0200*/ 	.short	0x0002
        /*0202*/ 	.short	0x0058
        /*0204*/ 	.byte	0x00, 0xf0, 0xe1, 0x00


	//----- nvinfo : EIATTR_KPARAM_INFO
	.align		4
.L_407:
        /*0208*/ 	.byte	0x04, 0x17
        /*020a*/ 	.short	(.L_409 - .L_408)
.L_408:
        /*020c*/ 	.word	0x00000000
        /*0210*/ 	.short	0x0001
        /*0212*/ 	.short	0x0020
        /*0214*/ 	.byte	0x00, 0xf0, 0xe1, 0x00


	//----- nvinfo : EIATTR_KPARAM_INFO
	.align		4
.L_409:
        /*0218*/ 	.byte	0x04, 0x17
        /*021a*/ 	.short	(.L_411 - .L_410)
.L_410:
        /*021c*/ 	.word	0x00000000
        /*0220*/ 	.short	0x0000
        /*0222*/ 	.short	0x0000
        /*0224*/ 	.byte	0x00, 0xf0, 0x81, 0x00


	//----- nvinfo : EIATTR_MAXREG_COUNT
	.align		4
.L_411:
        /*0228*/ 	.byte	0x03, 0x1b
        /*022a*/ 	.short	0x00ff


	//----- nvinfo : EIATTR_EXIT_INSTR_OFFSETS
	.align		4
        /*022c*/ 	.byte	0x04, 0x1c
        /*022e*/ 	.short	(.L_413 - .L_412)


	//   ....[0]....
.L_412:
        /*0230*/ 	.word	0x00000080


	//   ....[1]....
        /*0234*/ 	.word	0x0000c7f0


	//----- nvinfo : EIATTR_CRS_STACK_SIZE
	.align		4
.L_413:
        /*0238*/ 	.byte	0x04, 0x1e
        /*023a*/ 	.short	(.L_415 - .L_414)
.L_414:
        /*023c*/ 	.word	0x00000000
.L_415:


//--------------------- .nv.info.my_create_soft_contacts_cuda_kernel_forward --------------------------
	.section	.nv.info.my_create_soft_contacts_cuda_kernel_forward,"",@"SHT_CUDA_INFO"
	.sectionflags	@""
	.align	4


	//----- nvinfo : EIATTR_CUDA_API_VERSION
	.align		4
        /*0000*/ 	.byte	0x04, 0x37
        /*0002*/ 	.short	(.L_417 - .L_416)
.L_416:
        /*0004*/ 	.word	0x0000007d


	//----- nvinfo : EIATTR_PARAM_CBANK
	.align		4
.L_417:
        /*0008*/ 	.byte	0x04, 0x0a
        /*000a*/ 	.short	(.L_419 - .L_418)
	.align		4
.L_418:
        /*000c*/ 	.word	index@(.nv.constant0.my_create_soft_contacts_cuda_kernel_forward)
        /*0010*/ 	.short	0x0160
        /*0012*/ 	.short	0x03e4


	//----- nvinfo : EIATTR_CBANK_PARAM_SIZE
	.align		4
.L_419:
        /*0014*/ 	.byte	0x03, 0x19
        /*0016*/ 	.short	0x03e4


	//----- nvinfo : EIATTR_KPARAM_INFO
	.align		4
        /*0018*/ 	.byte	0x04, 0x17
        /*001a*/ 	.short	(.L_421 - .L_420)
.L_420:
        /*001c*/ 	.word	0x00000000
        /*0020*/ 	.short	0x0010
        /*0022*/ 	.short	0x03e0
        /*0024*/ 	.byte	0x00, 0xf0, 0x11, 0x00


	//----- nvinfo : EIATTR_KPARAM_INFO
	.align		4
.L_421:
        /*0028*/ 	.byte	0x04, 0x17
        /*002a*/ 	.short	(.L_423 - .L_422)
.L_422:
        /*002c*/ 	.word	0x00000000
        /*0030*/ 	.short	0x000f
        /*0032*/ 	.short	0x03a8
        /*0034*/ 	.byte	0x00, 0xf0, 0xe1, 0x00


	//----- nvinfo : EIATTR_KPARAM_INFO
	.align		4
.L_423:
        /*0038*/ 	.byte	0x04, 0x17
        /*003a*/ 	.short	(.L_425 - .L_424)
.L_424:
        /*003c*/ 	.word	0x00000000
        /*0040*/ 	.short	0x000e
        /*0042*/ 	.short	0x0370
        /*0044*/ 	.byte	0x00, 0xf0, 0xe1, 0x00


	//----- nvinfo : EIATTR_KPARAM_INFO
	.align		4
.L_425:
        /*0048*/ 	.byte	0x04, 0x17
        /*004a*/ 	.short	(.L_427 - .L_426)
.L_426:
        /*004c*/ 	.word	0x00000000
        /*0050*/ 	.short	0x000d
        /*0052*/ 	.short	0x0338
        /*0054*/ 	.byte	0x00, 0xf0, 0xe1, 0x00


	//----- nvinfo : EIATTR_KPARAM_INFO
	.align		4
.L_427:
        /*0058*/ 	.byte	0x04, 0x17
        /*005a*/ 	.short	(.L_429 - .L_428)
.L_428:
        /*005c*/ 	.word	0x00000000
        /*0060*/ 	.short	0x000c
        /*0062*/ 	.short	0x0300
        /*0064*/ 	.byte	0x00, 0xf0, 0xe1, 0x00


	//----- nvinfo : EIATTR_KPARAM_INFO
	.align		4
.L_429:
        /*0068*/ 	.byte	0x04, 0x17
        /*006a*/ 	.short	(.L_431 - .L_430)
.L_430:
        /*006c*/ 	.word	0x00000000
        /*0070*/ 	.short	0x000b
        /*0072*/ 	.short	0x02c8
        /*0074*/ 	.byte	0x00, 0xf0, 0xe1, 0x00


	//----- nvinfo : EIATTR_KPARAM_INFO
	.align		4
.L_431:
        /*0078*/ 	.byte	0x04, 0x17
        /*007a*/ 	.short	(.L_433 - .L_432)
.L_432:
        /*007c*/ 	.word	0x00000000
        /*0080*/ 	.short	0x000a
        /*0082*/ 	.short	0x0290
        /*0084*/ 	.byte	0x00, 0xf0, 0xe1, 0x00


	//----- nvinfo : EIATTR_KPARAM_INFO
	.align		4
.L_433:
        /*0088*/ 	.byte	0x04, 0x17
        /*008a*/ 	.short	(.L_435 - .L_434)
.L_434:
        /*008c*/ 	.word	0x00000000
        /*0090*/ 	.short	0x0009
        /*0092*/ 	.short	0x028c
        /*0094*/ 	.byte	0x00, 0xf0, 0x11, 0x00


	//----- nvinfo : EIATTR_KPARAM_INFO
	.align		4
.L_435:
        /*0098*/ 	.byte	0x04, 0x17
        /*009a*/ 	.short	(.L_437 - .L_436)
.L_436:
        /*009c*/ 	.word	0x00000000
        /*00a0*/ 	.short	0x0008
        /*00a2*/ 	.short	0x0288
        /*00a4*/ 	.byte	0x00, 0xf0, 0x11, 0x00


	//----- nvinfo : EIATTR_KPARAM_INFO
	.align		4
.L_437:
        /*00a8*/ 	.byte	0x04, 0x17
        /*00aa*/ 	.short	(.L_439 - .L_438)
.L_438:
        /*00ac*/ 	.word	0x00000000
        /*00b0*/ 	.short	0x0007
        /*00b2*/ 	.short	0x0170
        /*00b4*/ 	.byte	0x00, 0xf0, 0x61, 0x04


	//----- nvinfo : EIATTR_KPARAM_INFO
	.align		4
.L_439:
        /*00b8*/ 	.byte	0x04, 0x17
        /*00ba*/ 	.short	(.L_441 - .L_440)
.L_440:
        /*00bc*/ 	.word	0x00000000
        /*00c0*/ 	.short	0x0006
        /*00c2*/ 	.short	0x0138
        /*00c4*/ 	.byte	0x00, 0xf0, 0xe1, 0x00


	//----- nvinfo : EIATTR_KPARAM_INFO
	.align		4
.L_441:
        /*00c8*/ 	.byte	0x04, 0x17
        /*00ca*/ 	.short	(.L_443 - .L_442)
.L_442:
        /*00cc*/ 	.word	0x00000000
        /*00d0*/ 	.short	0x0005
        /*00d2*/ 	.short	0x0100
        /*00d4*/ 	.byte	0x00, 0xf0, 0xe1, 0x00


	//----- nvinfo : EIATTR_KPARAM_INFO
	.align		4
.L_443:
        /*00d8*/ 	.byte	0x04, 0x17
        /*00da*/ 	.short	(.L_445 - .L_444)
.L_444:
        /*00dc*/ 	.word	0x00000000
        /*00e0*/ 	.short	0x0004
        /*00e2*/ 	.short	0x00c8
        /*00e4*/ 	.byte	0x00, 0xf0, 0xe1, 0x00


	//----- nvinfo : EIATTR_KPARAM_INFO
	.align		4
.L_445:
        /*00e8*/ 	.byte	0x04, 0x17
        /*00ea*/ 	.short	(.L_447 - .L_446)
.L_446:
        /*00ec*/ 	.word	0x00000000
        /*00f0*/ 	.short	0x0003
        /*00f2*/ 	.short	0x0090
        /*00f4*/ 	.byte	0x00, 0xf0, 0xe1, 0x00


	//----- nvinfo : EIATTR_KPARAM_INFO
	.align		4
.L_447:
        /*00f8*/ 	.byte	0x04, 0x17
        /*00fa*/ 	.short	(.L_449 - .L_448)
.L_448:
        /*00fc*/ 	.word	0x00000000
        /*0100*/ 	.short	0x0002
        /*0102*/ 	.short	0x0058
        /*0104*/ 	.byte	0x00, 0xf0, 0xe1, 0x00


	//----- nvinfo : EIATTR_KPARAM_INFO
	.align		4
.L_449:
        /*0108*/ 	.byte	0x04, 0x17
        /*010a*/ 	.short	(.L_451 - .L_450)
.L_450:
        /*010c*/ 	.word	0x00000000
        /*0110*/ 	.short	0x0001
        /*0112*/ 	.short	0x0020
        /*0114*/ 	.byte	0x00, 0xf0, 0xe1, 0x00


	//----- nvinfo : EIATTR_KPARAM_INFO
	.align		4
.L_451:
        /*0118*/ 	.byte	0x04, 0x17
        /*011a*/ 	.short	(.L_453 - .L_452)
.L_452:
        /*011c*/ 	.word	0x00000000
        /*0120*/ 	.short	0x0000
        /*0122*/ 	.short	0x0000
        /*0124*/ 	.byte	0x00, 0xf0, 0x81, 0x00


	//----- nvinfo : EIATTR_MAXREG_COUNT
	.align		4
.L_453:
        /*0128*/ 	.byte	0x03, 0x1b
        /*012a*/ 	.short	0x00ff


	//----- nvinfo : EIATTR_INT_WARP_WIDE_INSTR_OFFSETS
	.align		4
        /*012c*/ 	.byte	0x04, 0x31
        /*012e*/ 	.short	(.L_455 - .L_454)


	//   ....[0]....
.L_454:
        /*0130*/ 	.word	0x000063d0


	//   ....[1]....
        /*0134*/ 	.word	0x00006890


	//----- nvinfo : EIATTR_EXIT_INSTR_OFFSETS
	.align		4
.L_455:
        /*0138*/ 	.byte	0x04, 0x1c
        /*013a*/ 	.short	(.L_457 - .L_456)


	//   ....[0]....
.L_456:
        /*013c*/ 	.word	0x00000080


	//   ....[1]....
        /*0140*/ 	.word	0x00000510


	//   ....[2]....
        /*0144*/ 	.word	0x00006c40


	//----- nvinfo : EIATTR_CRS_STACK_SIZE
	.align		4
.L_457:
        /*0148*/ 	.byte	0x04, 0x1e
        /*014a*/ 	.short	(.L_459 - .L_458)
.L_458:
        /*014c*/ 	.word	0x00000000
.L_459:


//--------------------- .nv.info.my_solve_particle_shape_contacts_cuda_kernel_backward --------------------------
	.section	.nv.info.my_solve_particle_shape_contacts_cuda_kernel_backward,"",@"SHT_CUDA_INFO"
	.sectionflags	@""
	.align	4


	//----- nvinfo : EIATTR_CUDA_API_VERSION
	.align		4
        /*0000*/ 	.byte	0x04, 0x37
        /*0002*/ 	.short	(.L_461 - .L_460)
.L_460:
        /*0004*/ 	.word	0x0000007d


	//----- nvinfo : EIATTR_PARAM_CBANK
	.align		4
.L_461:
        /*0008*/ 	.byte	0x04, 0x0a
        /*000a*/ 	.short	(.L_463 - .L_462)
	.align		4
.L_462:
        /*000c*/ 	.word	index@(.nv.constant0.my_solve_particle_shape_contacts_cuda_kernel_backward)
        /*0010*/ 	.short	0x0160
        /*0012*/ 	.short	0x0ae0


	//----- nvinfo : EIATTR_CBANK_PARAM_SIZE
	.align		4
.L_463:
        /*0014*/ 	.byte	0x03, 0x19
        /*0016*/ 	.short	0x0ae0


	//----- nvinfo : EIATTR_KPARAM_INFO
	.align		4
        /*0018*/ 	.byte	0x04, 0x17
        /*001a*/ 	.short	(.L_465 - .L_464)
.L_464:
        /*001c*/ 	.word	0x00000000
        /*0020*/ 	.short	0x0036
        /*0022*/ 	.short	0x0aa8
        /*0024*/ 	.byte	0x00, 0xf0, 0xe1, 0x00


	//----- nvinfo : EIATTR_KPARAM_INFO
	.align		4
.L_465:
        /*0028*/ 	.byte	0x04, 0x17
        /*002a*/ 	.short	(.L_467 - .L_466)
.L_466:
        /*002c*/ 	.word	0x00000000
        /*0030*/ 	.short	0x0035
        /*0032*/ 	.short	0x0a70
        /*0034*/ 	.byte	0x00, 0xf0, 0xe1, 0x00


	//----- nvinfo : EIATTR_KPARAM_INFO
	.align		4
.L_467:
        /*0038*/ 	.byte	0x04, 0x17
        /*003a*/ 	.short	(.L_469 - .L_468)
.L_468:
        /*003c*/ 	.word	0x00000000
        /*0040*/ 	.short	0x0034
        /*0042*/ 	.short	0x0a68
        /*0044*/ 	.byte	0x00, 0xf0, 0x11, 0x00


	//----- nvinfo : EIATTR_KPARAM_INFO
	.align		4
.L_469:
        /*0048*/ 	.byte	0x04, 0x17
        /*004a*/ 	.short	(.L_471 - .L_470)
.L_470:
        /*004c*/ 	.word	0x00000000
        /*0050*/ 	.short	0x0033
        /*0052*/ 	.short	0x0a64
        /*0054*/ 	.byte	0x00, 0xf0, 0x11, 0x00


	//----- nvinfo : EIATTR_KPARAM_INFO
	.align		4
.L_471:
        /*0058*/ 	.byte	0x04, 0x17
        /*005a*/ 	.short	(.L_473 - .L_472)
.L_472:
        /*005c*/ 	.word	0x00000000
        /*0060*/ 	.short	0x0032
        /*0062*/ 	.short	0x0a60
        /*0064*/ 	.byte	0x00, 0xf0, 0x11, 0x00


	//----- nvinfo : EIATTR_KPARAM_INFO
	.align		4
.L_473:
        /*0068*/ 	.byte	0x04, 0x17
        /*006a*/ 	.short	(.L_475 - .L_474)
.L_474:
        /*006c*/ 	.word	0x00000000
        /*0070*/ 	.short	0x0031
        /*0072*/ 	.short	0x0a28
        /*0074*/ 	.byte	0x00, 0xf0, 0xe1, 0x00


	//----- nvinfo : EIATTR_KPARAM_INFO
	.align		4
.L_475:
        /*0078*/ 	.byte	0x04, 0x17
        /*007a*/ 	.short	(.L_477 - .L_476)
.L_476:
        /*007c*/ 	.word	0x00000000
        /*0080*/ 	.short	0x0030
        /*0082*/ 	.short	0x09f0
        /*0084*/ 	.byte	0x00, 0xf0, 0xe1, 0x00


	//----- nvinfo : EIATTR_KPARAM_INFO
	.align		4
.L_477:
        /*0088*/ 	.byte	0x04, 0x17
        /*008a*/ 	.short	(.L_479 - .L_478)
.L_478:
        /*008c*/ 	.word	0x00000000
        /*0090*/ 	.short	0x002f
        /*0092*/ 	.short	0x09b8
        /*0094*/ 	.byte	0x00, 0xf0, 0xe1, 0x00


	//----- nvinfo : EIATTR_KPARAM_INFO
	.align		4
.L_479:
        /*0098*/ 	.byte	0x04, 0x17
        /*009a*/ 	.short	(.L_481 - .L_480)
.L_480:
        /*009c*/ 	.word	0x00000000
        /*00a0*/ 	.short	0x002e
        /*00a2*/ 	.short	0x0980
        /*00a4*/ 	.byte	0x00, 0xf0, 0xe1, 0x00


	//----- nvinfo : EIATTR_KPARAM_INFO
	.align		4
.L_481:
        /*00a8*/ 	.byte	0x04, 0x17
        /*00aa*/ 	.short	(.L_483 - .L_482)
.L_482:
        /*00ac*/ 	.word	0x00000000
        /*00b0*/ 	.short	0x002d
        /*00b2*/ 	.short	0x0948
        /*00b4*/ 	.byte	0x00, 0xf0, 0xe1, 0x00


	//----- nvinfo : EIATTR_KPARAM_INFO
	.align		4
.L_483:
        /*00b8*/ 	.byte	0x04, 0x17
        /*00ba*/ 	.short	(.L_485 - .L_484)
.L_484:
        /*00bc*/ 	.word	0x00000000
        /*00c0*/ 	.short	0x002c
        /*00c2*/ 	.short	0x0910
        /*00c4*/ 	.byte	0x00, 0xf0, 0xe1, 0x00


	//----- nvinfo : EIATTR_KPARAM_INFO
	.align		4
.L_485:
        /*00c8*/ 	.byte	0x04, 0x17
        /*00ca*/ 	.short	(.L_487 - .L_486)
.L_486:
        /*00cc*/ 	.word	0x00000000
        /*00d0*/ 	.short	0x002b
        /*00d2*/ 	.short	0x090c
        /*00d4*/ 	.byte	0x00, 0xf0, 0x11, 0x00


	//----- nvinfo : EIATTR_KPARAM_INFO
	.align		4
.L_487:
        /*00d8*/ 	.byte	0x04, 0x17
        /*00da*/ 	.short	(.L_489 - .L_488)
.L_488:
        /*00dc*/ 	.word	0x00000000
        /*00e0*/ 	.short	0x002a
        /*00e2*/ 	.short	0x0908
        /*00e4*/ 	.byte	0x00, 0xf0, 0x11, 0x00


	//----- nvinfo : EIATTR_KPARAM_INFO
	.align		4
.L_489:
        /*00e8*/ 	.byte	0x04, 0x17
        /*00ea*/ 	.short	(.L_491 - .L_490)
.L_490:
        /*00ec*/ 	.word	0x00000000
        /*00f0*/ 	.short	0x0029
        /*00f2*/ 	.short	0x0904
        /*00f4*/ 	.byte	0x00, 0xf0, 0x11, 0x00


	//----- nvinfo : EIATTR_KPARAM_INFO
	.align		4
.L_491:
        /*00f8*/ 	.byte	0x04, 0x17
        /*00fa*/ 	.short	(.L_493 - .L_492)
.L_492:
        /*00fc*/ 	.word	0x00000000
        /*0100*/ 	.short	0x0028
        /*0102*/ 	.short	0x0900
        /*0104*/ 	.byte	0x00, 0xf0, 0x11, 0x00


	//----- nvinfo : EIATTR_KPARAM_INFO
	.align		4
.L_493:
        /*0108*/ 	.byte	0x04, 0x17
        /*010a*/ 	.short	(.L_495 - .L_494)
.L_494:
        /*010c*/ 	.word	0x00000000
        /*0110*/ 	.short	0x0027
        /*0112*/ 	.short	0x07e8
        /*0114*/ 	.byte	0x00, 0xf0, 0x61, 0x04


	//----- nvinfo : EIATTR_KPARAM_INFO
	.align		4
.L_495:
        /*0118*/ 	.byte	0x04, 0x17
        /*011a*/ 	.short	(.L_497 - .L_496)
.L_496:
        /*011c*/ 	.word	0x00000000
        /*0120*/ 	.short	0x0026
        /*0122*/ 	.short	0x07b0
        /*0124*/ 	.byte	0x00, 0xf0, 0xe1, 0x00


	//----- nvinfo : EIATTR_KPARAM_INFO
	.align		4
.L_497:
        /*0128*/ 	.byte	0x04, 0x17
        /*012a*/ 	.short	(.L_499 - .L_498)
.L_498:
        /*012c*/ 	.word	0x00000000
        /*0130*/ 	.short	0x0025
        /*0132*/ 	.short	0x0778
        /*0134*/ 	.byte	0x00, 0xf0, 0xe1, 0x00


	//----- nvinfo : EIATTR_KPARAM_INFO
	.align		4
.L_499:
        /*0138*/ 	.byte	0x04, 0x17
        /*013a*/ 	.short	(.L_501 - .L_500)
.L_500:
        /*013c*/ 	.word	0x00000000
        /*0140*/ 	.short	0x0024
        /*0142*/ 	.short	0x0740
        /*0144*/ 	.byte	0x00, 0xf0, 0xe1, 0x00


	//----- nvinfo : EIATTR_KPARAM_INFO
	.align		4
.L_501:
        /*0148*/ 	.byte	0x04, 0x17
        /*014a*/ 	.short	(.L_503 - .L_502)
.L_502:
        /*014c*/ 	.word	0x00000000
        /*0150*/ 	.short	0x0023
        /*0152*/ 	.short	0x0708
        /*0154*/ 	.byte	0x00, 0xf0, 0xe1, 0x00


	//----- nvinfo : EIATTR_KPARAM_INFO
	.align		4
.L_503:
        /*0158*/ 	.byte	0x04, 0x17
        /*015a*/ 	.short	(.L_505 - .L_504)
.L_504:
        /*015c*/ 	.word	0x00000000
        /*0160*/ 	.short	0x0022
        /*0162*/ 	.short	0x06d0
        /*0164*/ 	.byte	0x00, 0xf0, 0xe1, 0x00


	//----- nvinfo : EIATTR_KPARAM_INFO
	.align		4
.L_505:
        /*0168*/ 	.byte	0x04, 0x17
        /*016a*/ 	.short	(.L_507 - .L_506)
.L_506:
        /*016c*/ 	.word	0x00000000
        /*0170*/ 	.short	0x0021
        /*0172*/ 	.short	0x0698
        /*0174*/ 	.byte	0x00, 0xf0, 0xe1, 0x00


	//----- nvinfo : EIATTR_KPARAM_INFO
	.align		4
.L_507:
        /*0178*/ 	.byte	0x04, 0x17
        /*017a*/ 	.short	(.L_509 - .L_508)
.L_508:
        /*017c*/ 	.word	0x00000000
        /*0180*/ 	.short	0x0020
        /*0182*/ 	.short	0x0660
        /*0184*/ 	.byte	0x00, 0xf0, 0xe1, 0x00


	//----- nvinfo : EIATTR_KPARAM_INFO
	.align		4
.L_509:
        /*0188*/ 	.byte	0x04, 0x17
        /*018a*/ 	.short	(.L_511 - .L_510)
.L_510:
        /*018c*/ 	.word	0x00000000
        /*0190*/ 	.short	0x001f
        /*0192*/ 	.short	0x0628
        /*0194*/ 	.byte	0x00, 0xf0, 0xe1, 0x00


	//----- nvinfo : EIATTR_KPARAM_INFO
	.align		4
.L_511:
        /*0198*/ 	.byte	0x04, 0x17
        /*019a*/ 	.short	(.L_513 - .L_512)
.L_512:
        /*019c*/ 	.word	0x00000000
        /*01a0*/ 	.short	0x001e
        /*01a2*/ 	.short	0x05f0
        /*01a4*/ 	.byte	0x00, 0xf0, 0xe1, 0x00


	//----- nvinfo : EIATTR_KPARAM_INFO
	.align		4
.L_513:
        /*01a8*/ 	.byte	0x04, 0x17
        /*01aa*/ 	.short	(.L_515 - .L_514)
.L_514:
        /*01ac*/ 	.word	0x00000000
        /*01b0*/ 	.short	0x001d
        /*01b2*/ 	.short	0x05b8
        /*01b4*/ 	.byte	0x00, 0xf0, 0xe1, 0x00


	//----- nvinfo : EIATTR_KPARAM_INFO
	.align		4
.L_515:
        /*01b8*/ 	.byte	0x04, 0x17
        /*01ba*/ 	.short	(.L_517 - .L_516)
.L_516:
        /*01bc*/ 	.word	0x00000000
        /*01c0*/ 	.short	0x001c
        /*01c2*/ 	.short	0x0580
        /*01c4*/ 	.byte	0x00, 0xf0, 0xe1, 0x00


	//----- nvinfo : EIATTR_KPARAM_INFO
	.align		4
.L_517:
        /*01c8*/ 	.byte	0x04, 0x17
        /*01ca*/ 	.short	(.L_519 - .L_518)
.L_518:
        /*01cc*/ 	.word	0x00000000
        /*01d0*/ 	.short	0x001b
        /*01d2*/ 	.short	0x0548
        /*01d4*/ 	.byte	0x00, 0xf0, 0xe1, 0x00


	//----- nvinfo : EIATTR_KPARAM_INFO
	.align		4
.L_519:
        /*01d8*/ 	.byte	0x04, 0x17
        /*01da*/ 	.short	(.L_521 - .L_520)
.L_520:
        /*01dc*/ 	.word	0x00000000
        /*01e0*/ 	.short	0x001a
        /*01e2*/ 	.short	0x0510
        /*01e4*/ 	.byte	0x00, 0xf0, 0xe1, 0x00


	//----- nvinfo : EIATTR_KPARAM_INFO
	.align		4
.L_521:
        /*01e8*/ 	.byte	0x04, 0x17
        /*01ea*/ 	.short	(.L_523 - .L_522)
.L_522:
        /*01ec*/ 	.word	0x00000000
        /*01f0*/ 	.short	0x0019
        /*01f2*/ 	.short	0x0508
        /*01f4*/ 	.byte	0x00, 0xf0, 0x11, 0x00


	//----- nvinfo : EIATTR_KPARAM_INFO
	.align		4
.L_523:
        /*01f8*/ 	.byte	0x04, 0x17
        /*01fa*/ 	.short	(.L_525 - .L_524)
.L_524:
        /*01fc*/ 	.word	0x00000000
        /*0200*/ 	.short	0x0018
        /*0202*/ 	.short	0x0504
        /*0204*/ 	.byte	0x00, 0xf0, 0x11, 0x00


	//----- nvinfo : EIATTR_KPARAM_INFO
	.align		4
.L_525:
        /*0208*/ 	.byte	0x04, 0x17
        /*020a*/ 	.short	(.L_527 - .L_526)
.L_526:
        /*020c*/ 	.word	0x00000000
        /*0210*/ 	.short	0x0017
        /*0212*/ 	.short	0x0500
        /*0214*/ 	.byte	0x00, 0xf0, 0x11, 0x00


	//----- nvinfo : EIATTR_KPARAM_INFO
	.align		4
.L_527:
        /*0218*/ 	.byte	0x04, 0x17
        /*021a*/ 	.short	(.L_529 - .L_528)
.L_528:
        /*021c*/ 	.word	0x00000000
        /*0220*/ 	.short	0x0016
        /*0222*/ 	.short	0x04c8
        /*0224*/ 	.byte	0x00, 0xf0, 0xe1, 0x00


	//----- nvinfo : EIATTR_KPARAM_INFO
	.align		4
.L_529:
        /*0228*/ 	.byte	0x04, 0x17
        /*022a*/ 	.short	(.L_531 - .L_530)
.L_530:
        /*022c*/ 	.word	0x00000000
        /*0230*/ 	.short	0x0015
        /*0232*/ 	.short	0x0490
        /*0234*/ 	.byte	0x00, 0xf0, 0xe1, 0x00


	//----- nvinfo : EIATTR_KPARAM_INFO
	.align		4
.L_531:
        /*0238*/ 	.byte	0x04, 0x17
        /*023a*/ 	.short	(.L_533 - .L_532)
.L_532:
        /*023c*/ 	.word	0x00000000
        /*0240*/ 	.short	0x0014
        /*0242*/ 	.short	0x0458
        /*0244*/ 	.byte	0x00, 0xf0, 0xe1, 0x00


	//----- nvinfo : EIATTR_KPARAM_INFO
	.align		4
.L_533:
        /*0248*/ 	.byte	0x04, 0x17
        /*024a*/ 	.short	(.L_535 - .L_534)
.L_534:
        /*024c*/ 	.word	0x00000000
        /*0250*/ 	.short	0x0013
        /*0252*/ 	.short	0x0420
        /*0254*/ 	.byte	0x00, 0xf0, 0xe1, 0x00


	//----- nvinfo : EIATTR_KPARAM_INFO
	.align		4
.L_535:
        /*0258*/ 	.byte	0x04, 0x17
        /*025a*/ 	.short	(.L_537 - .L_536)
.L_536:
        /*025c*/ 	.word	0x00000000
        /*0260*/ 	.short	0x0012
        /*0262*/ 	.short	0x03e8
        /*0264*/ 	.byte	0x00, 0xf0, 0xe1, 0x00


	//----- nvinfo : EIATTR_KPARAM_INFO
	.align		4
.L_537:
        /*0268*/ 	.byte	0x04, 0x17
        /*026a*/ 	.short	(.L_539 - .L_538)
.L_538:
        /*026c*/ 	.word	0x00000000
        /*0270*/ 	.short	0x0011
        /*0272*/ 	.short	0x03b0
        /*0274*/ 	.byte	0x00, 0xf0, 0xe1, 0x00


	//----- nvinfo : EIATTR_KPARAM_INFO
	.align		4
.L_539:
        /*0278*/ 	.byte	0x04, 0x17
        /*027a*/ 	.short	(.L_541 - .L_540)
.L_540:
        /*027c*/ 	.word	0x00000000
        /*0280*/ 	.short	0x0010
        /*0282*/ 	.short	0x03ac
        /*0284*/ 	.byte	0x00, 0xf0, 0x11, 0x00


	//----- nvinfo : EIATTR_KPARAM_INFO
	.align		4
.L_541:
        /*0288*/ 	.byte	0x04, 0x17
        /*028a*/ 	.short	(.L_543 - .L_542)
.L_542:
        /*028c*/ 	.word	0x00000000
        /*0290*/ 	.short	0x000f
        /*0292*/ 	.short	0x03a8
        /*0294*/ 	.byte	0x00, 0xf0, 0x11, 0x00


	//----- nvinfo : EIATTR_KPARAM_INFO
	.align		4
.L_543:
        /*0298*/ 	.byte	0x04, 0x17
        /*029a*/ 	.short	(.L_545 - .L_544)
.L_544:
        /*029c*/ 	.word	0x00000000
        /*02a0*/ 	.short	0x000e
        /*02a2*/ 	.short	0x03a4
        /*02a4*/ 	.byte	0x00, 0xf0, 0x11, 0x00


	//----- nvinfo : EIATTR_KPARAM_INFO
	.align		4
.L_545:
        /*02a8*/ 	.byte	0x04, 0x17
        /*02aa*/ 	.short	(.L_547 - .L_546)
.L_546:
        /*02ac*/ 	.word	0x00000000
        /*02b0*/ 	.short	0x000d
        /*02b2*/ 	.short	0x03a0
        /*02b4*/ 	.byte	0x00, 0xf0, 0x11, 0x00


	//----- nvinfo : EIATTR_KPARAM_INFO
	.align		4
.L_547:
        /*02b8*/ 	.byte	0x04, 0x17
        /*02ba*/ 	.short	(.L_549 - .L_548)
.L_548:
        /*02bc*/ 	.word	0x00000000
        /*02c0*/ 	.short	0x000c
        /*02c2*/ 	.short	0x0288
        /*02c4*/ 	.byte	0x00, 0xf0, 0x61, 0x04


	//----- nvinfo : EIATTR_KPARAM_INFO
	.align		4
.L_549:
        /*02c8*/ 	.byte	0x04, 0x17
        /*02ca*/ 	.short	(.L_551 - .L_550)
.L_550:
        /*02cc*/ 	.word	0x00000000
        /*02d0*/ 	.short	0x000b
        /*02d2*/ 	.short	0x0250
        /*02d4*/ 	.byte	0x00, 0xf0, 0xe1, 0x00


	//----- nvinfo : EIATTR_KPARAM_INFO
	.align		4
.L_551:
        /*02d8*/ 	.byte	0x04, 0x17
        /*02da*/ 	.short	(.L_553 - .L_552)
.L_552:
        /*02dc*/ 	.word	0x00000000
        /*02e0*/ 	.short	0x000a
        /*02e2*/ 	.short	0x0218
        /*02e4*/ 	.byte	0x00, 0xf0, 0xe1, 0x00


	//----- nvinfo : EIATTR_KPARAM_INFO
	.align		4
.L_553:
        /*02e8*/ 	.byte	0x04, 0x17
        /*02ea*/ 	.short	(.L_555 - .L_554)
.L_554:
        /*02ec*/ 	.word	0x00000000
        /*02f0*/ 	.short	0x0009
        /*02f2*/ 	.short	0x01e0
        /*02f4*/ 	.byte	0x00, 0xf0, 0xe1, 0x00


	//----- nvinfo : EIATTR_KPARAM_INFO
	.align		4
.L_555:
        /*02f8*/ 	.byte	0x04, 0x17
        /*02fa*/ 	.short	(.L_557 - .L_556)
.L_556:
        /*02fc*/ 	.word	0x00000000
        /*0300*/ 	.short	0x0008
        /*0302*/ 	.short	0x01a8
        /*0304*/ 	.byte	0x00, 0xf0, 0xe1, 0x00


	//----- nvinfo : EIATTR_KPARAM_INFO
	.align		4
.L_557:
        /*0308*/ 	.byte	0x04, 0x17
        /*030a*/ 	.short	(.L_559 - .L_558)
.L_558:
        /*030c*/ 	.word	0x00000000
        /*0310*/ 	.short	0x0007
        /*0312*/ 	.short	0x0170
        /*0314*/ 	.byte	0x00, 0xf0, 0xe1, 0x00


	//----- nvinfo : EIATTR_KPARAM_INFO
	.align		4
.L_559:
        /*0318*/ 	.byte	0x04, 0x17
        /*031a*/ 	.short	(.L_561 - .L_560)
.L_560:
        /*031c*/ 	.word	0x00000000
        /*0320*/ 	.short	0x0006
        /*0322*/ 	.short	0x0138
        /*0324*/ 	.byte	0x00, 0xf0, 0xe1, 0x00


	//----- nvinfo : EIATTR_KPARAM_INFO
	.align		4
.L_561:
        /*0328*/ 	.byte	0x04, 0x17
        /*032a*/ 	.short	(.L_563 - .L_562)
.L_562:
        /*032c*/ 	.word	0x00000000
        /*0330*/ 	.short	0x0005
        /*0332*/ 	.short	0x0100
        /*0334*/ 	.byte	0x00, 0xf0, 0xe1, 0x00


	//----- nvinfo : EIATTR_KPARAM_INFO
	.align		4
.L_563:
        /*0338*/ 	.byte	0x04, 0x17
        /*033a*/ 	.short	(.L_565 - .L_564)
.L_564:
        /*033c*/ 	.word	0x00000000
        /*0340*/ 	.short	0x0004
        /*0342*/ 	.short	0x00c8
        /*0344*/ 	.byte	0x00, 0xf0, 0xe1, 0x00


	//----- nvinfo : EIATTR_KPARAM_INFO
	.align		4
.L_565:
        /*0348*/ 	.byte	0x04, 0x17
        /*034a*/ 	.short	(.L_567 - .L_566)
.L_566:
        /*034c*/ 	.word	0x00000000
        /*0350*/ 	.short	0x0003
        /*0352*/ 	.short	0x0090
        /*0354*/ 	.byte	0x00, 0xf0, 0xe1, 0x00


	//----- nvinfo : EIATTR_KPARAM_INFO
	.align		4
.L_567:
        /*0358*/ 	.byte	0x04, 0x17
        /*035a*/ 	.short	(.L_569 - .L_568)
.L_568:
        /*035c*/ 	.word	0x00000000
        /*0360*/ 	.short	0x0002
        /*0362*/ 	.short	0x0058
        /*0364*/ 	.byte	0x00, 0xf0, 0xe1, 0x00


	//----- nvinfo : EIATTR_KPARAM_INFO
	.align		4
.L_569:
        /*0368*/ 	.byte	0x04, 0x17
        /*036a*/ 	.short	(.L_571 - .L_570)
.L_570:
        /*036c*/ 	.word	0x00000000
        /*0370*/ 	.short	0x0001
        /*0372*/ 	.short	0x0020
        /*0374*/ 	.byte	0x00, 0xf0, 0xe1, 0x00


	//----- nvinfo : EIATTR_KPARAM_INFO
	.align		4
.L_571:
        /*0378*/ 	.byte	0x04, 0x17
        /*037a*/ 	.short	(.L_573 - .L_572)
.L_572:
        /*037c*/ 	.word	0x00000000
        /*0380*/ 	.short	0x0000
        /*0382*/ 	.short	0x0000
        /*0384*/ 	.byte	0x00, 0xf0, 0x81, 0x00


	//----- nvinfo : EIATTR_MAXREG_COUNT
	.align		4
.L_573:
        /*0388*/ 	.byte	0x03, 0x1b
        /*038a*/ 	.short	0x00ff


	//----- nvinfo : EIATTR_EXIT_INSTR_OFFSETS
	.align		4
        /*038c*/ 	.byte	0x04, 0x1c
        /*038e*/ 	.short	(.L_575 - .L_574)


	//   ....[0]....
.L_574:
        /*0390*/ 	.word	0x00000070


	//   ....[1]....
        /*0394*/ 	.word	0x00006ca0


	//----- nvinfo : EIATTR_CRS_STACK_SIZE
	.align		4
.L_575:
        /*0398*/ 	.byte	0x04, 0x1e
        /*039a*/ 	.short	(.L_577 - .L_576)
.L_576:
        /*039c*/ 	.word	0x00000000
.L_577:


//--------------------- .nv.info.my_solve_particle_shape_contacts_cuda_kernel_forward --------------------------
	.section	.nv.info.my_solve_particle_shape_contacts_cuda_kernel_forward,"",@"SHT_CUDA_INFO"
	.sectionflags	@""
	.align	4


	//----- nvinfo : EIATTR_CUDA_API_VERSION
	.align		4
        /*0000*/ 	.byte	0x04, 0x37
        /*0002*/ 	.short	(.L_579 - .L_578)
.L_578:
        /*0004*/ 	.word	0x0000007d


	//----- nvinfo : EIATTR_PARAM_CBANK
	.align		4
.L_579:
        /*0008*/ 	.byte	0x04, 0x0a
        /*000a*/ 	.short	(.L_581 - .L_580)
	.align		4
.L_580:
        /*000c*/ 	.word	index@(.nv.constant0.my_solve_particle_shape_contacts_cuda_kernel_forward)
        /*0010*/ 	.short	0x0160
        /*0012*/ 	.short	0x0580


	//----- nvinfo : EIATTR_CBANK_PARAM_SIZE
	.align		4
.L_581:
        /*0014*/ 	.byte	0x03, 0x19
        /*0016*/ 	.short	0x0580


	//----- nvinfo : EIATTR_KPARAM_INFO
	.align		4
        /*0018*/ 	.byte	0x04, 0x17
        /*001a*/ 	.short	(.L_583 - .L_582)
.L_582:
        /*001c*/ 	.word	0x00000000
        /*0020*/ 	.short	0x001b
        /*0022*/ 	.short	0x0548
        /*0024*/ 	.byte	0x00, 0xf0, 0xe1, 0x00


	//----- nvinfo : EIATTR_KPARAM_INFO
	.align		4
.L_583:
        /*0028*/ 	.byte	0x04, 0x17
        /*002a*/ 	.short	(.L_585 - .L_584)
.L_584:
        /*002c*/ 	.word	0x00000000
        /*0030*/ 	.short	0x001a
        /*0032*/ 	.short	0x0510
        /*0034*/ 	.byte	0x00, 0xf0, 0xe1, 0x00


	//----- nvinfo : EIATTR_KPARAM_INFO
	.align		4
.L_585:
        /*0038*/ 	.byte	0x04, 0x17
        /*003a*/ 	.short	(.L_587 - .L_586)
.L_586:
        /*003c*/ 	.word	0x00000000
        /*0040*/ 	.short	0x0019
        /*0042*/ 	.short	0x0508
        /*0044*/ 	.byte	0x00, 0xf0, 0x11, 0x00


	//----- nvinfo : EIATTR_KPARAM_INFO
	.align		4
.L_587:
        /*0048*/ 	.byte	0x04, 0x17
        /*004a*/ 	.short	(.L_589 - .L_588)
.L_588:
        /*004c*/ 	.word	0x00000000
        /*0050*/ 	.short	0x0018
        /*0052*/ 	.short	0x0504
        /*0054*/ 	.byte	0x00, 0xf0, 0x11, 0x00


	//----- nvinfo : EIATTR_KPARAM_INFO
	.align		4
.L_589:
        /*0058*/ 	.byte	0x04, 0x17
        /*005a*/ 	.short	(.L_591 - .L_590)
.L_590:
        /*005c*/ 	.word	0x00000000
        /*0060*/ 	.short	0x0017
        /*0062*/ 	.short	0x0500
        /*0064*/ 	.byte	0x00, 0xf0, 0x11, 0x00


	//----- nvinfo : EIATTR_KPARAM_INFO
	.align		4
.L_591:
        /*0068*/ 	.byte	0x04, 0x17
        /*006a*/ 	.short	(.L_593 - .L_592)
.L_592:
        /*006c*/ 	.word	0x00000000
        /*0070*/ 	.short	0x0016
        /*0072*/ 	.short	0x04c8
        /*0074*/ 	.byte	0x00, 0xf0, 0xe1, 0x00


	//----- nvinfo : EIATTR_KPARAM_INFO
	.align		4
.L_593:
        /*0078*/ 	.byte	0x04, 0x17
        /*007a*/ 	.short	(.L_595 - .L_594)
.L_594:
        /*007c*/ 	.word	0x00000000
        /*0080*/ 	.short	0x0015
        /*0082*/ 	.short	0x0490
        /*0084*/ 	.byte	0x00, 0xf0, 0xe1, 0x00


	//----- nvinfo : EIATTR_KPARAM_INFO
	.align		4
.L_595:
        /*0088*/ 	.byte	0x04, 0x17
        /*008a*/ 	.short	(.L_597 - .L_596)
.L_596:
        /*008c*/ 	.word	0x00000000
        /*0090*/ 	.short	0x0014
        /*0092*/ 	.short	0x0458
        /*0094*/ 	.byte	0x00, 0xf0, 0xe1, 0x00


	//----- nvinfo : EIATTR_KPARAM_INFO
	.align		4
.L_597:
        /*0098*/ 	.byte	0x04, 0x17
        /*009a*/ 	.short	(.L_599 - .L_598)
.L_598:
        /*009c*/ 	.word	0x00000000
        /*00a0*/ 	.short	0x0013
        /*00a2*/ 	.short	0x0420
        /*00a4*/ 	.byte	0x00, 0xf0, 0xe1, 0x00


	//----- nvinfo : EIATTR_KPARAM_INFO
	.align		4
.L_599:
        /*00a8*/ 	.byte	0x04, 0x17
        /*00aa*/ 	.short	(.L_601 - .L_600)
.L_600:
        /*00ac*/ 	.word	0x00000000
        /*00b0*/ 	.short	0x0012
        /*00b2*/ 	.short	0x03e8
        /*00b4*/ 	.byte	0x00, 0xf0, 0xe1, 0x00


	//----- nvinfo : EIATTR_KPARAM_INFO
	.align		4
.L_601:
        /*00b8*/ 	.byte	0x04, 0x17
        /*00ba*/ 	.short	(.L_603 - .L_602)
.L_602:
        /*00bc*/ 	.word	0x00000000
        /*00c0*/ 	.short	0x0011
        /*00c2*/ 	.short	0x03b0
        /*00c4*/ 	.byte	0x00, 0xf0, 0xe1, 0x00


	//----- nvinfo : EIATTR_KPARAM_INFO
	.align		4
.L_603:
        /*00c8*/ 	.byte	0x04, 0x17
        /*00ca*/ 	.short	(.L_605 - .L_604)
.L_604:
        /*00cc*/ 	.word	0x00000000
        /*00d0*/ 	.short	0x0010
        /*00d2*/ 	.short	0x03ac
        /*00d4*/ 	.byte	0x00, 0xf0, 0x11, 0x00


	//----- nvinfo : EIATTR_KPARAM_INFO
	.align		4
.L_605:
        /*00d8*/ 	.byte	0x04, 0x17
        /*00da*/ 	.short	(.L_607 - .L_606)
.L_606:
        /*00dc*/ 	.word	0x00000000
        /*00e0*/ 	.short	0x000f
        /*00e2*/ 	.short	0x03a8
        /*00e4*/ 	.byte	0x00, 0xf0, 0x11, 0x00


	//----- nvinfo : EIATTR_KPARAM_INFO
	.align		4
.L_607:
        /*00e8*/ 	.byte	0x04, 0x17
        /*00ea*/ 	.short	(.L_609 - .L_608)
.L_608:
        /*00ec*/ 	.word	0x00000000
        /*00f0*/ 	.short	0x000e
        /*00f2*/ 	.short	0x03a4
        /*00f4*/ 	.byte	0x00, 0xf0, 0x11, 0x00


	//----- nvinfo : EIATTR_KPARAM_INFO
	.align		4
.L_609:
        /*00f8*/ 	.byte	0x04, 0x17
        /*00fa*/ 	.short	(.L_611 - .L_610)
.L_610:
        /*00fc*/ 	.word	0x00000000
        /*0100*/ 	.short	0x000d
        /*0102*/ 	.short	0x03a0
        /*0104*/ 	.byte	0x00, 0xf0, 0x11, 0x00


	//----- nvinfo : EIATTR_KPARAM_INFO
	.align		4
.L_611:
        /*0108*/ 	.byte	0x04, 0x17
        /*010a*/ 	.short	(.L_613 - .L_612)
.L_612:
        /*010c*/ 	.word	0x00000000
        /*0110*/ 	.short	0x000c
        /*0112*/ 	.short	0x0288
        /*0114*/ 	.byte	0x00, 0xf0, 0x61, 0x04


	//----- nvinfo : EIATTR_KPARAM_INFO
	.align		4
.L_613:
        /*0118*/ 	.byte	0x04, 0x17
        /*011a*/ 	.short	(.L_615 - .L_614)
.L_614:
        /*011c*/ 	.word	0x00000000
        /*0120*/ 	.short	0x000b
        /*0122*/ 	.short	0x0250
        /*0124*/ 	.byte	0x00, 0xf0, 0xe1, 0x00


	//----- nvinfo : EIATTR_KPARAM_INFO
	.align		4
.L_615:
        /*0128*/ 	.byte	0x04, 0x17
        /*012a*/ 	.short	(.L_617 - .L_616)
.L_616:
        /*012c*/ 	.word	0x00000000
        /*0130*/ 	.short	0x000a
        /*0132*/ 	.short	0x0218
        /*0134*/ 	.byte	0x00, 0xf0, 0xe1, 0x00


	//----- nvinfo : EIATTR_KPARAM_INFO
	.align		4
.L_617:
        /*0138*/ 	.byte	0x04, 0x17
        /*013a*/ 	.short	(.L_619 - .L_618)
.L_618:
        /*013c*/ 	.word	0x00000000
        /*0140*/ 	.short	0x0009
        /*0142*/ 	.short	0x01e0
        /*0144*/ 	.byte	0x00, 0xf0, 0xe1, 0x00


	//----- nvinfo : EIATTR_KPARAM_INFO
	.align		4
.L_619:
        /*0148*/ 	.byte	0x04, 0x17
        /*014a*/ 	.short	(.L_621 - .L_620)
.L_620:
        /*014c*/ 	.word	0x00000000
        /*0150*/ 	.short	0x0008
        /*0152*/ 	.short	0x01a8
        /*0154*/ 	.byte	0x00, 0xf0, 0xe1, 0x00


	//----- nvinfo : EIATTR_KPARAM_INFO
	.align		4
.L_621:
        /*0158*/ 	.byte	0x04, 0x17
        /*015a*/ 	.short	(.L_623 - .L_622)
.L_622:
        /*015c*/ 	.word	0x00000000
        /*0160*/ 	.short	0x0007
        /*0162*/ 	.short	0x0170
        /*0164*/ 	.byte	0x00, 0xf0, 0xe1, 0x00


	//----- nvinfo : EIATTR_KPARAM_INFO
	.align		4
.L_623:
        /*0168*/ 	.byte	0x04, 0x17
        /*016a*/ 	.short	(.L_625 - .L_624)
.L_624:
        /*016c*/ 	.word	0x00000000
        /*0170*/ 	.short	0x0006
        /*0172*/ 	.short	0x0138
        /*0174*/ 	.byte	0x00, 0xf0, 0xe1, 0x00


	//----- nvinfo : EIATTR_KPARAM_INFO
	.align		4
.L_625:
        /*0178*/ 	.byte	0x04, 0x17
        /*017a*/ 	.short	(.L_627 - .L_626)
.L_626:
        /*017c*/ 	.word	0x00000000
        /*0180*/ 	.short	0x0005
        /*0182*/ 	.short	0x0100
        /*0184*/ 	.byte	0x00, 0xf0, 0xe1, 0x00


	//----- nvinfo : EIATTR_KPARAM_INFO
	.align		4
.L_627:
        /*0188*/ 	.byte	0x04, 0x17
        /*018a*/ 	.short	(.L_629 - .L_628)
.L_628:
        /*018c*/ 	.word	0x00000000
        /*0190*/ 	.short	0x0004
        /*0192*/ 	.short	0x00c8
        /*0194*/ 	.byte	0x00, 0xf0, 0xe1, 0x00


	//----- nvinfo : EIATTR_KPARAM_INFO
	.align		4
.L_629:
        /*0198*/ 	.byte	0x04, 0x17
        /*019a*/ 	.short	(.L_631 - .L_630)
.L_630:
        /*019c*/ 	.word	0x00000000
        /*01a0*/ 	.short	0x0003
        /*01a2*/ 	.short	0x0090
        /*01a4*/ 	.byte	0x00, 0xf0, 0xe1, 0x00


	//----- nvinfo : EIATTR_KPARAM_INFO
	.align		4
.L_631:
        /*01a8*/ 	.byte	0x04, 0x17
        /*01aa*/ 	.short	(.L_633 - .L_632)
.L_632:
        /*01ac*/ 	.word	0x00000000
        /*01b0*/ 	.short	0x0002
        /*01b2*/ 	.short	0x0058
        /*01b4*/ 	.byte	0x00, 0xf0, 0xe1, 0x00


	//----- nvinfo : EIATTR_KPARAM_INFO
	.align		4
.L_633:
        /*01b8*/ 	.byte	0x04, 0x17
        /*01ba*/ 	.short	(.L_635 - .L_634)
.L_634:
        /*01bc*/ 	.word	0x00000000
        /*01c0*/ 	.short	0x0001
        /*01c2*/ 	.short	0x0020
        /*01c4*/ 	.byte	0x00, 0xf0, 0xe1, 0x00


	//----- nvinfo : EIATTR_KPARAM_INFO
	.align		4
.L_635:
        /*01c8*/ 	.byte	0x04, 0x17
        /*01ca*/ 	.short	(.L_637 - .L_636)
.L_636:
        /*01cc*/ 	.word	0x00000000
        /*01d0*/ 	.short	0x0000
        /*01d2*/ 	.short	0x0000
        /*01d4*/ 	.byte	0x00, 0xf0, 0x81, 0x00


	//----- nvinfo : EIATTR_MAXREG_COUNT
	.align		4
.L_637:
        /*01d8*/ 	.byte	0x03, 0x1b
        /*01da*/ 	.short	0x00ff


	//----- nvinfo : EIATTR_EXIT_INSTR_OFFSETS
	.align		4
        /*01dc*/ 	.byte	0x04, 0x1c
        /*01de*/ 	.short	(.L_639 - .L_638)


	//   ....[0]....
.L_638:
        /*01e0*/ 	.word	0x00000070


	//   ....[1]....
        /*01e4*/ 	.word	0x00000200


	//   ....[2]....
        /*01e8*/ 	.word	0x00000480


	//   ....[3]....
        /*01ec*/ 	.word	0x00000d80


	//   ....[4]....
        /*01f0*/ 	.word	0x00001700


	//   ....[5]....
        /*01f4*/ 	.word	0x00002280


	//----- nvinfo : EIATTR_CRS_STACK_SIZE
	.align		4
.L_639:
        /*01f8*/ 	.byte	0x04, 0x1e
        /*01fa*/ 	.short	(.L_641 - .L_640)
.L_640:
        /*01fc*/ 	.word	0x00000000
.L_641:


//--------------------- .nv.info.my_solve_particle_particle_contacts_cuda_kernel_backward --------------------------
	.section	.nv.info.my_solve_particle_particle_contacts_cuda_kernel_backward,"",@"SHT_CUDA_INFO"
	.sectionflags	@""
	.align	4


	//----- nvinfo : EIATTR_CUDA_API_VERSION
	.align		4
        /*0000*/ 	.byte	0x04, 0x37
        /*0002*/ 	.short	(.L_643 - .L_642)
.L_642:
        /*0004*/ 	.word	0x0000007d


	//----- nvinfo : EIATTR_PARAM_CBANK
	.align		4
.L_643:
        /*0008*/ 	.byte	0x04, 0x0a
        /*000a*/ 	.short	(.L_645 - .L_644)
	.align		4
.L_644:
        /*000c*/ 	.word	index@(.nv.constant0.my_solve_particle_particle_contacts_cuda_kernel_backward)
        /*0010*/ 	.short	0x0160
        /*0012*/ 	.short	0x0310


	//----- nvinfo : EIATTR_CBANK_PARAM_SIZE
	.align		4
.L_645:
        /*0014*/ 	.byte	0x03, 0x19
        /*0016*/ 	.short	0x0310


	//----- nvinfo : EIATTR_KPARAM_INFO
	.align		4
        /*0018*/ 	.byte	0x04, 0x17
        /*001a*/ 	.short	(.L_647 - .L_646)
.L_646:
        /*001c*/ 	.word	0x00000000
        /*0020*/ 	.short	0x001c
        /*0022*/ 	.short	0x02d8
        /*0024*/ 	.byte	0x00, 0xf0, 0xe1, 0x00


	//----- nvinfo : EIATTR_KPARAM_INFO
	.align		4
.L_647:
        /*0028*/ 	.byte	0x04, 0x17
        /*002a*/ 	.short	(.L_649 - .L_648)
.L_648:
        /*002c*/ 	.word	0x00000000
        /*0030*/ 	.short	0x001b
        /*0032*/ 	.short	0x02d0
        /*0034*/ 	.byte	0x00, 0xf0, 0x11, 0x00


	//----- nvinfo : EIATTR_KPARAM_INFO
	.align		4
.L_649:
        /*0038*/ 	.byte	0x04, 0x17
        /*003a*/ 	.short	(.L_651 - .L_650)
.L_650:
        /*003c*/ 	.word	0x00000000
        /*0040*/ 	.short	0x001a
        /*0042*/ 	.short	0x02cc
        /*0044*/ 	.byte	0x00, 0xf0, 0x11, 0x00


	//----- nvinfo : EIATTR_KPARAM_INFO
	.align		4
.L_651:
        /*0048*/ 	.byte	0x04, 0x17
        /*004a*/ 	.short	(.L_653 - .L_652)
.L_652:
        /*004c*/ 	.word	0x00000000
        /*0050*/ 	.short	0x0019
        /*0052*/ 	.short	0x02c8
        /*0054*/ 	.byte	0x00, 0xf0, 0x11, 0x00


	//----- nvinfo : EIATTR_KPARAM_INFO
	.align		4
.L_653:
        /*0058*/ 	.byte	0x04, 0x17
        /*005a*/ 	.short	(.L_655 - .L_654)
.L_654:
        /*005c*/ 	.word	0x00000000
        /*0060*/ 	.short	0x0018
        /*0062*/ 	.short	0x02c4
        /*0064*/ 	.byte	0x00, 0xf0, 0x11, 0x00


	//----- nvinfo : EIATTR_KPARAM_INFO
	.align		4
.L_655:
        /*0068*/ 	.byte	0x04, 0x17
        /*006a*/ 	.short	(.L_657 - .L_656)
.L_656:
        /*006c*/ 	.word	0x00000000
        /*0070*/ 	.short	0x0017
        /*0072*/ 	.short	0x02c0
        /*0074*/ 	.byte	0x00, 0xf0, 0x11, 0x00


	//----- nvinfo : EIATTR_KPARAM_INFO
	.align		4
.L_657:
        /*0078*/ 	.byte	0x04, 0x17
        /*007a*/ 	.short	(.L_659 - .L_658)
.L_658:
        /*007c*/ 	.word	0x00000000
        /*0080*/ 	.short	0x0016
        /*0082*/ 	.short	0x02bc
        /*0084*/ 	.byte	0x00, 0xf0, 0x11, 0x00


	//----- nvinfo : EIATTR_KPARAM_INFO
	.align		4
.L_659:
        /*0088*/ 	.byte	0x04, 0x17
        /*008a*/ 	.short	(.L_661 - .L_660)
.L_660:
        /*008c*/ 	.word	0x00000000
        /*0090*/ 	.short	0x0015
        /*0092*/ 	.short	0x02b8
        /*0094*/ 	.byte	0x00, 0xf0, 0x11, 0x00


	//----- nvinfo : EIATTR_KPARAM_INFO
	.align		4
.L_661:
        /*0098*/ 	.byte	0x04, 0x17
        /*009a*/ 	.short	(.L_663 - .L_662)
.L_662:
        /*009c*/ 	.word	0x00000000
        /*00a0*/ 	.short	0x0014
        /*00a2*/ 	.short	0x0280
        /*00a4*/ 	.byte	0x00, 0xf0, 0xe1, 0x00


	//----- nvinfo : EIATTR_KPARAM_INFO
	.align		4
.L_663:
        /*00a8*/ 	.byte	0x04, 0x17
        /*00aa*/ 	.short	(.L_665 - .L_664)
.L_664:
        /*00ac*/ 	.word	0x00000000
        /*00b0*/ 	.short	0x0013
        /*00b2*/ 	.short	0x0248
        /*00b4*/ 	.byte	0x00, 0xf0, 0xe1, 0x00


	//----- nvinfo : EIATTR_KPARAM_INFO
	.align		4
.L_665:
        /*00b8*/ 	.byte	0x04, 0x17
        /*00ba*/ 	.short	(.L_667 - .L_666)
.L_666:
        /*00bc*/ 	.word	0x00000000
        /*00c0*/ 	.short	0x0012
        /*00c2*/ 	.short	0x0210
        /*00c4*/ 	.byte	0x00, 0xf0, 0xe1, 0x00


	//----- nvinfo : EIATTR_KPARAM_INFO
	.align		4
.L_667:
        /*00c8*/ 	.byte	0x04, 0x17
        /*00ca*/ 	.short	(.L_669 - .L_668)
.L_668:
        /*00cc*/ 	.word	0x00000000
        /*00d0*/ 	.short	0x0011
        /*00d2*/ 	.short	0x01d8
        /*00d4*/ 	.byte	0x00, 0xf0, 0xe1, 0x00


	//----- nvinfo : EIATTR_KPARAM_INFO
	.align		4
.L_669:
        /*00d8*/ 	.byte	0x04, 0x17
        /*00da*/ 	.short	(.L_671 - .L_670)
.L_670:
        /*00dc*/ 	.word	0x00000000
        /*00e0*/ 	.short	0x0010
        /*00e2*/ 	.short	0x01a0
        /*00e4*/ 	.byte	0x00, 0xf0, 0xe1, 0x00


	//----- nvinfo : EIATTR_KPARAM_INFO
	.align		4
.L_671:
        /*00e8*/ 	.byte	0x04, 0x17
        /*00ea*/ 	.short	(.L_673 - .L_672)
.L_672:
        /*00ec*/ 	.word	0x00000000
        /*00f0*/ 	.short	0x000f
        /*00f2*/ 	.short	0x0198
        /*00f4*/ 	.byte	0x00, 0xf0, 0x21, 0x00


	//----- nvinfo : EIATTR_KPARAM_INFO
	.align		4
.L_673:
        /*00f8*/ 	.byte	0x04, 0x17
        /*00fa*/ 	.short	(.L_675 - .L_674)
.L_674:
        /*00fc*/ 	.word	0x00000000
        /*0100*/ 	.short	0x000e
        /*0102*/ 	.short	0x0160
        /*0104*/ 	.byte	0x00, 0xf0, 0xe1, 0x00


	//----- nvinfo : EIATTR_KPARAM_INFO
	.align		4
.L_675:
        /*0108*/ 	.byte	0x04, 0x17
        /*010a*/ 	.short	(.L_677 - .L_676)
.L_676:
        /*010c*/ 	.word	0x00000000
        /*0110*/ 	.short	0x000d
        /*0112*/ 	.short	0x0158
        /*0114*/ 	.byte	0x00, 0xf0, 0x11, 0x00


	//----- nvinfo : EIATTR_KPARAM_INFO
	.align		4
.L_677:
        /*0118*/ 	.byte	0x04, 0x17
        /*011a*/ 	.short	(.L_679 - .L_678)
.L_678:
        /*011c*/ 	.word	0x00000000
        /*0120*/ 	.short	0x000c
        /*0122*/ 	.short	0x0154
        /*0124*/ 	.byte	0x00, 0xf0, 0x11, 0x00


	//----- nvinfo : EIATTR_KPARAM_INFO
	.align		4
.L_679:
        /*0128*/ 	.byte	0x04, 0x17
        /*012a*/ 	.short	(.L_681 - .L_680)
.L_680:
        /*012c*/ 	.word	0x00000000
        /*0130*/ 	.short	0x000b
        /*0132*/ 	.short	0x0150
        /*0134*/ 	.byte	0x00, 0xf0, 0x11, 0x00


	//----- nvinfo : EIATTR_KPARAM_INFO
	.align		4
.L_681:
        /*0138*/ 	.byte	0x04, 0x17
        /*013a*/ 	.short	(.L_683 - .L_682)
.L_682:
        /*013c*/ 	.word	0x00000000
        /*0140*/ 	.short	0x000a
        /*0142*/ 	.short	0x014c
        /*0144*/ 	.byte	0x00, 0xf0, 0x11, 0x00


	//----- nvinfo : EIATTR_KPARAM_INFO
	.align		4
.L_683:
        /*0148*/ 	.byte	0x04, 0x17
        /*014a*/ 	.short	(.L_685 - .L_684)
.L_684:
        /*014c*/ 	.word	0x00000000
        /*0150*/ 	.short	0x0009
        /*0152*/ 	.short	0x0148
        /*0154*/ 	.byte	0x00, 0xf0, 0x11, 0x00


	//----- nvinfo : EIATTR_KPARAM_INFO
	.align		4
.L_685:
        /*0158*/ 	.byte	0x04, 0x17
        /*015a*/ 	.short	(.L_687 - .L_686)
.L_686:
        /*015c*/ 	.word	0x00000000
        /*0160*/ 	.short	0x0008
        /*0162*/ 	.short	0x0144
        /*0164*/ 	.byte	0x00, 0xf0, 0x11, 0x00


	//----- nvinfo : EIATTR_KPARAM_INFO
	.align		4
.L_687:
        /*0168*/ 	.byte	0x04, 0x17
        /*016a*/ 	.short	(.L_689 - .L_688)
.L_688:
        /*016c*/ 	.word	0x00000000
        /*0170*/ 	.short	0x0007
        /*0172*/ 	.short	0x0140
        /*0174*/ 	.byte	0x00, 0xf0, 0x11, 0x00


	//----- nvinfo : EIATTR_KPARAM_INFO
	.align		4
.L_689:
        /*0178*/ 	.byte	0x04, 0x17
        /*017a*/ 	.short	(.L_691 - .L_690)
.L_690:
        /*017c*/ 	.word	0x00000000
        /*0180*/ 	.short	0x0006
        /*0182*/ 	.short	0x0108
        /*0184*/ 	.byte	0x00, 0xf0, 0xe1, 0x00


	//----- nvinfo : EIATTR_KPARAM_INFO
	.align		4
.L_691:
        /*0188*/ 	.byte	0x04, 0x17
        /*018a*/ 	.short	(.L_693 - .L_692)
.L_692:
        /*018c*/ 	.word	0x00000000
        /*0190*/ 	.short	0x0005
        /*0192*/ 	.short	0x00d0
        /*0194*/ 	.byte	0x00, 0xf0, 0xe1, 0x00


	//----- nvinfo : EIATTR_KPARAM_INFO
	.align		4
.L_693:
        /*0198*/ 	.byte	0x04, 0x17
        /*019a*/ 	.short	(.L_695 - .L_694)
.L_694:
        /*019c*/ 	.word	0x00000000
        /*01a0*/ 	.short	0x0004
        /*01a2*/ 	.short	0x0098
        /*01a4*/ 	.byte	0x00, 0xf0, 0xe1, 0x00


	//----- nvinfo : EIATTR_KPARAM_INFO
	.align		4
.L_695:
        /*01a8*/ 	.byte	0x04, 0x17
        /*01aa*/ 	.short	(.L_697 - .L_696)
.L_696:
        /*01ac*/ 	.word	0x00000000
        /*01b0*/ 	.short	0x0003
        /*01b2*/ 	.short	0x0060
        /*01b4*/ 	.byte	0x00, 0xf0, 0xe1, 0x00


	//----- nvinfo : EIATTR_KPARAM_INFO
	.align		4
.L_697:
        /*01b8*/ 	.byte	0x04, 0x17
        /*01ba*/ 	.short	(.L_699 - .L_698)
.L_698:
        /*01bc*/ 	.word	0x00000000
        /*01c0*/ 	.short	0x0002
        /*01c2*/ 	.short	0x0028
        /*01c4*/ 	.byte	0x00, 0xf0, 0xe1, 0x00


	//----- nvinfo : EIATTR_KPARAM_INFO
	.align		4
.L_699:
        /*01c8*/ 	.byte	0x04, 0x17
        /*01ca*/ 	.short	(.L_701 - .L_700)
.L_700:
        /*01cc*/ 	.word	0x00000000
        /*01d0*/ 	.short	0x0001
        /*01d2*/ 	.short	0x0020
        /*01d4*/ 	.byte	0x00, 0xf0, 0x21, 0x00


	//----- nvinfo : EIATTR_KPARAM_INFO
	.align		4
.L_701:
        /*01d8*/ 	.byte	0x04, 0x17
        /*01da*/ 	.short	(.L_703 - .L_702)
.L_702:
        /*01dc*/ 	.word	0x00000000
        /*01e0*/ 	.short	0x0000
        /*01e2*/ 	.short	0x0000
        /*01e4*/ 	.byte	0x00, 0xf0, 0x81, 0x00


	//----- nvinfo : EIATTR_MAXREG_COUNT
	.align		4
.L_703:
        /*01e8*/ 	.byte	0x03, 0x1b
        /*01ea*/ 	.short	0x00ff


	//----- nvinfo : EIATTR_EXIT_INSTR_OFFSETS
	.align		4
        /*01ec*/ 	.byte	0x04, 0x1c
        /*01ee*/ 	.short	(.L_705 - .L_704)


	//   ....[0]....
.L_704:
        /*01f0*/ 	.word	0x00000070


	//   ....[1]....
        /*01f4*/ 	.word	0x00004bc0


	//----- nvinfo : EIATTR_CRS_STACK_SIZE
	.align		4
.L_705:
        /*01f8*/ 	.byte	0x04, 0x1e
        /*01fa*/ 	.short	(.L_707 - .L_706)
.L_706:
        /*01fc*/ 	.word	0x00000000
.L_707:


//--------------------- .nv.info.my_solve_particle_particle_contacts_cuda_kernel_forward --------------------------
	.section	.nv.info.my_solve_particle_particle_contacts_cuda_kernel_forward,"",@"SHT_CUDA_INFO"
	.sectionflags	@""
	.align	4


	//----- nvinfo : EIATTR_CUDA_API_VERSION
	.align		4
        /*0000*/ 	.byte	0x04, 0x37
        /*0002*/ 	.short	(.L_709 - .L_708)
.L_708:
        /*0004*/ 	.word	0x0000007d


	//----- nvinfo : EIATTR_PARAM_CBANK
	.align		4
.L_709:
        /*0008*/ 	.byte	0x04, 0x0a
        /*000a*/ 	.short	(.L_711 - .L_710)
	.align		4
.L_710:
        /*000c*/ 	.word	index@(.nv.constant0.my_solve_particle_particle_contacts_cuda_kernel_forward)
        /*0010*/ 	.short	0x0160
        /*0012*/ 	.short	0x0198


	//----- nvinfo : EIATTR_CBANK_PARAM_SIZE
	.align		4
.L_711:
        /*0014*/ 	.byte	0x03, 0x19
        /*0016*/ 	.short	0x0198


	//----- nvinfo : EIATTR_KPARAM_INFO
	.align		4
        /*0018*/ 	.byte	0x04, 0x17
        /*001a*/ 	.short	(.L_713 - .L_712)
.L_712:
        /*001c*/ 	.word	0x00000000
        /*0020*/ 	.short	0x000e
        /*0022*/ 	.short	0x0160
        /*0024*/ 	.byte	0x00, 0xf0, 0xe1, 0x00


	//----- nvinfo : EIATTR_KPARAM_INFO
	.align		4
.L_713:
        /*0028*/ 	.byte	0x04, 0x17
        /*002a*/ 	.short	(.L_715 - .L_714)
.L_714:
        /*002c*/ 	.word	0x00000000
        /*0030*/ 	.short	0x000d
        /*0032*/ 	.short	0x0158
        /*0034*/ 	.byte	0x00, 0xf0, 0x11, 0x00


	//----- nvinfo : EIATTR_KPARAM_INFO
	.align		4
.L_715:
        /*0038*/ 	.byte	0x04, 0x17
        /*003a*/ 	.short	(.L_717 - .L_716)
.L_716:
        /*003c*/ 	.word	0x00000000
        /*0040*/ 	.short	0x000c
        /*0042*/ 	.short	0x0154
        /*0044*/ 	.byte	0x00, 0xf0, 0x11, 0x00


	//----- nvinfo : EIATTR_KPARAM_INFO
	.align		4
.L_717:
        /*0048*/ 	.byte	0x04, 0x17
        /*004a*/ 	.short	(.L_719 - .L_718)
.L_718:
        /*004c*/ 	.word	0x00000000
        /*0050*/ 	.short	0x000b
        /*0052*/ 	.short	0x0150
        /*0054*/ 	.byte	0x00, 0xf0, 0x11, 0x00


	//----- nvinfo : EIATTR_KPARAM_INFO
	.align		4
.L_719:
        /*0058*/ 	.byte	0x04, 0x17
        /*005a*/ 	.short	(.L_721 - .L_720)
.L_720:
        /*005c*/ 	.word	0x00000000
        /*0060*/ 	.short	0x000a
        /*0062*/ 	.short	0x014c
        /*0064*/ 	.byte	0x00, 0xf0, 0x11, 0x00


	//----- nvinfo : EIATTR_KPARAM_INFO
	.align		4
.L_721:
        /*0068*/ 	.byte	0x04, 0x17
        /*006a*/ 	.short	(.L_723 - .L_722)
.L_722:
        /*006c*/ 	.word	0x00000000
        /*0070*/ 	.short	0x0009
        /*0072*/ 	.short	0x0148
        /*0074*/ 	.byte	0x00, 0xf0, 0x11, 0x00


	//----- nvinfo : EIATTR_KPARAM_INFO
	.align		4
.L_723:
        /*0078*/ 	.byte	0x04, 0x17
        /*007a*/ 	.short	(.L_725 - .L_724)
.L_724:
        /*007c*/ 	.word	0x00000000
        /*0080*/ 	.short	0x0008
        /*0082*/ 	.short	0x0144
        /*0084*/ 	.byte	0x00, 0xf0, 0x11, 0x00


	//----- nvinfo : EIATTR_KPARAM_INFO
	.align		4
.L_725:
        /*0088*/ 	.byte	0x04, 0x17
        /*008a*/ 	.short	(.L_727 - .L_726)
.L_726:
        /*008c*/ 	.word	0x00000000
        /*0090*/ 	.short	0x0007
        /*0092*/ 	.short	0x0140
        /*0094*/ 	.byte	0x00, 0xf0, 0x11, 0x00


	//----- nvinfo : EIATTR_KPARAM_INFO
	.align		4
.L_727:
        /*0098*/ 	.byte	0x04, 0x17
        /*009a*/ 	.short	(.L_729 - .L_728)
.L_728:
        /*009c*/ 	.word	0x00000000
        /*00a0*/ 	.short	0x0006
        /*00a2*/ 	.short	0x0108
        /*00a4*/ 	.byte	0x00, 0xf0, 0xe1, 0x00


	//----- nvinfo : EIATTR_KPARAM_INFO
	.align		4
.L_729:
        /*00a8*/ 	.byte	0x04, 0x17
        /*00aa*/ 	.short	(.L_731 - .L_730)
.L_730:
        /*00ac*/ 	.word	0x00000000
        /*00b0*/ 	.short	0x0005
        /*00b2*/ 	.short	0x00d0
        /*00b4*/ 	.byte	0x00, 0xf0, 0xe1, 0x00


	//----- nvinfo : EIATTR_KPARAM_INFO
	.align		4
.L_731:
        /*00b8*/ 	.byte	0x04, 0x17
        /*00ba*/ 	.short	(.L_733 - .L_732)
.L_732:
        /*00bc*/ 	.word	0x00000000
        /*00c0*/ 	.short	0x0004
        /*00c2*/ 	.short	0x0098
        /*00c4*/ 	.byte	0x00, 0xf0, 0xe1, 0x00


	//----- nvinfo : EIATTR_KPARAM_INFO
	.align		4
.L_733:
        /*00c8*/ 	.byte	0x04, 0x17
        /*00ca*/ 	.short	(.L_735 - .L_734)
.L_734:
        /*00cc*/ 	.word	0x00000000
        /*00d0*/ 	.short	0x0003
        /*00d2*/ 	.short	0x0060
        /*00d4*/ 	.byte	0x00, 0xf0, 0xe1, 0x00


	//----- nvinfo : EIATTR_KPARAM_INFO
	.align		4
.L_735:
        /*00d8*/ 	.byte	0x04, 0x17
        /*00da*/ 	.short	(.L_737 - .L_736)
.L_736:
        /*00dc*/ 	.word	0x00000000
        /*00e0*/ 	.short	0x0002
        /*00e2*/ 	.short	0x0028
        /*00e4*/ 	.byte	0x00, 0xf0, 0xe1, 0x00


	//----- nvinfo : EIATTR_KPARAM_INFO
	.align		4
.L_737:
        /*00e8*/ 	.byte	0x04, 0x17
        /*00ea*/ 	.short	(.L_739 - .L_738)
.L_738:
        /*00ec*/ 	.word	0x00000000
        /*00f0*/ 	.short	0x0001
        /*00f2*/ 	.short	0x0020
        /*00f4*/ 	.byte	0x00, 0xf0, 0x21, 0x00


	//----- nvinfo : EIATTR_KPARAM_INFO
	.align		4
.L_739:
        /*00f8*/ 	.byte	0x04, 0x17
        /*00fa*/ 	.short	(.L_741 - .L_740)
.L_740:
        /*00fc*/ 	.word	0x00000000
        /*0100*/ 	.short	0x0000
        /*0102*/ 	.short	0x0000
        /*0104*/ 	.byte	0x00, 0xf0, 0x81, 0x00


	//----- nvinfo : EIATTR_MAXREG_COUNT
	.align		4
.L_741:
        /*0108*/ 	.byte	0x03, 0x1b
        /*010a*/ 	.short	0x00ff


	//----- nvinfo : EIATTR_EXIT_INSTR_OFFSETS
	.align		4
        /*010c*/ 	.byte	0x04, 0x1c
        /*010e*/ 	.short	(.L_743 - .L_742)


	//   ....[0]....
.L_742:
        /*0110*/ 	.word	0x00000070


	//   ....[1]....
        /*0114*/ 	.word	0x000002c0


	//   ....[2]....
        /*0118*/ 	.word	0x00000360


	//   ....[3]....
        /*011c*/ 	.word	0x00002560


	//----- nvinfo : EIATTR_CRS_STACK_SIZE
	.align		4
.L_743:
        /*0120*/ 	.byte	0x04, 0x1e
        /*0122*/ 	.short	(.L_745 - .L_744)
.L_744:
        /*0124*/ 	.word	0x00000000
.L_745:


//--------------------- .nv.info.my_solve_particle_ground_contacts_cuda_kernel_backward --------------------------
	.section	.nv.info.my_solve_particle_ground_contacts_cuda_kernel_backward,"",@"SHT_CUDA_INFO"
	.sectionflags	@""
	.align	4


	//----- nvinfo : EIATTR_CUDA_API_VERSION
	.align		4
        /*0000*/ 	.byte	0x04, 0x37
        /*0002*/ 	.short	(.L_747 - .L_746)
.L_746:
        /*0004*/ 	.word	0x0000007d


	//----- nvinfo : EIATTR_PARAM_CBANK
	.align		4
.L_747:
        /*0008*/ 	.byte	0x04, 0x0a
        /*000a*/ 	.short	(.L_749 - .L_748)
	.align		4
.L_748:
        /*000c*/ 	.word	index@(.nv.constant0.my_solve_particle_ground_contacts_cuda_kernel_backward)
        /*0010*/ 	.short	0x0160
        /*0012*/ 	.short	0x0370


	//----- nvinfo : EIATTR_CBANK_PARAM_SIZE
	.align		4
.L_749:
        /*0014*/ 	.byte	0x03, 0x19
        /*0016*/ 	.short	0x0370


	//----- nvinfo : EIATTR_KPARAM_INFO
	.align		4
        /*0018*/ 	.byte	0x04, 0x17
        /*001a*/ 	.short	(.L_751 - .L_750)
.L_750:
        /*001c*/ 	.word	0x00000000
        /*0020*/ 	.short	0x001e
        /*0022*/ 	.short	0x0338
        /*0024*/ 	.byte	0x00, 0xf0, 0xe1, 0x00


	//----- nvinfo : EIATTR_KPARAM_INFO
	.align		4
.L_751:
        /*0028*/ 	.byte	0x04, 0x17
        /*002a*/ 	.short	(.L_753 - .L_752)
.L_752:
        /*002c*/ 	.word	0x00000000
        /*0030*/ 	.short	0x001d
        /*0032*/ 	.short	0x0334
        /*0034*/ 	.byte	0x00, 0xf0, 0x11, 0x00


	//----- nvinfo : EIATTR_KPARAM_INFO
	.align		4
.L_753:
        /*0038*/ 	.byte	0x04, 0x17
        /*003a*/ 	.short	(.L_755 - .L_754)
.L_754:
        /*003c*/ 	.word	0x00000000
        /*0040*/ 	.short	0x001c
        /*0042*/ 	.short	0x0330
        /*0044*/ 	.byte	0x00, 0xf0, 0x11, 0x00


	//----- nvinfo : EIATTR_KPARAM_INFO
	.align		4
.L_755:
        /*0048*/ 	.byte	0x04, 0x17
        /*004a*/ 	.short	(.L_757 - .L_756)
.L_756:
        /*004c*/ 	.word	0x00000000
        /*0050*/ 	.short	0x001b
        /*0052*/ 	.short	0x02f8
        /*0054*/ 	.byte	0x00, 0xf0, 0xe1, 0x00


	//----- nvinfo : EIATTR_KPARAM_INFO
	.align		4
.L_757:
        /*0058*/ 	.byte	0x04, 0x17
        /*005a*/ 	.short	(.L_759 - .L_758)
.L_758:
        /*005c*/ 	.word	0x00000000
        /*0060*/ 	.short	0x001a
        /*0062*/ 	.short	0x02f4
        /*0064*/ 	.byte	0x00, 0xf0, 0x11, 0x00


	//----- nvinfo : EIATTR_KPARAM_INFO
	.align		4
.L_759:
        /*0068*/ 	.byte	0x04, 0x17
        /*006a*/ 	.short	(.L_761 - .L_760)
.L_760:
        /*006c*/ 	.word	0x00000000
        /*0070*/ 	.short	0x0019
        /*0072*/ 	.short	0x02f0
        /*0074*/ 	.byte	0x00, 0xf0, 0x11, 0x00


	//----- nvinfo : EIATTR_KPARAM_INFO
	.align		4
.L_761:
        /*0078*/ 	.byte	0x04, 0x17
        /*007a*/ 	.short	(.L_763 - .L_762)
.L_762:
        /*007c*/ 	.word	0x00000000
        /*0080*/ 	.short	0x0018
        /*0082*/ 	.short	0x02ec
        /*0084*/ 	.byte	0x00, 0xf0, 0x11, 0x00


	//----- nvinfo : EIATTR_KPARAM_INFO
	.align		4
.L_763:
        /*0088*/ 	.byte	0x04, 0x17
        /*008a*/ 	.short	(.L_765 - .L_764)
.L_764:
        /*008c*/ 	.word	0x00000000
        /*0090*/ 	.short	0x0017
        /*0092*/ 	.short	0x02e8
        /*0094*/ 	.byte	0x00, 0xf0, 0x11, 0x00


	//----- nvinfo : EIATTR_KPARAM_INFO
	.align		4
.L_765:
        /*0098*/ 	.byte	0x04, 0x17
        /*009a*/ 	.short	(.L_767 - .L_766)
.L_766:
        /*009c*/ 	.word	0x00000000
        /*00a0*/ 	.short	0x0016
        /*00a2*/ 	.short	0x02e4
        /*00a4*/ 	.byte	0x00, 0xf0, 0x11, 0x00


	//----- nvinfo : EIATTR_KPARAM_INFO
	.align		4
.L_767:
        /*00a8*/ 	.byte	0x04, 0x17
        /*00aa*/ 	.short	(.L_769 - .L_768)
.L_768:
        /*00ac*/ 	.word	0x00000000
        /*00b0*/ 	.short	0x0015
        /*00b2*/ 	.short	0x02e0
        /*00b4*/ 	.byte	0x00, 0xf0, 0x11, 0x00


	//----- nvinfo : EIATTR_KPARAM_INFO
	.align		4
.L_769:
        /*00b8*/ 	.byte	0x04, 0x17
        /*00ba*/ 	.short	(.L_771 - .L_770)
.L_770:
        /*00bc*/ 	.word	0x00000000
        /*00c0*/ 	.short	0x0014
        /*00c2*/ 	.short	0x02a8
        /*00c4*/ 	.byte	0x00, 0xf0, 0xe1, 0x00


	//----- nvinfo : EIATTR_KPARAM_INFO
	.align		4
.L_771:
        /*00c8*/ 	.byte	0x04, 0x17
        /*00ca*/ 	.short	(.L_773 - .L_772)
.L_772:
        /*00cc*/ 	.word	0x00000000
        /*00d0*/ 	.short	0x0013
        /*00d2*/ 	.short	0x0270
        /*00d4*/ 	.byte	0x00, 0xf0, 0xe1, 0x00


	//----- nvinfo : EIATTR_KPARAM_INFO
	.align		4
.L_773:
        /*00d8*/ 	.byte	0x04, 0x17
        /*00da*/ 	.short	(.L_775 - .L_774)
.L_774:
        /*00dc*/ 	.word	0x00000000
        /*00e0*/ 	.short	0x0012
        /*00e2*/ 	.short	0x0238
        /*00e4*/ 	.byte	0x00, 0xf0, 0xe1, 0x00


	//----- nvinfo : EIATTR_KPARAM_INFO
	.align		4
.L_775:
        /*00e8*/ 	.byte	0x04, 0x17
        /*00ea*/ 	.short	(.L_777 - .L_776)
.L_776:
        /*00ec*/ 	.word	0x00000000
        /*00f0*/ 	.short	0x0011
        /*00f2*/ 	.short	0x0200
        /*00f4*/ 	.byte	0x00, 0xf0, 0xe1, 0x00


	//----- nvinfo : EIATTR_KPARAM_INFO
	.align		4
.L_777:
        /*00f8*/ 	.byte	0x04, 0x17
        /*00fa*/ 	.short	(.L_779 - .L_778)
.L_778:
        /*00fc*/ 	.word	0x00000000
        /*0100*/ 	.short	0x0010
        /*0102*/ 	.short	0x01c8
        /*0104*/ 	.byte	0x00, 0xf0, 0xe1, 0x00


	//----- nvinfo : EIATTR_KPARAM_INFO
	.align		4
.L_779:
        /*0108*/ 	.byte	0x04, 0x17
        /*010a*/ 	.short	(.L_781 - .L_780)
.L_780:
        /*010c*/ 	.word	0x00000000
        /*0110*/ 	.short	0x000f
        /*0112*/ 	.short	0x0190
        /*0114*/ 	.byte	0x00, 0xf0, 0xe1, 0x00


	//----- nvinfo : EIATTR_KPARAM_INFO
	.align		4
.L_781:
        /*0118*/ 	.byte	0x04, 0x17
        /*011a*/ 	.short	(.L_783 - .L_782)
.L_782:
        /*011c*/ 	.word	0x00000000
        /*0120*/ 	.short	0x000e
        /*0122*/ 	.short	0x018c
        /*0124*/ 	.byte	0x00, 0xf0, 0x11, 0x00


	//----- nvinfo : EIATTR_KPARAM_INFO
	.align		4
.L_783:
        /*0128*/ 	.byte	0x04, 0x17
        /*012a*/ 	.short	(.L_785 - .L_784)
.L_784:
        /*012c*/ 	.word	0x00000000
        /*0130*/ 	.short	0x000d
        /*0132*/ 	.short	0x0188
        /*0134*/ 	.byte	0x00, 0xf0, 0x11, 0x00


	//----- nvinfo : EIATTR_KPARAM_INFO
	.align		4
.L_785:
        /*0138*/ 	.byte	0x04, 0x17
        /*013a*/ 	.short	(.L_787 - .L_786)
.L_786:
        /*013c*/ 	.word	0x00000000
        /*0140*/ 	.short	0x000c
        /*0142*/ 	.short	0x0150
        /*0144*/ 	.byte	0x00, 0xf0, 0xe1, 0x00


	//----- nvinfo : EIATTR_KPARAM_INFO
	.align		4
.L_787:
        /*0148*/ 	.byte	0x04, 0x17
        /*014a*/ 	.short	(.L_789 - .L_788)
.L_788:
        /*014c*/ 	.word	0x00000000
        /*0150*/ 	.short	0x000b
        /*0152*/ 	.short	0x014c
        /*0154*/ 	.byte	0x00, 0xf0, 0x11, 0x00


	//----- nvinfo : EIATTR_KPARAM_INFO
	.align		4
.L_789:
        /*0158*/ 	.byte	0x04, 0x17
        /*015a*/ 	.short	(.L_791 - .L_790)
.L_790:
        /*015c*/ 	.word	0x00000000
        /*0160*/ 	.short	0x000a
        /*0162*/ 	.short	0x0148
        /*0164*/ 	.byte	0x00, 0xf0, 0x11, 0x00


	//----- nvinfo : EIATTR_KPARAM_INFO
	.align		4
.L_791:
        /*0168*/ 	.byte	0x04, 0x17
        /*016a*/ 	.short	(.L_793 - .L_792)
.L_792:
        /*016c*/ 	.word	0x00000000
        /*0170*/ 	.short	0x0009
        /*0172*/ 	.short	0x0144
        /*0174*/ 	.byte	0x00, 0xf0, 0x11, 0x00


	//----- nvinfo : EIATTR_KPARAM_INFO
	.align		4
.L_793:
        /*0178*/ 	.byte	0x04, 0x17
        /*017a*/ 	.short	(.L_795 - .L_794)
.L_794:
        /*017c*/ 	.word	0x00000000
        /*0180*/ 	.short	0x0008
        /*0182*/ 	.short	0x0140
        /*0184*/ 	.byte	0x00, 0xf0, 0x11, 0x00


	//----- nvinfo : EIATTR_KPARAM_INFO
	.align		4
.L_795:
        /*0188*/ 	.byte	0x04, 0x17
        /*018a*/ 	.short	(.L_797 - .L_796)
.L_796:
        /*018c*/ 	.word	0x00000000
        /*0190*/ 	.short	0x0007
        /*0192*/ 	.short	0x013c
        /*0194*/ 	.byte	0x00, 0xf0, 0x11, 0x00


	//----- nvinfo : EIATTR_KPARAM_INFO
	.align		4
.L_797:
        /*0198*/ 	.byte	0x04, 0x17
        /*019a*/ 	.short	(.L_799 - .L_798)
.L_798:
        /*019c*/ 	.word	0x00000000
        /*01a0*/ 	.short	0x0006
        /*01a2*/ 	.short	0x0138
        /*01a4*/ 	.byte	0x00, 0xf0, 0x11, 0x00


	//----- nvinfo : EIATTR_KPARAM_INFO
	.align		4
.L_799:
        /*01a8*/ 	.byte	0x04, 0x17
        /*01aa*/ 	.short	(.L_801 - .L_800)
.L_800:
        /*01ac*/ 	.word	0x00000000
        /*01b0*/ 	.short	0x0005
        /*01b2*/ 	.short	0x0100
        /*01b4*/ 	.byte	0x00, 0xf0, 0xe1, 0x00


	//----- nvinfo : EIATTR_KPARAM_INFO
	.align		4
.L_801:
        /*01b8*/ 	.byte	0x04, 0x17
        /*01ba*/ 	.short	(.L_803 - .L_802)
.L_802:
        /*01bc*/ 	.word	0x00000000
        /*01c0*/ 	.short	0x0004
        /*01c2*/ 	.short	0x00c8
        /*01c4*/ 	.byte	0x00, 0xf0, 0xe1, 0x00


	//----- nvinfo : EIATTR_KPARAM_INFO
	.align		4
.L_803:
        /*01c8*/ 	.byte	0x04, 0x17
        /*01ca*/ 	.short	(.L_805 - .L_804)
.L_804:
        /*01cc*/ 	.word	0x00000000
        /*01d0*/ 	.short	0x0003
        /*01d2*/ 	.short	0x0090
        /*01d4*/ 	.byte	0x00, 0xf0, 0xe1, 0x00


	//----- nvinfo : EIATTR_KPARAM_INFO
	.align		4
.L_805:
        /*01d8*/ 	.byte	0x04, 0x17
        /*01da*/ 	.short	(.L_807 - .L_806)
.L_806:
        /*01dc*/ 	.word	0x00000000
        /*01e0*/ 	.short	0x0002
        /*01e2*/ 	.short	0x0058
        /*01e4*/ 	.byte	0x00, 0xf0, 0xe1, 0x00


	//----- nvinfo : EIATTR_KPARAM_INFO
	.align		4
.L_807:
        /*01e8*/ 	.byte	0x04, 0x17
        /*01ea*/ 	.short	(.L_809 - .L_808)
.L_808:
        /*01ec*/ 	.word	0x00000000
        /*01f0*/ 	.short	0x0001
        /*01f2*/ 	.short	0x0020
        /*01f4*/ 	.byte	0x00, 0xf0, 0xe1, 0x00


	//----- nvinfo : EIATTR_KPARAM_INFO
	.align		4
.L_809:
        /*01f8*/ 	.byte	0x04, 0x17
        /*01fa*/ 	.short	(.L_811 - .L_810)
.L_810:
        /*01fc*/ 	.word	0x00000000
        /*0200*/ 	.short	0x0000
        /*0202*/ 	.short	0x0000
        /*0204*/ 	.byte	0x00, 0xf0, 0x81, 0x00


	//----- nvinfo : EIATTR_MAXREG_COUNT
	.align		4
.L_811:
        /*0208*/ 	.byte	0x03, 0x1b
        /*020a*/ 	.short	0x00ff


	//----- nvinfo : EIATTR_EXIT_INSTR_OFFSETS
	.align		4
        /*020c*/ 	.byte	0x04, 0x1c
        /*020e*/ 	.short	(.L_813 - .L_812)


	//   ....[0]....
.L_812:
        /*0210*/ 	.word	0x00000070


	//   ....[1]....
        /*0214*/ 	.word	0x00002a30


	//----- nvinfo : EIATTR_CRS_STACK_SIZE
	.align		4
.L_813:
        /*0218*/ 	.byte	0x04, 0x1e
        /*021a*/ 	.short	(.L_815 - .L_814)
.L_814:
        /*021c*/ 	.word	0x00000000
.L_815:


//--------------------- .nv.info.my_solve_particle_ground_contacts_cuda_kernel_forward --------------------------
	.section	.nv.info.my_solve_particle_ground_contacts_cuda_kernel_forward,"",@"SHT_CUDA_INFO"
	.sectionflags	@""
	.align	4


	//----- nvinfo : EIATTR_CUDA_API_VERSION
	.align		4
        /*0000*/ 	.byte	0x04, 0x37
        /*0002*/ 	.short	(.L_817 - .L_816)
.L_816:
        /*0004*/ 	.word	0x0000007d


	//----- nvinfo : EIATTR_PARAM_CBANK
	.align		4
.L_817:
        /*0008*/ 	.byte	0x04, 0x0a
        /*000a*/ 	.short	(.L_819 - .L_818)
	.align		4
.L_818:
        /*000c*/ 	.word	index@(.nv.constant0.my_solve_particle_ground_contacts_cuda_kernel_forward)
        /*0010*/ 	.short	0x0160
        /*0012*/ 	.short	0x01c8


	//----- nvinfo : EIATTR_CBANK_PARAM_SIZE
	.align		4
.L_819:
        /*0014*/ 	.byte	0x03, 0x19
        /*0016*/ 	.short	0x01c8


	//----- nvinfo : EIATTR_KPARAM_INFO
	.align		4
        /*0018*/ 	.byte	0x04, 0x17
        /*001a*/ 	.short	(.L_821 - .L_820)
.L_820:
        /*001c*/ 	.word	0x00000000
        /*0020*/ 	.short	0x000f
        /*0022*/ 	.short	0x0190
        /*0024*/ 	.byte	0x00, 0xf0, 0xe1, 0x00


	//----- nvinfo : EIATTR_KPARAM_INFO
	.align		4
.L_821:
        /*0028*/ 	.byte	0x04, 0x17
        /*002a*/ 	.short	(.L_823 - .L_822)
.L_822:
        /*002c*/ 	.word	0x00000000
        /*0030*/ 	.short	0x000e
        /*0032*/ 	.short	0x018c
        /*0034*/ 	.byte	0x00, 0xf0, 0x11, 0x00


	//----- nvinfo : EIATTR_KPARAM_INFO
	.align		4
.L_823:
        /*0038*/ 	.byte	0x04, 0x17
        /*003a*/ 	.short	(.L_825 - .L_824)
.L_824:
        /*003c*/ 	.word	0x00000000
        /*0040*/ 	.short	0x000d
        /*0042*/ 	.short	0x0188
        /*0044*/ 	.byte	0x00, 0xf0, 0x11, 0x00


	//----- nvinfo : EIATTR_KPARAM_INFO
	.align		4
.L_825:
        /*0048*/ 	.byte	0x04, 0x17
        /*004a*/ 	.short	(.L_827 - .L_826)
.L_826:
        /*004c*/ 	.word	0x00000000
        /*0050*/ 	.short	0x000c
        /*0052*/ 	.short	0x0150
        /*0054*/ 	.byte	0x00, 0xf0, 0xe1, 0x00


	//----- nvinfo : EIATTR_KPARAM_INFO
	.align		4
.L_827:
        /*0058*/ 	.byte	0x04, 0x17
        /*005a*/ 	.short	(.L_829 - .L_828)
.L_828:
        /*005c*/ 	.word	0x00000000
        /*0060*/ 	.short	0x000b
        /*0062*/ 	.short	0x014c
        /*0064*/ 	.byte	0x00, 0xf0, 0x11, 0x00


	//----- nvinfo : EIATTR_KPARAM_INFO
	.align		4
.L_829:
        /*0068*/ 	.byte	0x04, 0x17
        /*006a*/ 	.short	(.L_831 - .L_830)
.L_830:
        /*006c*/ 	.word	0x00000000
        /*0070*/ 	.short	0x000a
        /*0072*/ 	.short	0x0148
        /*0074*/ 	.byte	0x00, 0xf0, 0x11, 0x00


	//----- nvinfo : EIATTR_KPARAM_INFO
	.align		4
.L_831:
        /*0078*/ 	.byte	0x04, 0x17
        /*007a*/ 	.short	(.L_833 - .L_832)
.L_832:
        /*007c*/ 	.word	0x00000000
        /*0080*/ 	.short	0x0009
        /*0082*/ 	.short	0x0144
        /*0084*/ 	.byte	0x00, 0xf0, 0x11, 0x00


	//----- nvinfo : EIATTR_KPARAM_INFO
	.align		4
.L_833:
        /*0088*/ 	.byte	0x04, 0x17
        /*008a*/ 	.short	(.L_835 - .L_834)
.L_834:
        /*008c*/ 	.word	0x00000000
        /*0090*/ 	.short	0x0008
        /*0092*/ 	.short	0x0140
        /*0094*/ 	.byte	0x00, 0xf0, 0x11, 0x00


	//----- nvinfo : EIATTR_KPARAM_INFO
	.align		4
.L_835:
        /*0098*/ 	.byte	0x04, 0x17
        /*009a*/ 	.short	(.L_837 - .L_836)
.L_836:
        /*009c*/ 	.word	0x00000000
        /*00a0*/ 	.short	0x0007
        /*00a2*/ 	.short	0x013c
        /*00a4*/ 	.byte	0x00, 0xf0, 0x11, 0x00


	//----- nvinfo : EIATTR_KPARAM_INFO
	.align		4
.L_837:
        /*00a8*/ 	.byte	0x04, 0x17
        /*00aa*/ 	.short	(.L_839 - .L_838)
.L_838:
        /*00ac*/ 	.word	0x00000000
        /*00b0*/ 	.short	0x0006
        /*00b2*/ 	.short	0x0138
        /*00b4*/ 	.byte	0x00, 0xf0, 0x11, 0x00


	//----- nvinfo : EIATTR_KPARAM_INFO
	.align		4
.L_839:
        /*00b8*/ 	.byte	0x04, 0x17
        /*00ba*/ 	.short	(.L_841 - .L_840)
.L_840:
        /*00bc*/ 	.word	0x00000000
        /*00c0*/ 	.short	0x0005
        /*00c2*/ 	.short	0x0100
        /*00c4*/ 	.byte	0x00, 0xf0, 0xe1, 0x00


	//----- nvinfo : EIATTR_KPARAM_INFO
	.align		4
.L_841:
        /*00c8*/ 	.byte	0x04, 0x17
        /*00ca*/ 	.short	(.L_843 - .L_842)
.L_842:
        /*00cc*/ 	.word	0x00000000
        /*00d0*/ 	.short	0x0004
        /*00d2*/ 	.short	0x00c8
        /*00d4*/ 	.byte	0x00, 0xf0, 0xe1, 0x00


	//----- nvinfo : EIATTR_KPARAM_INFO
	.align		4
.L_843:
        /*00d8*/ 	.byte	0x04, 0x17
        /*00da*/ 	.short	(.L_845 - .L_844)
.L_844:
        /*00dc*/ 	.word	0x00000000
        /*00e0*/ 	.short	0x0003
        /*00e2*/ 	.short	0x0090
        /*00e4*/ 	.byte	0x00, 0xf0, 0xe1, 0x00


	//----- nvinfo : EIATTR_KPARAM_INFO
	.align		4
.L_845:
        /*00e8*/ 	.byte	0x04, 0x17
        /*00ea*/ 	.short	(.L_847 - .L_846)
.L_846:
        /*00ec*/ 	.word	0x00000000
        /*00f0*/ 	.short	0x0002
        /*00f2*/ 	.short	0x0058
        /*00f4*/ 	.byte	0x00, 0xf0, 0xe1, 0x00


	//----- nvinfo : EIATTR_KPARAM_INFO
	.align		4
.L_847:
        /*00f8*/ 	.byte	0x04, 0x17
        /*00fa*/ 	.short	(.L_849 - .L_848)
.L_848:
        /*00fc*/ 	.word	0x00000000
        /*0100*/ 	.short	0x0001
        /*0102*/ 	.short	0x0020
        /*0104*/ 	.byte	0x00, 0xf0, 0xe1, 0x00


	//----- nvinfo : EIATTR_KPARAM_INFO
	.align		4
.L_849:
        /*0108*/ 	.byte	0x04, 0x17
        /*010a*/ 	.short	(.L_851 - .L_850)
.L_850:
        /*010c*/ 	.word	0x00000000
        /*0110*/ 	.short	0x0000
        /*0112*/ 	.short	0x0000
        /*0114*/ 	.byte	0x00, 0xf0, 0x81, 0x00


	//----- nvinfo : EIATTR_MAXREG_COUNT
	.align		4
.L_851:
        /*0118*/ 	.byte	0x03, 0x1b
        /*011a*/ 	.short	0x00ff


	//----- nvinfo : EIATTR_EXIT_INSTR_OFFSETS
	.align		4
        /*011c*/ 	.byte	0x04, 0x1c
        /*011e*/ 	.short	(.L_853 - .L_852)


	//   ....[0]....
.L_852:
        /*0120*/ 	.word	0x00000070


	//   ....[1]....
        /*0124*/ 	.word	0x000002f0


	//   ....[2]....
        /*0128*/ 	.word	0x00000370


	//   ....[3]....
        /*012c*/ 	.word	0x00000590


	//   ....[4]....
        /*0130*/ 	.word	0x00000f70


	//----- nvinfo : EIATTR_CRS_STACK_SIZE
	.align		4
.L_853:
        /*0134*/ 	.byte	0x04, 0x1e
        /*0136*/ 	.short	(.L_855 - .L_854)
.L_854:
        /*0138*/ 	.word	0x00000000
.L_855:


//--------------------- .nv.info.my_apply_particle_deltas_cuda_kernel_backward --------------------------
	.section	.nv.info.my_apply_particle_deltas_cuda_kernel_backward,"",@"SHT_CUDA_INFO"
	.sectionflags	@""
	.align	4


	//----- nvinfo : EIATTR_CUDA_API_VERSION
	.align		4
        /*0000*/ 	.byte	0x04, 0x37
        /*0002*/ 	.short	(.L_857 - .L_856)
.L_856:
        /*0004*/ 	.word	0x0000007d


	//----- nvinfo : EIATTR_PARAM_CBANK
	.align		4
.L_857:
        /*0008*/ 	.byte	0x04, 0x0a
        /*000a*/ 	.short	(.L_859 - .L_858)
	.align		4
.L_858:
        /*000c*/ 	.word	index@(.nv.constant0.my_apply_particle_deltas_cuda_kernel_backward)
        /*0010*/ 	.short	0x0160
        /*0012*/ 	.short	0x02d0


	//----- nvinfo : EIATTR_CBANK_PARAM_SIZE
	.align		4
.L_859:
        /*0014*/ 	.byte	0x03, 0x19
        /*0016*/ 	.short	0x02d0


	//----- nvinfo : EIATTR_KPARAM_INFO
	.align		4
        /*0018*/ 	.byte	0x04, 0x17
        /*001a*/ 	.short	(.L_861 - .L_860)
.L_860:
        /*001c*/ 	.word	0x00000000
        /*0020*/ 	.short	0x0010
        /*0022*/ 	.short	0x0298
        /*0024*/ 	.byte	0x00, 0xf0, 0xe1, 0x00


	//----- nvinfo : EIATTR_KPARAM_INFO
	.align		4
.L_861:
        /*0028*/ 	.byte	0x04, 0x17
        /*002a*/ 	.short	(.L_863 - .L_862)
.L_862:
        /*002c*/ 	.word	0x00000000
        /*0030*/ 	.short	0x000f
        /*0032*/ 	.short	0x0260
        /*0034*/ 	.byte	0x00, 0xf0, 0xe1, 0x00


	//----- nvinfo : EIATTR_KPARAM_INFO
	.align		4
.L_863:
        /*0038*/ 	.byte	0x04, 0x17
        /*003a*/ 	.short	(.L_865 - .L_864)
.L_864:
        /*003c*/ 	.word	0x00000000
        /*0040*/ 	.short	0x000e
        /*0042*/ 	.short	0x025c
        /*0044*/ 	.byte	0x00, 0xf0, 0x11, 0x00


	//----- nvinfo : EIATTR_KPARAM_INFO
	.align		4
.L_865:
        /*0048*/ 	.byte	0x04, 0x17
        /*004a*/ 	.short	(.L_867 - .L_866)
.L_866:
        /*004c*/ 	.word	0x00000000
        /*0050*/ 	.short	0x000d
        /*0052*/ 	.short	0x0258
        /*0054*/ 	.byte	0x00, 0xf0, 0x11, 0x00


	//----- nvinfo : EIATTR_KPARAM_INFO
	.align		4
.L_867:
        /*0058*/ 	.byte	0x04, 0x17
        /*005a*/ 	.short	(.L_869 - .L_868)
.L_868:
        /*005c*/ 	.word	0x00000000
        /*0060*/ 	.short	0x000c
        /*0062*/ 	.short	0x0220
        /*0064*/ 	.byte	0x00, 0xf0, 0xe1, 0x00


	//----- nvinfo : EIATTR_KPARAM_INFO
	.align		4
.L_869:
        /*0068*/ 	.byte	0x04, 0x17
        /*006a*/ 	.short	(.L_871 - .L_870)
.L_870:
        /*006c*/ 	.word	0x00000000
        /*0070*/ 	.short	0x000b
        /*0072*/ 	.short	0x01e8
        /*0074*/ 	.byte	0x00, 0xf0, 0xe1, 0x00


	//----- nvinfo : EIATTR_KPARAM_INFO
	.align		4
.L_871:
        /*0078*/ 	.byte	0x04, 0x17
        /*007a*/ 	.short	(.L_873 - .L_872)
.L_872:
        /*007c*/ 	.word	0x00000000
        /*0080*/ 	.short	0x000a
        /*0082*/ 	.short	0x01b0
        /*0084*/ 	.byte	0x00, 0xf0, 0xe1, 0x00


	//----- nvinfo : EIATTR_KPARAM_INFO
	.align		4
.L_873:
        /*0088*/ 	.byte	0x04, 0x17
        /*008a*/ 	.short	(.L_875 - .L_874)
.L_874:
        /*008c*/ 	.word	0x00000000
        /*0090*/ 	.short	0x0009
        /*0092*/ 	.short	0x0178
        /*0094*/ 	.byte	0x00, 0xf0, 0xe1, 0x00


	//----- nvinfo : EIATTR_KPARAM_INFO
	.align		4
.L_875:
        /*0098*/ 	.byte	0x04, 0x17
        /*009a*/ 	.short	(.L_877 - .L_876)
.L_876:
        /*009c*/ 	.word	0x00000000
        /*00a0*/ 	.short	0x0008
        /*00a2*/ 	.short	0x0140
        /*00a4*/ 	.byte	0x00, 0xf0, 0xe1, 0x00


	//----- nvinfo : EIATTR_KPARAM_INFO
	.align		4
.L_877:
        /*00a8*/ 	.byte	0x04, 0x17
        /*00aa*/ 	.short	(.L_879 - .L_878)
.L_878:
        /*00ac*/ 	.word	0x00000000
        /*00b0*/ 	.short	0x0007
        /*00b2*/ 	.short	0x0108
        /*00b4*/ 	.byte	0x00, 0xf0, 0xe1, 0x00


	//----- nvinfo : EIATTR_KPARAM_INFO
	.align		4
.L_879:
        /*00b8*/ 	.byte	0x04, 0x17
        /*00ba*/ 	.short	(.L_881 - .L_880)
.L_880:
        /*00bc*/ 	.word	0x00000000
        /*00c0*/ 	.short	0x0006
        /*00c2*/ 	.short	0x0104
        /*00c4*/ 	.byte	0x00, 0xf0, 0x11, 0x00


	//----- nvinfo : EIATTR_KPARAM_INFO
	.align		4
.L_881:
        /*00c8*/ 	.byte	0x04, 0x17
        /*00ca*/ 	.short	(.L_883 - .L_882)
.L_882:
        /*00cc*/ 	.word	0x00000000
        /*00d0*/ 	.short	0x0005
        /*00d2*/ 	.short	0x0100
        /*00d4*/ 	.byte	0x00, 0xf0, 0x11, 0x00


	//----- nvinfo : EIATTR_KPARAM_INFO
	.align		4
.L_883:
        /*00d8*/ 	.byte	0x04, 0x17
        /*00da*/ 	.short	(.L_885 - .L_884)
.L_884:
        /*00dc*/ 	.word	0x00000000
        /*00e0*/ 	.short	0x0004
        /*00e2*/ 	.short	0x00c8
        /*00e4*/ 	.byte	0x00, 0xf0, 0xe1, 0x00


	//----- nvinfo : EIATTR_KPARAM_INFO
	.align		4
.L_885:
        /*00e8*/ 	.byte	0x04, 0x17
        /*00ea*/ 	.short	(.L_887 - .L_886)
.L_886:
        /*00ec*/ 	.word	0x00000000
        /*00f0*/ 	.short	0x0003
        /*00f2*/ 	.short	0x0090
        /*00f4*/ 	.byte	0x00, 0xf0, 0xe1, 0x00


	//----- nvinfo : EIATTR_KPARAM_INFO
	.align		4
.L_887:
        /*00f8*/ 	.byte	0x04, 0x17
        /*00fa*/ 	.short	(.L_889 - .L_888)
.L_888:
        /*00fc*/ 	.word	0x00000000
        /*0100*/ 	.short	0x0002
        /*0102*/ 	.short	0x0058
        /*0104*/ 	.byte	0x00, 0xf0, 0xe1, 0x00


	//----- nvinfo : EIATTR_KPARAM_INFO
	.align		4
.L_889:
        /*0108*/ 	.byte	0x04, 0x17
        /*010a*/ 	.short	(.L_891 - .L_890)
.L_890:
        /*010c*/ 	.word	0x00000000
        /*0110*/ 	.short	0x0001
        /*0112*/ 	.short	0x0020
        /*0114*/ 	.byte	0x00, 0xf0, 0xe1, 0x00


	//----- nvinfo : EIATTR_KPARAM_INFO
	.align		4
.L_891:
        /*0118*/ 	.byte	0x04, 0x17
        /*011a*/ 	.short	(.L_893 - .L_892)
.L_892:
        /*011c*/ 	.word	0x00000000
        /*0120*/ 	.short	0x0000
        /*0122*/ 	.short	0x0000
        /*0124*/ 	.byte	0x00, 0xf0, 0x81, 0x00


	//----- nvinfo : EIATTR_MAXREG_COUNT
	.align		4
.L_893:
        /*0128*/ 	.byte	0x03, 0x1b
        /*012a*/ 	.short	0x00ff


	//----- nvinfo : EIATTR_EXIT_INSTR_OFFSETS
	.align		4
        /*012c*/ 	.byte	0x04, 0x1c
        /*012e*/ 	.short	(.L_895 - .L_894)


	//   ....[0]....
.L_894:
        /*0130*/ 	.word	0x00000070


	//   ....[1]....
        /*0134*/ 	.word	0x00001d00


	//----- nvinfo : EIATTR_CRS_STACK_SIZE
	.align		4
.L_895:
        /*0138*/ 	.byte	0x04, 0x1e
        /*013a*/ 	.short	(.L_897 - .L_896)
.L_896:
        /*013c*/ 	.word	0x00000000
.L_897:


//--------------------- .nv.info.my_apply_particle_deltas_cuda_kernel_forward --------------------------
	.section	.nv.info.my_apply_particle_deltas_cuda_kernel_forward,"",@"SHT_CUDA_INFO"
	.sectionflags	@""
	.align	4


	//----- nvinfo : EIATTR_CUDA_API_VERSION
	.align		4
        /*0000*/ 	.byte	0x04, 0x37
        /*0002*/ 	.short	(.L_899 - .L_898)
.L_898:
        /*0004*/ 	.word	0x0000007d


	//----- nvinfo : EIATTR_PARAM_CBANK
	.align		4
.L_899:
        /*0008*/ 	.byte	0x04, 0x0a
        /*000a*/ 	.short	(.L_901 - .L_900)
	.align		4
.L_900:
        /*000c*/ 	.word	index@(.nv.constant0.my_apply_particle_deltas_cuda_kernel_forward)
        /*0010*/ 	.short	0x0160
        /*0012*/ 	.short	0x0178


	//----- nvinfo : EIATTR_CBANK_PARAM_SIZE
	.align		4
.L_901:
        /*0014*/ 	.byte	0x03, 0x19
        /*0016*/ 	.short	0x0178


	//----- nvinfo : EIATTR_KPARAM_INFO
	.align		4
        /*0018*/ 	.byte	0x04, 0x17
        /*001a*/ 	.short	(.L_903 - .L_902)
.L_902:
        /*001c*/ 	.word	0x00000000
        /*0020*/ 	.short	0x0008
        /*0022*/ 	.short	0x0140
        /*0024*/ 	.byte	0x00, 0xf0, 0xe1, 0x00


	//----- nvinfo : EIATTR_KPARAM_INFO
	.align		4
.L_903:
        /*0028*/ 	.byte	0x04, 0x17
        /*002a*/ 	.short	(.L_905 - .L_904)
.L_904:
        /*002c*/ 	.word	0x00000000
        /*0030*/ 	.short	0x0007
        /*0032*/ 	.short	0x0108
        /*0034*/ 	.byte	0x00, 0xf0, 0xe1, 0x00


	//----- nvinfo : EIATTR_KPARAM_INFO
	.align		4
.L_905:
        /*0038*/ 	.byte	0x04, 0x17
        /*003a*/ 	.short	(.L_907 - .L_906)
.L_906:
        /*003c*/ 	.word	0x00000000
        /*0040*/ 	.short	0x0006
        /*0042*/ 	.short	0x0104
        /*0044*/ 	.byte	0x00, 0xf0, 0x11, 0x00


	//----- nvinfo : EIATTR_KPARAM_INFO
	.align		4
.L_907:
        /*0048*/ 	.byte	0x04, 0x17
        /*004a*/ 	.short	(.L_909 - .L_908)
.L_908:
        /*004c*/ 	.word	0x00000000
        /*0050*/ 	.short	0x0005
        /*0052*/ 	.short	0x0100
        /*0054*/ 	.byte	0x00, 0xf0, 0x11, 0x00


	//----- nvinfo : EIATTR_KPARAM_INFO
	.align		4
.L_909:
        /*0058*/ 	.byte	0x04, 0x17
        /*005a*/ 	.short	(.L_911 - .L_910)
.L_910:
        /*005c*/ 	.word	0x00000000
        /*0060*/ 	.short	0x0004
        /*0062*/ 	.short	0x00c8
        /*0064*/ 	.byte	0x00, 0xf0, 0xe1, 0x00


	//----- nvinfo : EIATTR_KPARAM_INFO
	.align		4
.L_911:
        /*0068*/ 	.byte	0x04, 0x17
        /*006a*/ 	.short	(.L_913 - .L_912)
.L_912:
        /*006c*/ 	.word	0x00000000
        /*0070*/ 	.short	0x0003
        /*0072*/ 	.short	0x0090
        /*0074*/ 	.byte	0x00, 0xf0, 0xe1, 0x00


	//----- nvinfo : EIATTR_KPARAM_INFO
	.align		4
.L_913:
        /*0078*/ 	.byte	0x04, 0x17
        /*007a*/ 	.short	(.L_915 - .L_914)
.L_914:
        /*007c*/ 	.word	0x00000000
        /*0080*/ 	.short	0x0002
        /*0082*/ 	.short	0x0058
        /*0084*/ 	.byte	0x00, 0xf0, 0xe1, 0x00


	//----- nvinfo : EIATTR_KPARAM_INFO
	.align		4
.L_915:
        /*0088*/ 	.byte	0x04, 0x17
        /*008a*/ 	.short	(.L_917 - .L_916)
.L_916:
        /*008c*/ 	.word	0x00000000
        /*0090*/ 	.short	0x0001
        /*0092*/ 	.short	0x0020
        /*0094*/ 	.byte	0x00, 0xf0, 0xe1, 0x00


	//----- nvinfo : EIATTR_KPARAM_INFO
	.align		4
.L_917:
        /*0098*/ 	.byte	0x04, 0x17
        /*009a*/ 	.short	(.L_919 - .L_918)
.L_918:
        /*009c*/ 	.word	0x00000000
        /*00a0*/ 	.short	0x0000
        /*00a2*/ 	.short	0x0000
        /*00a4*/ 	.byte	0x00, 0xf0, 0x81, 0x00


	//----- nvinfo : EIATTR_MAXREG_COUNT
	.align		4
.L_919:
        /*00a8*/ 	.byte	0x03, 0x1b
        /*00aa*/ 	.short	0x00ff


	//----- nvinfo : EIATTR_EXIT_INSTR_OFFSETS
	.align		4
        /*00ac*/ 	.byte	0x04, 0x1c
        /*00ae*/ 	.short	(.L_921 - .L_920)


	//   ....[0]....
.L_920:
        /*00b0*/ 	.word	0x00000070


	//   ....[1]....
        /*00b4*/ 	.word	0x00000240


	//   ....[2]....
        /*00b8*/ 	.word	0x00000b60


	//----- nvinfo : EIATTR_CRS_STACK_SIZE
	.align		4
.L_921:
        /*00bc*/ 	.byte	0x04, 0x1e
        /*00be*/ 	.short	(.L_923 - .L_922)
.L_922:
        /*00c0*/ 	.word	0x00000000
.L_923:


//--------------------- .nv.info.my_integrate_particles_cuda_kernel_backward --------------------------
	.section	.nv.info.my_integrate_particles_cuda_kernel_backward,"",@"SHT_CUDA_INFO"
	.sectionflags	@""
	.align	4


	//----- nvinfo : EIATTR_CUDA_API_VERSION
	.align		4
        /*0000*/ 	.byte	0x04, 0x37
        /*0002*/ 	.short	(.L_925 - .L_924)
.L_924:
        /*0004*/ 	.word	0x0000007d


	//----- nvinfo : EIATTR_PARAM_CBANK
	.align		4
.L_925:
        /*0008*/ 	.byte	0x04, 0x0a
        /*000a*/ 	.short	(.L_927 - .L_926)
	.align		4
.L_926:
        /*000c*/ 	.word	index@(.nv.constant0.my_integrate_particles_cuda_kernel_backward)
        /*0010*/ 	.short	0x0160
        /*0012*/ 	.short	0x0360


	//----- nvinfo : EIATTR_CBANK_PARAM_SIZE
	.align		4
.L_927:
        /*0014*/ 	.byte	0x03, 0x19
        /*0016*/ 	.short	0x0360


	//----- nvinfo : EIATTR_KPARAM_INFO
	.align		4
        /*0018*/ 	.byte	0x04, 0x17
        /*001a*/ 	.short	(.L_929 - .L_928)
.L_928:
        /*001c*/ 	.word	0x00000000
        /*0020*/ 	.short	0x0014
        /*0022*/ 	.short	0x0328
        /*0024*/ 	.byte	0x00, 0xf0, 0xe1, 0x00


	//----- nvinfo : EIATTR_KPARAM_INFO
	.align		4
.L_929:
        /*0028*/ 	.byte	0x04, 0x17
        /*002a*/ 	.short	(.L_931 - .L_930)
.L_930:
        /*002c*/ 	.word	0x00000000
        /*0030*/ 	.short	0x0013
        /*0032*/ 	.short	0x02f0
        /*0034*/ 	.byte	0x00, 0xf0, 0xe1, 0x00


	//----- nvinfo : EIATTR_KPARAM_INFO
	.align		4
.L_931:
        /*0038*/ 	.byte	0x04, 0x17
        /*003a*/ 	.short	(.L_933 - .L_932)
.L_932:
        /*003c*/ 	.word	0x00000000
        /*0040*/ 	.short	0x0012
        /*0042*/ 	.short	0x02e8
        /*0044*/ 	.byte	0x00, 0xf0, 0x11, 0x00


	//----- nvinfo : EIATTR_KPARAM_INFO
	.align		4
.L_933:
        /*0048*/ 	.byte	0x04, 0x17
        /*004a*/ 	.short	(.L_935 - .L_934)
.L_934:
        /*004c*/ 	.word	0x00000000
        /*0050*/ 	.short	0x0011
        /*0052*/ 	.short	0x02e4
        /*0054*/ 	.byte	0x00, 0xf0, 0x11, 0x00


	//----- nvinfo : EIATTR_KPARAM_INFO
	.align		4
.L_935:
        /*0058*/ 	.byte	0x04, 0x17
        /*005a*/ 	.short	(.L_937 - .L_936)
.L_936:
        /*005c*/ 	.word	0x00000000
        /*0060*/ 	.short	0x0010
        /*0062*/ 	.short	0x02d8
        /*0064*/ 	.byte	0x00, 0xf0, 0x31, 0x00


	//----- nvinfo : EIATTR_KPARAM_INFO
	.align		4
.L_937:
        /*0068*/ 	.byte	0x04, 0x17
        /*006a*/ 	.short	(.L_939 - .L_938)
.L_938:
        /*006c*/ 	.word	0x00000000
        /*0070*/ 	.short	0x000f
        /*0072*/ 	.short	0x02a0
        /*0074*/ 	.byte	0x00, 0xf0, 0xe1, 0x00


	//----- nvinfo : EIATTR_KPARAM_INFO
	.align		4
.L_939:
        /*0078*/ 	.byte	0x04, 0x17
        /*007a*/ 	.short	(.L_941 - .L_940)
.L_940:
        /*007c*/ 	.word	0x00000000
        /*0080*/ 	.short	0x000e
        /*0082*/ 	.short	0x0268
        /*0084*/ 	.byte	0x00, 0xf0, 0xe1, 0x00


	//----- nvinfo : EIATTR_KPARAM_INFO
	.align		4
.L_941:
        /*0088*/ 	.byte	0x04, 0x17
        /*008a*/ 	.short	(.L_943 - .L_942)
.L_942:
        /*008c*/ 	.word	0x00000000
        /*0090*/ 	.short	0x000d
        /*0092*/ 	.short	0x0230
        /*0094*/ 	.byte	0x00, 0xf0, 0xe1, 0x00


	//----- nvinfo : EIATTR_KPARAM_INFO
	.align		4
.L_943:
        /*0098*/ 	.byte	0x04, 0x17
        /*009a*/ 	.short	(.L_945 - .L_944)
.L_944:
        /*009c*/ 	.word	0x00000000
        /*00a0*/ 	.short	0x000c
        /*00a2*/ 	.short	0x01f8
        /*00a4*/ 	.byte	0x00, 0xf0, 0xe1, 0x00


	//----- nvinfo : EIATTR_KPARAM_INFO
	.align		4
.L_945:
        /*00a8*/ 	.byte	0x04, 0x17
        /*00aa*/ 	.short	(.L_947 - .L_946)
.L_946:
        /*00ac*/ 	.word	0x00000000
        /*00b0*/ 	.short	0x000b
        /*00b2*/ 	.short	0x01c0
        /*00b4*/ 	.byte	0x00, 0xf0, 0xe1, 0x00


	//----- nvinfo : EIATTR_KPARAM_INFO
	.align		4
.L_947:
        /*00b8*/ 	.byte	0x04, 0x17
        /*00ba*/ 	.short	(.L_949 - .L_948)
.L_948:
        /*00bc*/ 	.word	0x00000000
        /*00c0*/ 	.short	0x000a
        /*00c2*/ 	.short	0x0188
        /*00c4*/ 	.byte	0x00, 0xf0, 0xe1, 0x00


	//----- nvinfo : EIATTR_KPARAM_INFO
	.align		4
.L_949:
        /*00c8*/ 	.byte	0x04, 0x17
        /*00ca*/ 	.short	(.L_951 - .L_950)
.L_950:
        /*00cc*/ 	.word	0x00000000
        /*00d0*/ 	.short	0x0009
        /*00d2*/ 	.short	0x0150
        /*00d4*/ 	.byte	0x00, 0xf0, 0xe1, 0x00


	//----- nvinfo : EIATTR_KPARAM_INFO
	.align		4
.L_951:
        /*00d8*/ 	.byte	0x04, 0x17
        /*00da*/ 	.short	(.L_953 - .L_952)
.L_952:
        /*00dc*/ 	.word	0x00000000
        /*00e0*/ 	.short	0x0008
        /*00e2*/ 	.short	0x0148
        /*00e4*/ 	.byte	0x00, 0xf0, 0x11, 0x00


	//----- nvinfo : EIATTR_KPARAM_INFO
	.align		4
.L_953:
        /*00e8*/ 	.byte	0x04, 0x17
        /*00ea*/ 	.short	(.L_955 - .L_954)
.L_954:
        /*00ec*/ 	.word	0x00000000
        /*00f0*/ 	.short	0x0007
        /*00f2*/ 	.short	0x0144
        /*00f4*/ 	.byte	0x00, 0xf0, 0x11, 0x00


	//----- nvinfo : EIATTR_KPARAM_INFO
	.align		4
.L_955:
        /*00f8*/ 	.byte	0x04, 0x17
        /*00fa*/ 	.short	(.L_957 - .L_956)
.L_956:
        /*00fc*/ 	.word	0x00000000
        /*0100*/ 	.short	0x0006
        /*0102*/ 	.short	0x0138
        /*0104*/ 	.byte	0x00, 0xf0, 0x31, 0x00


	//----- nvinfo : EIATTR_KPARAM_INFO
	.align		4
.L_957:
        /*0108*/ 	.byte	0x04, 0x17
        /*010a*/ 	.short	(.L_959 - .L_958)
.L_958:
        /*010c*/ 	.word	0x00000000
        /*0110*/ 	.short	0x0005
        /*0112*/ 	.short	0x0100
        /*0114*/ 	.byte	0x00, 0xf0, 0xe1, 0x00


	//----- nvinfo : EIATTR_KPARAM_INFO
	.align		4
.L_959:
        /*0118*/ 	.byte	0x04, 0x17
        /*011a*/ 	.short	(.L_961 - .L_960)
.L_960:
        /*011c*/ 	.word	0x00000000
        /*0120*/ 	.short	0x0004
        /*0122*/ 	.short	0x00c8
        /*0124*/ 	.byte	0x00, 0xf0, 0xe1, 0x00


	//----- nvinfo : EIATTR_KPARAM_INFO
	.align		4
.L_961:
        /*0128*/ 	.byte	0x04, 0x17
        /*012a*/ 	.short	(.L_963 - .L_962)
.L_962:
        /*012c*/ 	.word	0x00000000
        /*0130*/ 	.short	0x0003
        /*0132*/ 	.short	0x0090
        /*0134*/ 	.byte	0x00, 0xf0, 0xe1, 0x00


	//----- nvinfo : EIATTR_KPARAM_INFO
	.align		4
.L_963:
        /*0138*/ 	.byte	0x04, 0x17
        /*013a*/ 	.short	(.L_965 - .L_964)
.L_964:
        /*013c*/ 	.word	0x00000000
        /*0140*/ 	.short	0x0002
        /*0142*/ 	.short	0x0058
        /*0144*/ 	.byte	0x00, 0xf0, 0xe1, 0x00


	//----- nvinfo : EIATTR_KPARAM_INFO
	.align		4
.L_965:
        /*0148*/ 	.byte	0x04, 0x17
        /*014a*/ 	.short	(.L_967 - .L_966)
.L_966:
        /*014c*/ 	.word	0x00000000
        /*0150*/ 	.short	0x0001
        /*0152*/ 	.short	0x0020
        /*0154*/ 	.byte	0x00, 0xf0, 0xe1, 0x00


	//----- nvinfo : EIATTR_KPARAM_INFO
	.align		4
.L_967:
        /*0158*/ 	.byte	0x04, 0x17
        /*015a*/ 	.short	(.L_969 - .L_968)
.L_968:
        /*015c*/ 	.word	0x00000000
        /*0160*/ 	.short	0x0000
        /*0162*/ 	.short	0x0000
        /*0164*/ 	.byte	0x00, 0xf0, 0x81, 0x00


	//----- nvinfo : EIATTR_MAXREG_COUNT
	.align		4
.L_969:
        /*0168*/ 	.byte	0x03, 0x1b
        /*016a*/ 	.short	0x00ff


	//----- nvinfo : EIATTR_EXIT_INSTR_OFFSETS
	.align		4
        /*016c*/ 	.byte	0x04, 0x1c
        /*016e*/ 	.short	(.L_971 - .L_970)


	//   ....[0]....
.L_970:
        /*0170*/ 	.word	0x00000070


	//   ....[1]....
        /*0174*/ 	.word	0x00001870


	//----- nvinfo : EIATTR_CRS_STACK_SIZE
	.align		4
.L_971:
        /*0178*/ 	.byte	0x04, 0x1e
        /*017a*/ 	.short	(.L_973 - .L_972)
.L_972:
        /*017c*/ 	.word	0x00000000
.L_973:


//--------------------- .nv.info.my_integrate_particles_cuda_kernel_forward --------------------------
	.section	.nv.info.my_integrate_particles_cuda_kernel_forward,"",@"SHT_CUDA_INFO"
	.sectionflags	@""
	.align	4


	//----- nvinfo : EIATTR_CUDA_API_VERSION
	.align		4
        /*0000*/ 	.byte	0x04, 0x37
        /*0002*/ 	.short	(.L_975 - .L_974)
.L_974:
        /*0004*/ 	.word	0x0000007d


	//----- nvinfo : EIATTR_PARAM_CBANK
	.align		4
.L_975:
        /*0008*/ 	.byte	0x04, 0x0a
        /*000a*/ 	.short	(.L_977 - .L_976)
	.align		4
.L_976:
        /*000c*/ 	.word	index@(.nv.constant0.my_integrate_particles_cuda_kernel_forward)
        /*0010*/ 	.short	0x0160
        /*0012*/ 	.short	0x01c0


	//----- nvinfo : EIATTR_CBANK_PARAM_SIZE
	.align		4
.L_977:
        /*0014*/ 	.byte	0x03, 0x19
        /*0016*/ 	.short	0x01c0


	//----- nvinfo : EIATTR_KPARAM_INFO
	.align		4
        /*0018*/ 	.byte	0x04, 0x17
        /*001a*/ 	.short	(.L_979 - .L_978)
.L_978:
        /*001c*/ 	.word	0x00000000
        /*0020*/ 	.short	0x000a
        /*0022*/ 	.short	0x0188
        /*0024*/ 	.byte	0x00, 0xf0, 0xe1, 0x00


	//----- nvinfo : EIATTR_KPARAM_INFO
	.align		4
.L_979:
        /*0028*/ 	.byte	0x04, 0x17
        /*002a*/ 	.short	(.L_981 - .L_980)
.L_980:
        /*002c*/ 	.word	0x00000000
        /*0030*/ 	.short	0x0009
        /*0032*/ 	.short	0x0150
        /*0034*/ 	.byte	0x00, 0xf0, 0xe1, 0x00


	//----- nvinfo : EIATTR_KPARAM_INFO
	.align		4
.L_981:
        /*0038*/ 	.byte	0x04, 0x17
        /*003a*/ 	.short	(.L_983 - .L_982)
.L_982:
        /*003c*/ 	.word	0x00000000
        /*0040*/ 	.short	0x0008
        /*0042*/ 	.short	0x0148
        /*0044*/ 	.byte	0x00, 0xf0, 0x11, 0x00


	//----- nvinfo : EIATTR_KPARAM_INFO
	.align		4
.L_983:
        /*0048*/ 	.byte	0x04, 0x17
        /*004a*/ 	.short	(.L_985 - .L_984)
.L_984:
        /*004c*/ 	.word	0x00000000
        /*0050*/ 	.short	0x0007
        /*0052*/ 	.short	0x0144
        /*0054*/ 	.byte	0x00, 0xf0, 0x11, 0x00


	//----- nvinfo : EIATTR_KPARAM_INFO
	.align		4
.L_985:
        /*0058*/ 	.byte	0x04, 0x17
        /*005a*/ 	.short	(.L_987 - .L_986)
.L_986:
        /*005c*/ 	.word	0x00000000
        /*0060*/ 	.short	0x0006
        /*0062*/ 	.short	0x0138
        /*0064*/ 	.byte	0x00, 0xf0, 0x31, 0x00


	//----- nvinfo : EIATTR_KPARAM_INFO
	.align		4
.L_987:
        /*0068*/ 	.byte	0x04, 0x17
        /*006a*/ 	.short	(.L_989 - .L_988)
.L_988:
        /*006c*/ 	.word	0x00000000
        /*0070*/ 	.short	0x0005
        /*0072*/ 	.short	0x0100
        /*0074*/ 	.byte	0x00, 0xf0, 0xe1, 0x00


	//----- nvinfo : EIATTR_KPARAM_INFO
	.align		4
.L_989:
        /*0078*/ 	.byte	0x04, 0x17
        /*007a*/ 	.short	(.L_991 - .L_990)
.L_990:
        /*007c*/ 	.word	0x00000000
        /*0080*/ 	.short	0x0004
        /*0082*/ 	.short	0x00c8
        /*0084*/ 	.byte	0x00, 0xf0, 0xe1, 0x00


	//----- nvinfo : EIATTR_KPARAM_INFO
	.align		4
.L_991:
        /*0088*/ 	.byte	0x04, 0x17
        /*008a*/ 	.short	(.L_993 - .L_992)
.L_992:
        /*008c*/ 	.word	0x00000000
        /*0090*/ 	.short	0x0003
        /*0092*/ 	.short	0x0090
        /*0094*/ 	.byte	0x00, 0xf0, 0xe1, 0x00


	//----- nvinfo : EIATTR_KPARAM_INFO
	.align		4
.L_993:
        /*0098*/ 	.byte	0x04, 0x17
        /*009a*/ 	.short	(.L_995 - .L_994)
.L_994:
        /*009c*/ 	.word	0x00000000
        /*00a0*/ 	.short	0x0002
        /*00a2*/ 	.short	0x0058
        /*00a4*/ 	.byte	0x00, 0xf0, 0xe1, 0x00


	//----- nvinfo : EIATTR_KPARAM_INFO
	.align		4
.L_995:
        /*00a8*/ 	.byte	0x04, 0x17
        /*00aa*/ 	.short	(.L_997 - .L_996)
.L_996:
        /*00ac*/ 	.word	0x00000000
        /*00b0*/ 	.short	0x0001
        /*00b2*/ 	.short	0x0020
        /*00b4*/ 	.byte	0x00, 0xf0, 0xe1, 0x00


	//----- nvinfo : EIATTR_KPARAM_INFO
	.align		4
.L_997:
        /*00b8*/ 	.byte	0x04, 0x17
        /*00ba*/ 	.short	(.L_999 - .L_998)
.L_998:
        /*00bc*/ 	.word	0x00000000
        /*00c0*/ 	.short	0x0000
        /*00c2*/ 	.short	0x0000
        /*00c4*/ 	.byte	0x00, 0xf0, 0x81, 0x00


	//----- nvinfo : EIATTR_MAXREG_COUNT
	.align		4
.L_999:
        /*00c8*/ 	.byte	0x03, 0x1b
        /*00ca*/ 	.short	0x00ff


	//----- nvinfo : EIATTR_EXIT_INSTR_OFFSETS
	.align		4
        /*00cc*/ 	.byte	0x04, 0x1c
        /*00ce*/ 	.short	(.L_1001 - .L_1000)


	//   ....[0]....
.L_1000:
        /*00d0*/ 	.word	0x00000070


	//   ....[1]....
        /*00d4*/ 	.word	0x00000260


	//   ....[2]....
        /*00d8*/ 	.word	0x000008d0


	//----- nvinfo : EIATTR_CRS_STACK_SIZE
	.align		4
.L_1001:
        /*00dc*/ 	.byte	0x04, 0x1e
        /*00de*/ 	.short	(.L_1003 - .L_1002)
.L_1002:
        /*00e0*/ 	.word	0x00000000
.L_1003:


//--------------------- .nv.info.swellParticlesStage2_cuda_kernel_backward --------------------------
	.section	.nv.info.swellParticlesStage2_cuda_kernel_backward,"",@"SHT_CUDA_INFO"
	.sectionflags	@""
	.align	4


	//----- nvinfo : EIATTR_CUDA_API_VERSION
	.align		4
        /*0000*/ 	.byte	0x04, 0x37
        /*0002*/ 	.short	(.L_1005 - .L_1004)
.L_1004:
        /*0004*/ 	.word	0x0000007d


	//----- nvinfo : EIATTR_PARAM_CBANK
	.align		4
.L_1005:
        /*0008*/ 	.byte	0x04, 0x0a
        /*000a*/ 	.short	(.L_1007 - .L_1006)
	.align		4
.L_1006:
        /*000c*/ 	.word	index@(.nv.constant0.swellParticlesStage2_cuda_kernel_backward)
        /*0010*/ 	.short	0x0160
        /*0012*/ 	.short	0x018c


	//----- nvinfo : EIATTR_CBANK_PARAM_SIZE
	.align		4
.L_1007:
        /*0014*/ 	.byte	0x03, 0x19
        /*0016*/ 	.short	0x018c


	//----- nvinfo : EIATTR_KPARAM_INFO
	.align		4
        /*0018*/ 	.byte	0x04, 0x17
        /*001a*/ 	.short	(.L_1009 - .L_1008)
.L_1008:
        /*001c*/ 	.word	0x00000000
        /*0020*/ 	.short	0x000c
        /*0022*/ 	.short	0x0188
        /*0024*/ 	.byte	0x00, 0xf0, 0x11, 0x00


	//----- nvinfo : EIATTR_KPARAM_INFO
	.align		4
.L_1009:
        /*0028*/ 	.byte	0x04, 0x17
        /*002a*/ 	.short	(.L_1011 - .L_1010)
.L_1010:
        /*002c*/ 	.word	0x00000000
        /*0030*/ 	.short	0x000b
        /*0032*/ 	.short	0x0184
        /*0034*/ 	.byte	0x00, 0xf0, 0x11, 0x00


	//----- nvinfo : EIATTR_KPARAM_INFO
	.align		4
.L_1011:
        /*0038*/ 	.byte	0x04, 0x17
        /*003a*/ 	.short	(.L_1013 - .L_1012)
.L_1012:
        /*003c*/ 	.word	0x00000000
        /*0040*/ 	.short	0x000a
        /*0042*/ 	.short	0x0180
        /*0044*/ 	.byte	0x00, 0xf0, 0x11, 0x00


	//----- nvinfo : EIATTR_KPARAM_INFO
	.align		4
.L_1013:
        /*0048*/ 	.byte	0x04, 0x17
        /*004a*/ 	.short	(.L_1015 - .L_1014)
.L_1014:
        /*004c*/ 	.word	0x00000000
        /*0050*/ 	.short	0x0009
        /*0052*/ 	.short	0x0148
        /*0054*/ 	.byte	0x00, 0xf0, 0xe1, 0x00


	//----- nvinfo : EIATTR_KPARAM_INFO
	.align		4
.L_1015:
        /*0058*/ 	.byte	0x04, 0x17
        /*005a*/ 	.short	(.L_1017 - .L_1016)
.L_1016:
        /*005c*/ 	.word	0x00000000
        /*0060*/ 	.short	0x0008
        /*0062*/ 	.short	0x0110
        /*0064*/ 	.byte	0x00, 0xf0, 0xe1, 0x00


	//----- nvinfo : EIATTR_KPARAM_INFO
	.align		4
.L_1017:
        /*0068*/ 	.byte	0x04, 0x17
        /*006a*/ 	.short	(.L_1019 - .L_1018)
.L_1018:
        /*006c*/ 	.word	0x00000000
        /*0070*/ 	.short	0x0007
        /*0072*/ 	.short	0x00d8
        /*0074*/ 	.byte	0x00, 0xf0, 0xe1, 0x00


	//----- nvinfo : EIATTR_KPARAM_INFO
	.align		4
.L_1019:
        /*0078*/ 	.byte	0x04, 0x17
        /*007a*/ 	.short	(.L_1021 - .L_1020)
.L_1020:
        /*007c*/ 	.word	0x00000000
        /*0080*/ 	.short	0x0006
        /*0082*/ 	.short	0x00d0
        /*0084*/ 	.byte	0x00, 0xf0, 0x11, 0x00


	//----- nvinfo : EIATTR_KPARAM_INFO
	.align		4
.L_1021:
        /*0088*/ 	.byte	0x04, 0x17
        /*008a*/ 	.short	(.L_1023 - .L_1022)
.L_1022:
        /*008c*/ 	.word	0x00000000
        /*0090*/ 	.short	0x0005
        /*0092*/ 	.short	0x00cc
        /*0094*/ 	.byte	0x00, 0xf0, 0x11, 0x00


	//----- nvinfo : EIATTR_KPARAM_INFO
	.align		4
.L_1023:
        /*0098*/ 	.byte	0x04, 0x17
        /*009a*/ 	.short	(.L_1025 - .L_1024)
.L_1024:
        /*009c*/ 	.word	0x00000000
        /*00a0*/ 	.short	0x0004
        /*00a2*/ 	.short	0x00c8
        /*00a4*/ 	.byte	0x00, 0xf0, 0x11, 0x00


	//----- nvinfo : EIATTR_KPARAM_INFO
	.align		4
.L_1025:
        /*00a8*/ 	.byte	0x04, 0x17
        /*00aa*/ 	.short	(.L_1027 - .L_1026)
.L_1026:
        /*00ac*/ 	.word	0x00000000
        /*00b0*/ 	.short	0x0003
        /*00b2*/ 	.short	0x0090
        /*00b4*/ 	.byte	0x00, 0xf0, 0xe1, 0x00


	//----- nvinfo : EIATTR_KPARAM_INFO
	.align		4
.L_1027:
        /*00b8*/ 	.byte	0x04, 0x17
        /*00ba*/ 	.short	(.L_1029 - .L_1028)
.L_1028:
        /*00bc*/ 	.word	0x00000000
        /*00c0*/ 	.short	0x0002
        /*00c2*/ 	.short	0x0058
        /*00c4*/ 	.byte	0x00, 0xf0, 0xe1, 0x00


	//----- nvinfo : EIATTR_KPARAM_INFO
	.align		4
.L_1029:
        /*00c8*/ 	.byte	0x04, 0x17
        /*00ca*/ 	.short	(.L_1031 - .L_1030)
.L_1030:
        /*00cc*/ 	.word	0x00000000
        /*00d0*/ 	.short	0x0001
        /*00d2*/ 	.short	0x0020
        /*00d4*/ 	.byte	0x00, 0xf0, 0xe1, 0x00


	//----- nvinfo : EIATTR_KPARAM_INFO
	.align		4
.L_1031:
        /*00d8*/ 	.byte	0x04, 0x17
        /*00da*/ 	.short	(.L_1033 - .L_1032)
.L_1032:
        /*00dc*/ 	.word	0x00000000
        /*00e0*/ 	.short	0x0000
        /*00e2*/ 	.short	0x0000
        /*00e4*/ 	.byte	0x00, 0xf0, 0x81, 0x00


	//----- nvinfo : EIATTR_MAXREG_COUNT
	.align		4
.L_1033:
        /*00e8*/ 	.byte	0x03, 0x1b
        /*00ea*/ 	.short	0x00ff


	//----- nvinfo : EIATTR_EXIT_INSTR_OFFSETS
	.align		4
        /*00ec*/ 	.byte	0x04, 0x1c
        /*00ee*/ 	.short	(.L_1035 - .L_1034)


	//   ....[0]....
.L_1034:
        /*00f0*/ 	.word	0x00000070


	//   ....[1]....
        /*00f4*/ 	.word	0x00000f20


	//   ....[2]....
        /*00f8*/ 	.word	0x00001b00


	//----- nvinfo : EIATTR_CRS_STACK_SIZE
	.align		4
.L_1035:
        /*00fc*/ 	.byte	0x04, 0x1e
        /*00fe*/ 	.short	(.L_1037 - .L_1036)
.L_1036:
        /*0100*/ 	.word	0x00000000
.L_1037:


//--------------------- .nv.info.swellParticlesStage2_cuda_kernel_forward --------------------------
	.section	.nv.info.swellParticlesStage2_cuda_kernel_forward,"",@"SHT_CUDA_INFO"
	.sectionflags	@""
	.align	4


	//----- nvinfo : EIATTR_CUDA_API_VERSION
	.align		4
        /*0000*/ 	.byte	0x04, 0x37
        /*0002*/ 	.short	(.L_1039 - .L_1038)
.L_1038:
        /*0004*/ 	.word	0x0000007d


	//----- nvinfo : EIATTR_PARAM_CBANK
	.align		4
.L_1039:
        /*0008*/ 	.byte	0x04, 0x0a
        /*000a*/ 	.short	(.L_1041 - .L_1040)
	.align		4
.L_1040:
        /*000c*/ 	.word	index@(.nv.constant0.swellParticlesStage2_cuda_kernel_forward)
        /*0010*/ 	.short	0x0160
        /*0012*/ 	.short	0x00d4


	//----- nvinfo : EIATTR_CBANK_PARAM_SIZE
	.align		4
.L_1041:
        /*0014*/ 	.byte	0x03, 0x19
        /*0016*/ 	.short	0x00d4


	//----- nvinfo : EIATTR_KPARAM_INFO
	.align		4
        /*0018*/ 	.byte	0x04, 0x17
        /*001a*/ 	.short	(.L_1043 - .L_1042)
.L_1042:
        /*001c*/ 	.word	0x00000000
        /*0020*/ 	.short	0x0006
        /*0022*/ 	.short	0x00d0
        /*0024*/ 	.byte	0x00, 0xf0, 0x11, 0x00


	//----- nvinfo : EIATTR_KPARAM_INFO
	.align		4
.L_1043:
        /*0028*/ 	.byte	0x04, 0x17
        /*002a*/ 	.short	(.L_1045 - .L_1044)
.L_1044:
        /*002c*/ 	.word	0x00000000
        /*0030*/ 	.short	0x0005
        /*0032*/ 	.short	0x00cc
        /*0034*/ 	.byte	0x00, 0xf0, 0x11, 0x00


	//----- nvinfo : EIATTR_KPARAM_INFO
	.align		4
.L_1045:
        /*0038*/ 	.byte	0x04, 0x17
        /*003a*/ 	.short	(.L_1047 - .L_1046)
.L_1046:
        /*003c*/ 	.word	0x00000000
        /*0040*/ 	.short	0x0004
        /*0042*/ 	.short	0x00c8
        /*0044*/ 	.byte	0x00, 0xf0, 0x11, 0x00


	//----- nvinfo : EIATTR_KPARAM_INFO
	.align		4
.L_1047:
        /*0048*/ 	.byte	0x04, 0x17
        /*004a*/ 	.short	(.L_1049 - .L_1048)
.L_1048:
        /*004c*/ 	.word	0x00000000
        /*0050*/ 	.short	0x0003
        /*0052*/ 	.short	0x0090
        /*0054*/ 	.byte	0x00, 0xf0, 0xe1, 0x00


	//----- nvinfo : EIATTR_KPARAM_INFO
	.align		4
.L_1049:
        /*0058*/ 	.byte	0x04, 0x17
        /*005a*/ 	.short	(.L_1051 - .L_1050)
.L_1050:
        /*005c*/ 	.word	0x00000000
        /*0060*/ 	.short	0x0002
        /*0062*/ 	.short	0x0058
        /*0064*/ 	.byte	0x00, 0xf0, 0xe1, 0x00


	//----- nvinfo : EIATTR_KPARAM_INFO
	.align		4
.L_1051:
        /*0068*/ 	.byte	0x04, 0x17
        /*006a*/ 	.short	(.L_1053 - .L_1052)
.L_1052:
        /*006c*/ 	.word	0x00000000
        /*0070*/ 	.short	0x0001
        /*0072*/ 	.short	0x0020
        /*0074*/ 	.byte	0x00, 0xf0, 0xe1, 0x00


	//----- nvinfo : EIATTR_KPARAM_INFO
	.align		4
.L_1053:
        /*0078*/ 	.byte	0x04, 0x17
        /*007a*/ 	.short	(.L_1055 - .L_1054)
.L_1054:
        /*007c*/ 	.word	0x00000000
        /*0080*/ 	.short	0x0000
        /*0082*/ 	.short	0x0000
        /*0084*/ 	.byte	0x00, 0xf0, 0x81, 0x00


	//----- nvinfo : EIATTR_MAXREG_COUNT
	.align		4
.L_1055:
        /*0088*/ 	.byte	0x03, 0x1b
        /*008a*/ 	.short	0x00ff


	//----- nvinfo : EIATTR_EXIT_INSTR_OFFSETS
	.align		4
        /*008c*/ 	.byte	0x04, 0x1c
        /*008e*/ 	.short	(.L_1057 - .L_1056)


	//   ....[0]....
.L_1056:
        /*0090*/ 	.word	0x00000070


	//   ....[1]....
        /*0094*/ 	.word	0x000008d0


	//----- nvinfo : EIATTR_CRS_STACK_SIZE
	.align		4
.L_1057:
        /*0098*/ 	.byte	0x04, 0x1e
        /*009a*/ 	.short	(.L_1059 - .L_1058)
.L_1058:
        /*009c*/ 	.word	0x00000000
.L_1059:


//--------------------- .nv.info.swellParticles_cuda_kernel_backward --------------------------
	.section	.nv.info.swellParticles_cuda_kernel_backward,"",@"SHT_CUDA_INFO"
	.sectionflags	@""
	.align	4


	//----- nvinfo : EIATTR_CUDA_API_VERSION
	.align		4
        /*0000*/ 	.byte	0x04, 0x37
        /*0002*/ 	.short	(.L_1061 - .L_1060)
.L_1060:
        /*0004*/ 	.word	0x0000007d


	//----- nvinfo : EIATTR_PARAM_CBANK
	.align		4
.L_1061:
        /*0008*/ 	.byte	0x04, 0x0a
        /*000a*/ 	.short	(.L_1063 - .L_1062)
	.align		4
.L_1062:
        /*000c*/ 	.word	index@(.nv.constant0.swellParticles_cuda_kernel_backward)
        /*0010*/ 	.short	0x0160
        /*0012*/ 	.short	0x0210


	//----- nvinfo : EIATTR_CBANK_PARAM_SIZE
	.align		4
.L_1063:
        /*0014*/ 	.byte	0x03, 0x19
        /*0016*/ 	.short	0x0210


	//----- nvinfo : EIATTR_KPARAM_INFO
	.align		4
        /*0018*/ 	.byte	0x04, 0x17
        /*001a*/ 	.short	(.L_1065 - .L_1064)
.L_1064:
        /*001c*/ 	.word	0x00000000
        /*0020*/ 	.short	0x0014
        /*0022*/ 	.short	0x020c
        /*0024*/ 	.byte	0x00, 0xf0, 0x11, 0x00


	//----- nvinfo : EIATTR_KPARAM_INFO
	.align		4
.L_1065:
        /*0028*/ 	.byte	0x04, 0x17
        /*002a*/ 	.short	(.L_1067 - .L_1066)
.L_1066:
        /*002c*/ 	.word	0x00000000
        /*0030*/ 	.short	0x0013
        /*0032*/ 	.short	0x0208
        /*0034*/ 	.byte	0x00, 0xf0, 0x11, 0x00


	//----- nvinfo : EIATTR_KPARAM_INFO
	.align		4
.L_1067:
        /*0038*/ 	.byte	0x04, 0x17
        /*003a*/ 	.short	(.L_1069 - .L_1068)
.L_1068:
        /*003c*/ 	.word	0x00000000
        /*0040*/ 	.short	0x0012
        /*0042*/ 	.short	0x0204
        /*0044*/ 	.byte	0x00, 0xf0, 0x11, 0x00


	//----- nvinfo : EIATTR_KPARAM_INFO
	.align		4
.L_1069:
        /*0048*/ 	.byte	0x04, 0x17
        /*004a*/ 	.short	(.L_1071 - .L_1070)
.L_1070:
        /*004c*/ 	.word	0x00000000
        /*0050*/ 	.short	0x0011
        /*0052*/ 	.short	0x0200
        /*0054*/ 	.byte	0x00, 0xf0, 0x11, 0x00


	//----- nvinfo : EIATTR_KPARAM_INFO
	.align		4
.L_1071:
        /*0058*/ 	.byte	0x04, 0x17
        /*005a*/ 	.short	(.L_1073 - .L_1072)
.L_1072:
        /*005c*/ 	.word	0x00000000
        /*0060*/ 	.short	0x0010
        /*0062*/ 	.short	0x01fc
        /*0064*/ 	.byte	0x00, 0xf0, 0x11, 0x00


	//----- nvinfo : EIATTR_KPARAM_INFO
	.align		4
.L_1073:
        /*0068*/ 	.byte	0x04, 0x17
        /*006a*/ 	.short	(.L_1075 - .L_1074)
.L_1074:
        /*006c*/ 	.word	0x00000000
        /*0070*/ 	.short	0x000f
        /*0072*/ 	.short	0x01f8
        /*0074*/ 	.byte	0x00, 0xf0, 0x11, 0x00


	//----- nvinfo : EIATTR_KPARAM_INFO
	.align		4
.L_1075:
        /*0078*/ 	.byte	0x04, 0x17
        /*007a*/ 	.short	(.L_1077 - .L_1076)
.L_1076:
        /*007c*/ 	.word	0x00000000
        /*0080*/ 	.short	0x000e
        /*0082*/ 	.short	0x01c0
        /*0084*/ 	.byte	0x00, 0xf0, 0xe1, 0x00


	//----- nvinfo : EIATTR_KPARAM_INFO
	.align		4
.L_1077:
        /*0088*/ 	.byte	0x04, 0x17
        /*008a*/ 	.short	(.L_1079 - .L_1078)
.L_1078:
        /*008c*/ 	.word	0x00000000
        /*0090*/ 	.short	0x000d
        /*0092*/ 	.short	0x0188
        /*0094*/ 	.byte	0x00, 0xf0, 0xe1, 0x00


	//----- nvinfo : EIATTR_KPARAM_INFO
	.align		4
.L_1079:
        /*0098*/ 	.byte	0x04, 0x17
        /*009a*/ 	.short	(.L_1081 - .L_1080)
.L_1080:
        /*009c*/ 	.word	0x00000000
        /*00a0*/ 	.short	0x000c
        /*00a2*/ 	.short	0x0150
        /*00a4*/ 	.byte	0x00, 0xf0, 0xe1, 0x00


	//----- nvinfo : EIATTR_KPARAM_INFO
	.align		4
.L_1081:
        /*00a8*/ 	.byte	0x04, 0x17
        /*00aa*/ 	.short	(.L_1083 - .L_1082)
.L_1082:
        /*00ac*/ 	.word	0x00000000
        /*00b0*/ 	.short	0x000b
        /*00b2*/ 	.short	0x0118
        /*00b4*/ 	.byte	0x00, 0xf0, 0xe1, 0x00


	//----- nvinfo : EIATTR_KPARAM_INFO
	.align		4
.L_1083:
        /*00b8*/ 	.byte	0x04, 0x17
        /*00ba*/ 	.short	(.L_1085 - .L_1084)
.L_1084:
        /*00bc*/ 	.word	0x00000000
        /*00c0*/ 	.short	0x000a
        /*00c2*/ 	.short	0x0114
        /*00c4*/ 	.byte	0x00, 0xf0, 0x11, 0x00


	//----- nvinfo : EIATTR_KPARAM_INFO
	.align		4
.L_1085:
        /*00c8*/ 	.byte	0x04, 0x17
        /*00ca*/ 	.short	(.L_1087 - .L_1086)
.L_1086:
        /*00cc*/ 	.word	0x00000000
        /*00d0*/ 	.short	0x0009
        /*00d2*/ 	.short	0x0110
        /*00d4*/ 	.byte	0x00, 0xf0, 0x11, 0x00


	//----- nvinfo : EIATTR_KPARAM_INFO
	.align		4
.L_1087:
        /*00d8*/ 	.byte	0x04, 0x17
        /*00da*/ 	.short	(.L_1089 - .L_1088)
.L_1088:
        /*00dc*/ 	.word	0x00000000
        /*00e0*/ 	.short	0x0008
        /*00e2*/ 	.short	0x010c
        /*00e4*/ 	.byte	0x00, 0xf0, 0x11, 0x00


	//----- nvinfo : EIATTR_KPARAM_INFO
	.align		4
.L_1089:
        /*00e8*/ 	.byte	0x04, 0x17
        /*00ea*/ 	.short	(.L_1091 - .L_1090)
.L_1090:
        /*00ec*/ 	.word	0x00000000
        /*00f0*/ 	.short	0x0007
        /*00f2*/ 	.short	0x0108
        /*00f4*/ 	.byte	0x00, 0xf0, 0x11, 0x00


	//----- nvinfo : EIATTR_KPARAM_INFO
	.align		4
.L_1091:
        /*00f8*/ 	.byte	0x04, 0x17
        /*00fa*/ 	.short	(.L_1093 - .L_1092)
.L_1092:
        /*00fc*/ 	.word	0x00000000
        /*0100*/ 	.short	0x0006
        /*0102*/ 	.short	0x0104
        /*0104*/ 	.byte	0x00, 0xf0, 0x11, 0x00


	//----- nvinfo : EIATTR_KPARAM_INFO
	.align		4
.L_1093:
        /*0108*/ 	.byte	0x04, 0x17
        /*010a*/ 	.short	(.L_1095 - .L_1094)
.L_1094:
        /*010c*/ 	.word	0x00000000
        /*0110*/ 	.short	0x0005
        /*0112*/ 	.short	0x0100
        /*0114*/ 	.byte	0x00, 0xf0, 0x11, 0x00


	//----- nvinfo : EIATTR_KPARAM_INFO
	.align		4
.L_1095:
        /*0118*/ 	.byte	0x04, 0x17
        /*011a*/ 	.short	(.L_1097 - .L_1096)
.L_1096:
        /*011c*/ 	.word	0x00000000
        /*0120*/ 	.short	0x0004
        /*0122*/ 	.short	0x00c8
        /*0124*/ 	.byte	0x00, 0xf0, 0xe1, 0x00


	//----- nvinfo : EIATTR_KPARAM_INFO
	.align		4
.L_1097:
        /*0128*/ 	.byte	0x04, 0x17
        /*012a*/ 	.short	(.L_1099 - .L_1098)
.L_1098:
        /*012c*/ 	.word	0x00000000
        /*0130*/ 	.short	0x0003
        /*0132*/ 	.short	0x0090
        /*0134*/ 	.byte	0x00, 0xf0, 0xe1, 0x00


	//----- nvinfo : EIATTR_KPARAM_INFO
	.align		4
.L_1099:
        /*0138*/ 	.byte	0x04, 0x17
        /*013a*/ 	.short	(.L_1101 - .L_1100)
.L_1100:
        /*013c*/ 	.word	0x00000000
        /*0140*/ 	.short	0x0002
        /*0142*/ 	.short	0x0058
        /*0144*/ 	.byte	0x00, 0xf0, 0xe1, 0x00


	//----- nvinfo : EIATTR_KPARAM_INFO
	.align		4
.L_1101:
        /*0148*/ 	.byte	0x04, 0x17
        /*014a*/ 	.short	(.L_1103 - .L_1102)
.L_1102:
        /*014c*/ 	.word	0x00000000
        /*0150*/ 	.short	0x0001
        /*0152*/ 	.short	0x0020
        /*0154*/ 	.byte	0x00, 0xf0, 0xe1, 0x00


	//----- nvinfo : EIATTR_KPARAM_INFO
	.align		4
.L_1103:
        /*0158*/ 	.byte	0x04, 0x17
        /*015a*/ 	.short	(.L_1105 - .L_1104)
.L_1104:
        /*015c*/ 	.word	0x00000000
        /*0160*/ 	.short	0x0000
        /*0162*/ 	.short	0x0000
        /*0164*/ 	.byte	0x00, 0xf0, 0x81, 0x00


	//----- nvinfo : EIATTR_MAXREG_COUNT
	.align		4
.L_1105:
        /*0168*/ 	.byte	0x03, 0x1b
        /*016a*/ 	.short	0x00ff


	//----- nvinfo : EIATTR_EXIT_INSTR_OFFSETS
	.align		4
        /*016c*/ 	.byte	0x04, 0x1c
        /*016e*/ 	.short	(.L_1107 - .L_1106)


	//   ....[0]....
.L_1106:
        /*0170*/ 	.word	0x00000070


	//   ....[1]....
        /*0174*/ 	.word	0x00004d60


	//----- nvinfo : EIATTR_CRS_STACK_SIZE
	.align		4
.L_1107:
        /*0178*/ 	.byte	0x04, 0x1e
        /*017a*/ 	.short	(.L_1109 - .L_1108)
.L_1108:
        /*017c*/ 	.word	0x00000000
.L_1109:


//--------------------- .nv.info.swellParticles_cuda_kernel_forward --------------------------
	.section	.nv.info.swellParticles_cuda_kernel_forward,"",@"SHT_CUDA_INFO"
	.sectionflags	@""
	.align	4


	//----- nvinfo : EIATTR_CUDA_API_VERSION
	.align		4
        /*0000*/ 	.byte	0x04, 0x37
        /*0002*/ 	.short	(.L_1111 - .L_1110)
.L_1110:
        /*0004*/ 	.word	0x0000007d


	//----- nvinfo : EIATTR_PARAM_CBANK
	.align		4
.L_1111:
        /*0008*/ 	.byte	0x04, 0x0a
        /*000a*/ 	.short	(.L_1113 - .L_1112)
	.align		4
.L_1112:
        /*000c*/ 	.word	index@(.nv.constant0.swellParticles_cuda_kernel_forward)
        /*0010*/ 	.short	0x0160
        /*0012*/ 	.short	0x0118


	//----- nvinfo : EIATTR_CBANK_PARAM_SIZE
	.align		4
.L_1113:
        /*0014*/ 	.byte	0x03, 0x19
        /*0016*/ 	.short	0x0118


	//----- nvinfo : EIATTR_KPARAM_INFO
	.align		4
        /*0018*/ 	.byte	0x04, 0x17
        /*001a*/ 	.short	(.L_1115 - .L_1114)
.L_1114:
        /*001c*/ 	.word	0x00000000
        /*0020*/ 	.short	0x000a
        /*0022*/ 	.short	0x0114
        /*0024*/ 	.byte	0x00, 0xf0, 0x11, 0x00


	//----- nvinfo : EIATTR_KPARAM_INFO
	.align		4
.L_1115:
        /*0028*/ 	.byte	0x04, 0x17
        /*002a*/ 	.short	(.L_1117 - .L_1116)
.L_1116:
        /*002c*/ 	.word	0x00000000
        /*0030*/ 	.short	0x0009
        /*0032*/ 	.short	0x0110
        /*0034*/ 	.byte	0x00, 0xf0, 0x11, 0x00


	//----- nvinfo : EIATTR_KPARAM_INFO
	.align		4
.L_1117:
        /*0038*/ 	.byte	0x04, 0x17
        /*003a*/ 	.short	(.L_1119 - .L_1118)
.L_1118:
        /*003c*/ 	.word	0x00000000
        /*0040*/ 	.short	0x0008
        /*0042*/ 	.short	0x010c
        /*0044*/ 	.byte	0x00, 0xf0, 0x11, 0x00


	//----- nvinfo : EIATTR_KPARAM_INFO
	.align		4
.L_1119:
        /*0048*/ 	.byte	0x04, 0x17
        /*004a*/ 	.short	(.L_1121 - .L_1120)
.L_1120:
        /*004c*/ 	.word	0x00000000
        /*0050*/ 	.short	0x0007
        /*0052*/ 	.short	0x0108
        /*0054*/ 	.byte	0x00, 0xf0, 0x11, 0x00


	//----- nvinfo : EIATTR_KPARAM_INFO
	.align		4
.L_1121:
        /*0058*/ 	.byte	0x04, 0x17
        /*005a*/ 	.short	(.L_1123 - .L_1122)
.L_1122:
        /*005c*/ 	.word	0x00000000
        /*0060*/ 	.short	0x0006
        /*0062*/ 	.short	0x0104
        /*0064*/ 	.byte	0x00, 0xf0, 0x11, 0x00


	//----- nvinfo : EIATTR_KPARAM_INFO
	.align		4
.L_1123:
        /*0068*/ 	.byte	0x04, 0x17
        /*006a*/ 	.short	(.L_1125 - .L_1124)
.L_1124:
        /*006c*/ 	.word	0x00000000
        /*0070*/ 	.short	0x0005
        /*0072*/ 	.short	0x0100
        /*0074*/ 	.byte	0x00, 0xf0, 0x11, 0x00


	//----- nvinfo : EIATTR_KPARAM_INFO
	.align		4
.L_1125:
        /*0078*/ 	.byte	0x04, 0x17
        /*007a*/ 	.short	(.L_1127 - .L_1126)
.L_1126:
        /*007c*/ 	.word	0x00000000
        /*0080*/ 	.short	0x0004
        /*0082*/ 	.short	0x00c8
        /*0084*/ 	.byte	0x00, 0xf0, 0xe1, 0x00


	//----- nvinfo : EIATTR_KPARAM_INFO
	.align		4
.L_1127:
        /*0088*/ 	.byte	0x04, 0x17
        /*008a*/ 	.short	(.L_1129 - .L_1128)
.L_1128:
        /*008c*/ 	.word	0x00000000
        /*0090*/ 	.short	0x0003
        /*0092*/ 	.short	0x0090
        /*0094*/ 	.byte	0x00, 0xf0, 0xe1, 0x00


	//----- nvinfo : EIATTR_KPARAM_INFO
	.align		4
.L_1129:
        /*0098*/ 	.byte	0x04, 0x17
        /*009a*/ 	.short	(.L_1131 - .L_1130)
.L_1130:
        /*009c*/ 	.word	0x00000000
        /*00a0*/ 	.short	0x0002
        /*00a2*/ 	.short	0x0058
        /*00a4*/ 	.byte	0x00, 0xf0, 0xe1, 0x00


	//----- nvinfo : EIATTR_KPARAM_INFO
	.align		4
.L_1131:
        /*00a8*/ 	.byte	0x04, 0x17
        /*00aa*/ 	.short	(.L_1133 - .L_1132)
.L_1132:
        /*00ac*/ 	.word	0x00000000
        /*00b0*/ 	.short	0x0001
        /*00b2*/ 	.short	0x0020
        /*00b4*/ 	.byte	0x00, 0xf0, 0xe1, 0x00


	//----- nvinfo : EIATTR_KPARAM_INFO
	.align		4
.L_1133:
        /*00b8*/ 	.byte	0x04, 0x17
        /*00ba*/ 	.short	(.L_1135 - .L_1134)
.L_1134:
        /*00bc*/ 	.word	0x00000000
        /*00c0*/ 	.short	0x0000
        /*00c2*/ 	.short	0x0000
        /*00c4*/ 	.byte	0x00, 0xf0, 0x81, 0x00


	//----- nvinfo : EIATTR_MAXREG_COUNT
	.align		4
.L_1135:
        /*00c8*/ 	.byte	0x03, 0x1b
        /*00ca*/ 	.short	0x00ff


	//----- nvinfo : EIATTR_EXIT_INSTR_OFFSETS
	.align		4
        /*00cc*/ 	.byte	0x04, 0x1c
        /*00ce*/ 	.short	(.L_1137 - .L_1136)


	//   ....[0]....
.L_1136:
        /*00d0*/ 	.word	0x00000080


	//   ....[1]....
        /*00d4*/ 	.word	0x00002880


	//----- nvinfo : EIATTR_CRS_STACK_SIZE
	.align		4
.L_1137:
        /*00d8*/ 	.byte	0x04, 0x1e
        /*00da*/ 	.short	(.L_1139 - .L_1138)
.L_1138:
        /*00dc*/ 	.word	0x00000000
.L_1139:


//--------------------- .nv.info.sleepParticles_cuda_kernel_backward --------------------------
	.section	.nv.info.sleepParticles_cuda_kernel_backward,"",@"SHT_CUDA_INFO"
	.sectionflags	@""
	.align	4


	//----- nvinfo : EIATTR_CUDA_API_VERSION
	.align		4
        /*0000*/ 	.byte	0x04, 0x37
        /*0002*/ 	.short	(.L_1141 - .L_1140)
.L_1140:
        /*0004*/ 	.word	0x0000007d


	//----- nvinfo : EIATTR_PARAM_CBANK
	.align		4
.L_1141:
        /*0008*/ 	.byte	0x04, 0x0a
        /*000a*/ 	.short	(.L_1143 - .L_1142)
	.align		4
.L_1142:
        /*000c*/ 	.word	index@(.nv.constant0.sleepParticles_cuda_kernel_backward)
        /*0010*/ 	.short	0x0160
        /*0012*/ 	.short	0x01f4


	//----- nvinfo : EIATTR_CBANK_PARAM_SIZE
	.align		4
.L_1143:
        /*0014*/ 	.byte	0x03, 0x19
        /*0016*/ 	.short	0x01f4


	//----- nvinfo : EIATTR_KPARAM_INFO
	.align		4
        /*0018*/ 	.byte	0x04, 0x17
        /*001a*/ 	.short	(.L_1145 - .L_1144)
.L_1144:
        /*001c*/ 	.word	0x00000000
        /*0020*/ 	.short	0x000c
        /*0022*/ 	.short	0x01f0
        /*0024*/ 	.byte	0x00, 0xf0, 0x11, 0x00


	//----- nvinfo : EIATTR_KPARAM_INFO
	.align		4
.L_1145:
        /*0028*/ 	.byte	0x04, 0x17
        /*002a*/ 	.short	(.L_1147 - .L_1146)
.L_1146:
        /*002c*/ 	.word	0x00000000
        /*0030*/ 	.short	0x000b
        /*0032*/ 	.short	0x01b8
        /*0034*/ 	.byte	0x00, 0xf0, 0xe1, 0x00


	//----- nvinfo : EIATTR_KPARAM_INFO
	.align		4
.L_1147:
        /*0038*/ 	.byte	0x04, 0x17
        /*003a*/ 	.short	(.L_1149 - .L_1148)
.L_1148:
        /*003c*/ 	.word	0x00000000
        /*0040*/ 	.short	0x000a
        /*0042*/ 	.short	0x0180
        /*0044*/ 	.byte	0x00, 0xf0, 0xe1, 0x00


	//----- nvinfo : EIATTR_KPARAM_INFO
	.align		4
.L_1149:
        /*0048*/ 	.byte	0x04, 0x17
        /*004a*/ 	.short	(.L_1151 - .L_1150)
.L_1150:
        /*004c*/ 	.word	0x00000000
        /*0050*/ 	.short	0x0009
        /*0052*/ 	.short	0x0148
        /*0054*/ 	.byte	0x00, 0xf0, 0xe1, 0x00


	//----- nvinfo : EIATTR_KPARAM_INFO
	.align		4
.L_1151:
        /*0058*/ 	.byte	0x04, 0x17
        /*005a*/ 	.short	(.L_1153 - .L_1152)
.L_1152:
        /*005c*/ 	.word	0x00000000
        /*0060*/ 	.short	0x0008
        /*0062*/ 	.short	0x0110
        /*0064*/ 	.byte	0x00, 0xf0, 0xe1, 0x00


	//----- nvinfo : EIATTR_KPARAM_INFO
	.align		4
.L_1153:
        /*0068*/ 	.byte	0x04, 0x17
        /*006a*/ 	.short	(.L_1155 - .L_1154)
.L_1154:
        /*006c*/ 	.word	0x00000000
        /*0070*/ 	.short	0x0007
        /*0072*/ 	.short	0x010c
        /*0074*/ 	.byte	0x00, 0xf0, 0x11, 0x00


	//----- nvinfo : EIATTR_KPARAM_INFO
	.align		4
.L_1155:
        /*0078*/ 	.byte	0x04, 0x17
        /*007a*/ 	.short	(.L_1157 - .L_1156)
.L_1156:
        /*007c*/ 	.word	0x00000000
        /*0080*/ 	.short	0x0006
        /*0082*/ 	.short	0x0108
        /*0084*/ 	.byte	0x00, 0xf0, 0x11, 0x00


	//----- nvinfo : EIATTR_KPARAM_INFO
	.align		4
.L_1157:
        /*0088*/ 	.byte	0x04, 0x17
        /*008a*/ 	.short	(.L_1159 - .L_1158)
.L_1158:
        /*008c*/ 	.word	0x00000000
        /*0090*/ 	.short	0x0005
        /*0092*/ 	.short	0x00d0
        /*0094*/ 	.byte	0x00, 0xf0, 0xe1, 0x00


	//----- nvinfo : EIATTR_KPARAM_INFO
	.align		4
.L_1159:
        /*0098*/ 	.byte	0x04, 0x17
        /*009a*/ 	.short	(.L_1161 - .L_1160)
.L_1160:
        /*009c*/ 	.word	0x00000000
        /*00a0*/ 	.short	0x0004
        /*00a2*/ 	.short	0x0098
        /*00a4*/ 	.byte	0x00, 0xf0, 0xe1, 0x00


	//----- nvinfo : EIATTR_KPARAM_INFO
	.align		4
.L_1161:
        /*00a8*/ 	.byte	0x04, 0x17
        /*00aa*/ 	.short	(.L_1163 - .L_1162)
.L_1162:
        /*00ac*/ 	.word	0x00000000
        /*00b0*/ 	.short	0x0003
        /*00b2*/ 	.short	0x0060
        /*00b4*/ 	.byte	0x00, 0xf0, 0xe1, 0x00


	//----- nvinfo : EIATTR_KPARAM_INFO
	.align		4
.L_1163:
        /*00b8*/ 	.byte	0x04, 0x17
        /*00ba*/ 	.short	(.L_1165 - .L_1164)
.L_1164:
        /*00bc*/ 	.word	0x00000000
        /*00c0*/ 	.short	0x0002
        /*00c2*/ 	.short	0x0028
        /*00c4*/ 	.byte	0x00, 0xf0, 0xe1, 0x00


	//----- nvinfo : EIATTR_KPARAM_INFO
	.align		4
.L_1165:
        /*00c8*/ 	.byte	0x04, 0x17
        /*00ca*/ 	.short	(.L_1167 - .L_1166)
.L_1166:
        /*00cc*/ 	.word	0x00000000
        /*00d0*/ 	.short	0x0001
        /*00d2*/ 	.short	0x0020
        /*00d4*/ 	.byte	0x00, 0xf0, 0x11, 0x00


	//----- nvinfo : EIATTR_KPARAM_INFO
	.align		4
.L_1167:
        /*00d8*/ 	.byte	0x04, 0x17
        /*00da*/ 	.short	(.L_1169 - .L_1168)
.L_1168:
        /*00dc*/ 	.word	0x00000000
        /*00e0*/ 	.short	0x0000
        /*00e2*/ 	.short	0x0000
        /*00e4*/ 	.byte	0x00, 0xf0, 0x81, 0x00


	//----- nvinfo : EIATTR_MAXREG_COUNT
	.align		4
.L_1169:
        /*00e8*/ 	.byte	0x03, 0x1b
        /*00ea*/ 	.short	0x00ff


	//----- nvinfo : EIATTR_EXIT_INSTR_OFFSETS
	.align		4
        /*00ec*/ 	.byte	0x04, 0x1c
        /*00ee*/ 	.short	(.L_1171 - .L_1170)


	//   ....[0]....
.L_1170:
        /*00f0*/ 	.word	0x00000070


	//   ....[1]....
        /*00f4*/ 	.word	0x000010a0


	//----- nvinfo : EIATTR_CRS_STACK_SIZE
	.align		4
.L_1171:
        /*00f8*/ 	.byte	0x04, 0x1e
        /*00fa*/ 	.short	(.L_1173 - .L_1172)
.L_1172:
        /*00fc*/ 	.word	0x00000000
.L_1173:


//--------------------- .nv.info.sleepParticles_cuda_kernel_forward --------------------------
	.section	.nv.info.sleepParticles_cuda_kernel_forward,"",@"SHT_CUDA_INFO"
	.sectionflags	@""
	.align	4


	//----- nvinfo : EIATTR_CUDA_API_VERSION
	.align		4
        /*0000*/ 	.byte	0x04, 0x37
        /*0002*/ 	.short	(.L_1175 - .L_1174)
.L_1174:
        /*0004*/ 	.word	0x0000007d


	//----- nvinfo : EIATTR_PARAM_CBANK
	.align		4
.L_1175:
        /*0008*/ 	.byte	0x04, 0x0a
        /*000a*/ 	.short	(.L_1177 - .L_1176)
	.align		4
.L_1176:
        /*000c*/ 	.word	index@(.nv.constant0.sleepParticles_cuda_kernel_forward)
        /*0010*/ 	.short	0x0160
        /*0012*/ 	.short	0x010c


	//----- nvinfo : EIATTR_CBANK_PARAM_SIZE
	.align		4
.L_1177:
        /*0014*/ 	.byte	0x03, 0x19
        /*0016*/ 	.short	0x010c


	//----- nvinfo : EIATTR_KPARAM_INFO
	.align		4
        /*0018*/ 	.byte	0x04, 0x17
        /*001a*/ 	.short	(.L_1179 - .L_1178)
.L_1178:
        /*001c*/ 	.word	0x00000000
        /*0020*/ 	.short	0x0006
        /*0022*/ 	.short	0x0108
        /*0024*/ 	.byte	0x00, 0xf0, 0x11, 0x00


	//----- nvinfo : EIATTR_KPARAM_INFO
	.align		4
.L_1179:
        /*0028*/ 	.byte	0x04, 0x17
        /*002a*/ 	.short	(.L_1181 - .L_1180)
.L_1180:
        /*002c*/ 	.word	0x00000000
        /*0030*/ 	.short	0x0005
        /*0032*/ 	.short	0x00d0
        /*0034*/ 	.byte	0x00, 0xf0, 0xe1, 0x00


	//----- nvinfo : EIATTR_KPARAM_INFO
	.align		4
.L_1181:
        /*0038*/ 	.byte	0x04, 0x17
        /*003a*/ 	.short	(.L_1183 - .L_1182)
.L_1182:
        /*003c*/ 	.word	0x00000000
        /*0040*/ 	.short	0x0004
        /*0042*/ 	.short	0x0098
        /*0044*/ 	.byte	0x00, 0xf0, 0xe1, 0x00


	//----- nvinfo : EIATTR_KPARAM_INFO
	.align		4
.L_1183:
        /*0048*/ 	.byte	0x04, 0x17
        /*004a*/ 	.short	(.L_1185 - .L_1184)
.L_1184:
        /*004c*/ 	.word	0x00000000
        /*0050*/ 	.short	0x0003
        /*0052*/ 	.short	0x0060
        /*0054*/ 	.byte	0x00, 0xf0, 0xe1, 0x00


	//----- nvinfo : EIATTR_KPARAM_INFO
	.align		4
.L_1185:
        /*0058*/ 	.byte	0x04, 0x17
        /*005a*/ 	.short	(.L_1187 - .L_1186)
.L_1186:
        /*005c*/ 	.word	0x00000000
        /*0060*/ 	.short	0x0002
        /*0062*/ 	.short	0x0028
        /*0064*/ 	.byte	0x00, 0xf0, 0xe1, 0x00


	//----- nvinfo : EIATTR_KPARAM_INFO
	.align		4
.L_1187:
        /*0068*/ 	.byte	0x04, 0x17
        /*006a*/ 	.short	(.L_1189 - .L_1188)
.L_1188:
        /*006c*/ 	.word	0x00000000
        /*0070*/ 	.short	0x0001
        /*0072*/ 	.short	0x0020
        /*0074*/ 	.byte	0x00, 0xf0, 0x11, 0x00


	//----- nvinfo : EIATTR_KPARAM_INFO
	.align		4
.L_1189:
        /*0078*/ 	.byte	0x04, 0x17
        /*007a*/ 	.short	(.L_1191 - .L_1190)
.L_1190:
        /*007c*/ 	.word	0x00000000
        /*0080*/ 	.short	0x0000
        /*0082*/ 	.short	0x0000
        /*0084*/ 	.byte	0x00, 0xf0, 0x81, 0x00


	//----- nvinfo : EIATTR_MAXREG_COUNT
	.align		4
.L_1191:
        /*0088*/ 	.byte	0x03, 0x1b
        /*008a*/ 	.short	0x00ff


	//----- nvinfo : EIATTR_EXIT_INSTR_OFFSETS
	.align		4
        /*008c*/ 	.byte	0x04, 0x1c
        /*008e*/ 	.short	(.L_1193 - .L_1192)


	//   ....[0]....
.L_1192:
        /*0090*/ 	.word	0x00000070


	//   ....[1]....
        /*0094*/ 	.word	0x00000200


	//   ....[2]....
        /*0098*/ 	.word	0x000005d0


	//----- nvinfo : EIATTR_CRS_STACK_SIZE
	.align		4
.L_1193:
        /*009c*/ 	.byte	0x04, 0x1e
        /*009e*/ 	.short	(.L_1195 - .L_1194)
.L_1194:
        /*00a0*/ 	.word	0x00000000
.L_1195:


//--------------------- .nv.callgraph             --------------------------
	.section	.nv.callgraph,"",@"SHT_CUDA_CALLGRAPH"
	.align	4
	.sectionentsize	8
	.align		4
        /*0000*/ 	.word	0x00000000
	.align		4
        /*0004*/ 	.word	0xffffffff
	.align		4
        /*0008*/ 	.word	0x00000000
	.align		4
        /*000c*/ 	.word	0xfffffffe
	.align		4
        /*0010*/ 	.word	0x00000000
	.align		4
        /*0014*/ 	.word	0xfffffffd
	.align		4
        /*0018*/ 	.word	0x00000000
	.align		4
        /*001c*/ 	.word	0xfffffffc


//--------------------- .nv.rel.action            --------------------------
	.section	.nv.rel.action,"",@"SHT_CUDA_RELOCINFO"
	.align	8
	.sectionentsize	8
        /*0000*/ 	.byte	0x73, 0x00, 0x00, 0x00, 0x00, 0x00, 0x00, 0x00, 0x00, 0x00, 0x00, 0x11, 0x25, 0x00, 0x05, 0x36


//--------------------- .nv.constant3             --------------------------
	.section	.nv.constant3,"a",@progbits
	.align	4
.nv.constant3:
	.type		pnanovdb_grid_type_value_strides_bits,@object
	.size		pnanovdb_grid_type_value_strides_bits,(pnanovdb_grid_type_table_strides_bits - pnanovdb_grid_type_value_strides_bits)
pnanovdb_grid_type_value_strides_bits:
        /*0000*/ 	.byte	0x00, 0x00, 0x00, 0x00, 0x20, 0x00, 0x00, 0x00, 0x40, 0x00, 0x00, 0x00, 0x10, 0x00, 0x00, 0x00
        /*0010*/ 	.byte	0x20, 0x00, 0x00, 0x00, 0x40, 0x00, 0x00, 0x00, 0x60, 0x00, 0x00, 0x00, 0xc0, 0x00, 0x00, 0x00
        /*0020*/ 	.byte	0x00, 0x00, 0x00, 0x00, 0x10, 0x00, 0x00, 0x00, 0x20, 0x00, 0x00, 0x00, 0x01, 0x00, 0x00, 0x00
        /*0030*/ 	.byte	0x20, 0x00, 0x00, 0x00, 0x04, 0x00, 0x00, 0x00, 0x08, 0x00, 0x00, 0x00, 0x10, 0x00, 0x00, 0x00
        /*0040*/ 	.byte	0x00, 0x00, 0x00, 0x00, 0x80, 0x00, 0x00, 0x00, 0x00, 0x01, 0x00, 0x00, 0x00, 0x00, 0x00, 0x00
        /*0050*/ 	.byte	0x00, 0x00, 0x00, 0x00, 0x00, 0x00, 0x00, 0x00, 0x00, 0x00, 0x00, 0x00, 0x10, 0x00, 0x00, 0x00
        /*0060*/ 	.byte	0x18, 0x00, 0x00, 0x00, 0x30, 0x00, 0x00, 0x00, 0x08, 0x00, 0x00, 0x00
	.type		pnanovdb_grid_type_table_strides_bits,@object
	.size		pnanovdb_grid_type_table_strides_bits,(pnanovdb_grid_type_minmax_strides_bits - pnanovdb_grid_type_table_strides_bits)
pnanovdb_grid_type_table_strides_bits:
        /*006c*/ 	.byte	0x40, 0x00, 0x00, 0x00, 0x40, 0x00, 0x00, 0x00, 0x40, 0x00, 0x00, 0x00, 0x40, 0x00, 0x00, 0x00
        /*007c*/ 	.byte	0x40, 0x00, 0x00, 0x00, 0x40, 0x00, 0x00, 0x00, 0x80, 0x00, 0x00, 0x00, 0xc0, 0x00, 0x00, 0x00
        /*008c*/ 	.byte	0x40, 0x00, 0x00, 0x00, 0x40, 0x00, 0x00, 0x00, 0x40, 0x00, 0x00, 0x00, 0x40, 0x00, 0x00, 0x00
        /*009c*/ 	.byte	0x40, 0x00, 0x00, 0x00, 0x40, 0x00, 0x00, 0x00, 0x40, 0x00, 0x00, 0x00, 0x40, 0x00, 0x00, 0x00
        /*00ac*/ 	.byte	0x40, 0x00, 0x00, 0x00, 0x80, 0x00, 0x00, 0x00, 0x00, 0x01, 0x00, 0x00, 0x40, 0x00, 0x00, 0x00
        /*00bc*/ 	.byte	0x40, 0x00, 0x00, 0x00, 0x40, 0x00, 0x00, 0x00, 0x40, 0x00, 0x00, 0x00, 0x40, 0x00, 0x00, 0x00
        /*00cc*/ 	.byte	0x40, 0x00, 0x00, 0x00, 0x40, 0x00, 0x00, 0x00, 0x40, 0x00, 0x00, 0x00
	.type		pnanovdb_grid_type_minmax_strides_bits,@object
	.size		pnanovdb_grid_type_minmax_strides_bits,(pnanovdb_grid_type_minmax_aligns_bits - pnanovdb_grid_type_minmax_strides_bits)
pnanovdb_grid_type_minmax_strides_bits:
        /*00d8*/ 	.byte	0x00, 0x00, 0x00, 0x00, 0x20, 0x00, 0x00, 0x00, 0x40, 0x00, 0x00, 0x00, 0x10, 0x00, 0x00, 0x00
        /*00e8*/ 	.byte	0x20, 0x00, 0x00, 0x00, 0x40, 0x00, 0x00, 0x00, 0x60, 0x00, 0x00, 0x00, 0xc0, 0x00, 0x00, 0x00
        /*00f8*/ 	.byte	0x08, 0x00, 0x00, 0x00, 0x10, 0x00, 0x00, 0x00, 0x20, 0x00, 0x00, 0x00, 0x08, 0x00, 0x00, 0x00
        /*0108*/ 	.byte	0x20, 0x00, 0x00, 0x00, 0x20, 0x00, 0x00, 0x00, 0x20, 0x00, 0x00, 0x00, 0x20, 0x00, 0x00, 0x00
        /*0118*/ 	.byte	0x20, 0x00, 0x00, 0x00, 0x80, 0x00, 0x00, 0x00, 0x00, 0x01, 0x00, 0x00, 0x40, 0x00, 0x00, 0x00
        /*0128*/ 	.byte	0x40, 0x00, 0x00, 0x00, 0x40, 0x00, 0x00, 0x00, 0x40, 0x00, 0x00, 0x00, 0x40, 0x00, 0x00, 0x00
        /*0138*/ 	.byte	0x18, 0x00, 0x00, 0x00, 0x30, 0x00, 0x00, 0x00, 0x08, 0x00, 0x00, 0x00
	.type		pnanovdb_grid_type_minmax_aligns_bits,@object
	.size		pnanovdb_grid_type_minmax_aligns_bits,(pnanovdb_grid_type_stat_strides_bits - pnanovdb_grid_type_minmax_aligns_bits)
pnanovdb_grid_type_minmax_aligns_bits:
        /*0144*/ 	.byte	0x00, 0x00, 0x00, 0x00, 0x20, 0x00, 0x00, 0x00, 0x40, 0x00, 0x00, 0x00, 0x10, 0x00, 0x00, 0x00
        /*0154*/ 	.byte	0x20, 0x00, 0x00, 0x00, 0x40, 0x00, 0x00, 0x00, 0x20, 0x00, 0x00, 0x00, 0x40, 0x00, 0x00, 0x00
        /*0164*/ 	.byte	0x08, 0x00, 0x00, 0x00, 0x10, 0x00, 0x00, 0x00, 0x20, 0x00, 0x00, 0x00, 0x08, 0x00, 0x00, 0x00
        /*0174*/ 	.byte	0x20, 0x00, 0x00, 0x00, 0x20, 0x00, 0x00, 0x00, 0x20, 0x00, 0x00, 0x00, 0x20, 0x00, 0x00, 0x00
        /*0184*/ 	.byte	0x20, 0x00, 0x00, 0x00, 0x20, 0x00, 0x00, 0x00, 0x40, 0x00, 0x00, 0x00, 0x40, 0x00, 0x00, 0x00
        /*0194*/ 	.byte	0x40, 0x00, 0x00, 0x00, 0x40, 0x00, 0x00, 0x00, 0x40, 0x00, 0x00, 0x00, 0x40, 0x00, 0x00, 0x00
        /*01a4*/ 	.byte	0x08, 0x00, 0x00, 0x00, 0x10, 0x00, 0x00, 0x00, 0x08, 0x00, 0x00, 0x00
	.type		pnanovdb_grid_type_stat_strides_bits,@object
	.size		pnanovdb_grid_type_stat_strides_bits,(pnanovdb_grid_type_leaf_type - pnanovdb_grid_type_stat_strides_bits)
pnanovdb_grid_type_stat_strides_bits:
        /*01b0*/ 	.byte	0x00, 0x00, 0x00, 0x00, 0x20, 0x00, 0x00, 0x00, 0x40, 0x00, 0x00, 0x00, 0x20, 0x00, 0x00, 0x00
        /*01c0*/ 	.byte	0x20, 0x00, 0x00, 0x00, 0x40, 0x00, 0x00, 0x00, 0x20, 0x00, 0x00, 0x00, 0x40, 0x00, 0x00, 0x00
        /*01d0*/ 	.byte	0x08, 0x00, 0x00, 0x00, 0x20, 0x00, 0x00, 0x00, 0x20, 0x00, 0x00, 0x00, 0x08, 0x00, 0x00, 0x00
        /*01e0*/ 	.byte	0x20, 0x00, 0x00, 0x00, 0x20, 0x00, 0x00, 0x00, 0x20, 0x00, 0x00, 0x00, 0x20, 0x00, 0x00, 0x00
        /*01f0*/ 	.byte	0x20, 0x00, 0x00, 0x00, 0x20, 0x00, 0x00, 0x00, 0x40, 0x00, 0x00, 0x00, 0x40, 0x00, 0x00, 0x00
        /*0200*/ 	.byte	0x40, 0x00, 0x00, 0x00, 0x40, 0x00, 0x00, 0x00, 0x40, 0x00, 0x00, 0x00, 0x40, 0x00, 0x00, 0x00
        /*0210*/ 	.byte	0x20, 0x00, 0x00, 0x00, 0x20, 0x00, 0x00, 0x00, 0x20, 0x00, 0x00, 0x00
	.type		pnanovdb_grid_type_leaf_type,@object
	.size		pnanovdb_grid_type_leaf_type,(pnanovdb_grid_type_constants - pnanovdb_grid_type_leaf_type)
pnanovdb_grid_type_leaf_type:
        /*021c*/ 	.byte	0x00, 0x00, 0x00, 0x00, 0x00, 0x00, 0x00, 0x00, 0x00, 0x00, 0x00, 0x00, 0x00, 0x00, 0x00, 0x00
        /*022c*/ 	.byte	0x00, 0x00, 0x00, 0x00, 0x00, 0x00, 0x00, 0x00, 0x00, 0x00, 0x00, 0x00, 0x00, 0x00, 0x00, 0x00
        /*023c*/ 	.byte	0x01, 0x00, 0x00, 0x00, 0x00, 0x00, 0x00, 0x00, 0x00, 0x00, 0x00, 0x00, 0x01, 0x00, 0x00, 0x00
        /*024c*/ 	.byte	0x00, 0x00, 0x00, 0x00, 0x02, 0x00, 0x00, 0x00, 0x02, 0x00, 0x00, 0x00, 0x02, 0x00, 0x00, 0x00
        /*025c*/ 	.byte	0x02, 0x00, 0x00, 0x00, 0x00, 0x00, 0x00, 0x00, 0x00, 0x00, 0x00, 0x00, 0x03, 0x00, 0x00, 0x00
        /*026c*/ 	.byte	0x03, 0x00, 0x00, 0x00, 0x04, 0x00, 0x00, 0x00, 0x04, 0x00, 0x00, 0x00, 0x05, 0x00, 0x00, 0x00
        /*027c*/ 	.byte	0x00, 0x00, 0x00, 0x00, 0x00, 0x00, 0x00, 0x00, 0x00, 0x00, 0x00, 0x00
	.type		pnanovdb_grid_type_constants,@object
	.size		pnanovdb_grid_type_constants,(pnanovdb_dither_lut - pnanovdb_grid_type_constants)
pnanovdb_grid_type_constants:
        /* <DEDUP_REMOVED lines=189> */
	.type		pnanovdb_dither_lut,@object
	.size		pnanovdb_dither_lut,(.L_7 - pnanovdb_dither_lut)
pnanovdb_dither_lut:
        /* <DEDUP_REMOVED lines=128> */
.L_7:


//--------------------- .nv.constant4             --------------------------
	.section	.nv.constant4,"a",@progbits
	.align	8
	.align		8
.nv.constant4:
        /*0000*/ 	.dword	_ZN2wp6volume12pnano_traitsIiE9GRID_TYPEE
	.align		8
        /*0008*/ 	.dword	_ZN2wp6volume12pnano_traitsIxE9GRID_TYPEE
	.align		8
        /*0010*/ 	.dword	_ZN2wp6volume12pnano_traitsIjE9GRID_TYPEE
	.align		8
        /*0018*/ 	.dword	_ZN2wp6volume12pnano_traitsIfE9GRID_TYPEE
	.align		8
        /*0020*/ 	.dword	_ZN2wp6volume12pnano_traitsIdE9GRID_TYPEE
	.align		8
        /*0028*/ 	.dword	_ZN2wp6volume12pnano_traitsINS_5vec_tILj3EfEEE9GRID_TYPEE
	.align		8
        /*0030*/ 	.dword	_ZN2wp6volume12pnano_traitsINS_5vec_tILj3EdEEE9GRID_TYPEE
	.align		8
        /*0038*/ 	.dword	_ZN2wp6volume12pnano_traitsINS_5vec_tILj4EfEEE9GRID_TYPEE
	.align		8
        /*0040*/ 	.dword	_ZN2wp6volume12pnano_traitsINS_5vec_tILj4EdEEE9GRID_TYPEE
	.align		8
        /*0048*/ 	.dword	_ZN46_INTERNAL_00000000_15_default_program_953a223e2wp6volume7CLOSESTE
	.align		8
        /*0050*/ 	.dword	_ZN46_INTERNAL_00000000_15_default_program_953a223e2wp6volume6LINEARE
	.align		8
        /*0058*/ 	.dword	_ZN46_INTERNAL_00000000_15_default_program_953a223e2wp15LAUNCH_MAX_DIMSE
	.align		8
        /*0060*/ 	.dword	_ZN46_INTERNAL_00000000_15_default_program_953a223e2wp14ARRAY_MAX_DIMSE
	.align		8
        /*0068*/ 	.dword	_ZN46_INTERNAL_00000000_15_default_program_953a223e2wp18ARRAY_TYPE_REGULARE
	.align		8
        /*0070*/ 	.dword	_ZN46_INTERNAL_00000000_15_default_program_953a223e2wp18ARRAY_TYPE_INDEXEDE
	.align		8
        /*0078*/ 	.dword	_ZN46_INTERNAL_00000000_15_default_program_953a223e2wp17ARRAY_TYPE_FABRICE
	.align		8
        /*0080*/ 	.dword	_ZN46_INTERNAL_00000000_15_default_program_953a223e2wp25ARRAY_TYPE_FABRIC_INDEXEDE
	.align		8
        /*0088*/ 	.dword	__cudart_i2opi_f


//--------------------- .nv.constant0.my_create_soft_contacts_cuda_kernel_backward --------------------------
	.section	.nv.constant0.my_create_soft_contacts_cuda_kernel_backward,"a",@progbits
	.sectionflags	@""
	.align	4
.nv.constant0.my_create_soft_contacts_cuda_kernel_backward:
	.zero		2316


//--------------------- .nv.constant0.my_create_soft_contacts_cuda_kernel_forward --------------------------
	.section	.nv.constant0.my_create_soft_contacts_cuda_kernel_forward,"a",@progbits
	.sectionflags	@""
	.align	4
.nv.constant0.my_create_soft_contacts_cuda_kernel_forward:
	.zero		1348


//--------------------- .nv.constant0.my_solve_particle_shape_contacts_cuda_kernel_backward --------------------------
	.section	.nv.constant0.my_solve_particle_shape_contacts_cuda_kernel_backward,"a",@progbits
	.sectionflags	@""
	.align	4
.nv.constant0.my_solve_particle_shape_contacts_cuda_kernel_backward:
	.zero		3136


//--------------------- .nv.constant0.my_solve_particle_shape_contacts_cuda_kernel_forward --------------------------
	.section	.nv.constant0.my_solve_particle_shape_contacts_cuda_kernel_forward,"a",@progbits
	.sectionflags	@""
	.align	4
.nv.constant0.my_solve_particle_shape_contacts_cuda_kernel_forward:
	.zero		1760


//--------------------- .nv.constant0.my_solve_particle_particle_contacts_cuda_kernel_backward --------------------------
	.section	.nv.constant0.my_solve_particle_particle_contacts_cuda_kernel_backward,"a",@progbits
	.sectionflags	@""
	.align	4
.nv.constant0.my_solve_particle_particle_contacts_cuda_kernel_backward:
	.zero		1136


//--------------------- .nv.constant0.my_solve_particle_particle_contacts_cuda_kernel_forward --------------------------
	.section	.nv.constant0.my_solve_particle_particle_contacts_cuda_kernel_forward,"a",@progbits
	.sectionflags	@""
	.align	4
.nv.constant0.my_solve_particle_particle_contacts_cuda_kernel_forward:
	.zero		760


//--------------------- .nv.constant0.my_solve_particle_ground_contacts_cuda_kernel_backward --------------------------
	.section	.nv.constant0.my_solve_particle_ground_contacts_cuda_kernel_backward,"a",@progbits
	.sectionflags	@""
	.align	4
.nv.constant0.my_solve_particle_ground_contacts_cuda_kernel_backward:
	.zero		1232


//--------------------- .nv.constant0.my_solve_particle_ground_contacts_cuda_kernel_forward --------------------------
	.section	.nv.constant0.my_solve_particle_ground_contacts_cuda_kernel_forward,"a",@progbits
	.sectionflags	@""
	.align	4
.nv.constant0.my_solve_particle_ground_contacts_cuda_kernel_forward:
	.zero		808


//--------------------- .nv.constant0.my_apply_particle_deltas_cuda_kernel_backward --------------------------
	.section	.nv.constant0.my_apply_particle_deltas_cuda_kernel_backward,"a",@progbits
	.sectionflags	@""
	.align	4
.nv.constant0.my_apply_particle_deltas_cuda_kernel_backward:
	.zero		1072


//--------------------- .nv.constant0.my_apply_particle_deltas_cuda_kernel_forward --------------------------
	.section	.nv.constant0.my_apply_particle_deltas_cuda_kernel_forward,"a",@progbits
	.sectionflags	@""
	.align	4
.nv.constant0.my_apply_particle_deltas_cuda_kernel_forward:
	.zero		728


//--------------------- .nv.constant0.my_integrate_particles_cuda_kernel_backward --------------------------
	.section	.nv.constant0.my_integrate_particles_cuda_kernel_backward,"a",@progbits
	.sectionflags	@""
	.align	4
.nv.constant0.my_integrate_particles_cuda_kernel_backward:
	.zero		1216


//--------------------- .nv.constant0.my_integrate_particles_cuda_kernel_forward --------------------------
	.section	.nv.constant0.my_integrate_particles_cuda_kernel_forward,"a",@progbits
	.sectionflags	@""
	.align	4
.nv.constant0.my_integrate_particles_cuda_kernel_forward:
	.zero		800


//--------------------- .nv.constant0.swellParticlesStage2_cuda_kernel_backward --------------------------
	.section	.nv.constant0.swellParticlesStage2_cuda_kernel_backward,"a",@progbits
	.sectionflags	@""
	.align	4
.nv.constant0.swellParticlesStage2_cuda_kernel_backward:
	.zero		748


//--------------------- .nv.constant0.swellParticlesStage2_cuda_kernel_forward --------------------------
	.section	.nv.constant0.swellParticlesStage2_cuda_kernel_forward,"a",@progbits
	.sectionflags	@""
	.align	4
.nv.constant0.swellParticlesStage2_cuda_kernel_forward:
	.zero		564


//--------------------- .nv.constant2.swellParticles_cuda_kernel_backward --------------------------
	.section	.nv.constant2.swellParticles_cuda_kernel_backward,"a",@progbits
	.sectionflags	@""
	.align	4
.nv.constant2.swellParticles_cuda_kernel_backward:
        /*0000*/ 	.byte	0x19, 0x2d, 0x44, 0x54, 0xfb, 0x21, 0xf9, 0x3b


//--------------------- .nv.constant0.swellParticles_cuda_kernel_backward --------------------------
	.section	.nv.constant0.swellParticles_cuda_kernel_backward,"a",@progbits
	.sectionflags	@""
	.align	4
.nv.constant0.swellParticles_cuda_kernel_backward:
	.zero		880


//--------------------- .nv.constant2.swellParticles_cuda_kernel_forward --------------------------
	.section	.nv.constant2.swellParticles_cuda_kernel_forward,"a",@progbits
	.sectionflags	@""
	.align	4
.nv.constant2.swellParticles_cuda_kernel_forward:
        /*0000*/ 	.byte	0x19, 0x2d, 0x44, 0x54, 0xfb, 0x21, 0xf9, 0x3b


//--------------------- .nv.constant0.swellParticles_cuda_kernel_forward --------------------------
	.section	.nv.constant0.swellParticles_cuda_kernel_forward,"a",@progbits
	.sectionflags	@""
	.align	4
.nv.constant0.swellParticles_cuda_kernel_forward:
	.zero		632


//--------------------- .nv.constant0.sleepParticles_cuda_kernel_backward --------------------------
	.section	.nv.constant0.sleepParticles_cuda_kernel_backward,"a",@progbits
	.sectionflags	@""
	.align	4
.nv.constant0.sleepParticles_cuda_kernel_backward:
	.zero		852


//--------------------- .nv.constant0.sleepParticles_cuda_kernel_forward --------------------------
	.section	.nv.constant0.sleepParticles_cuda_kernel_forward,"a",@progbits
	.sectionflags	@""
	.align	4
.nv.constant0.sleepParticles_cuda_kernel_forward:
	.zero		620


//--------------------- .text.my_create_soft_contacts_cuda_kernel_backward --------------------------
	.section	.text.my_create_soft_contacts_cuda_kernel_backward,"ax",@progbits
	.sectioninfo	@"SHI_REGISTERS=130"
	.align	128
        .global         my_create_soft_contacts_cuda_kernel_backward
        .type           my_create_soft_contacts_cuda_kernel_backward,@function
        .size           my_create_soft_contacts_cuda_kernel_backward,(.L_x_1263 - my_create_soft_contacts_cuda_kernel_backward)
        .other          my_create_soft_contacts_cuda_kernel_backward,@"STO_CUDA_ENTRY STV_DEFAULT"
my_create_soft_contacts_cuda_kernel_backward:
.text.my_create_soft_contacts_cuda_kernel_backward:
[----:B------:R-:W-:Y:S02]  /*0000*/  MOV R1, c[0x0][0x28] ;  /* 0x00000a0000017a02 */ /* 0x000fe40000000f00 */
[----:B------:R-:W0:Y:S01]  /*0010*/  S2R R2, SR_TID.X ;  /* 0x0000000000027919 */ /* 0x000e220000002100 */
[----:B------:R-:W-:Y:S02]  /*0020*/  MOV R3, RZ ;  /* 0x000000ff00037202 */ /* 0x000fe40000000f00 */
[----:B------:R-:W-:Y:S01]  /*0030*/  IADD3 R1, R1, -0x80, RZ ;  /* 0xffffff8001017810 */ /* 0x000fe20007ffe0ff */
[----:B------:R-:W0:Y:S02]  /*0040*/  S2R R79, SR_CTAID.X ;  /* 0x00000000004f7919 */ /* 0x000e240000002500 */
[----:B0-----:R-:W-:-:S05]  /*0050*/  IMAD.WIDE.U32 R78, R79, c[0x0][0x0], R2 ;  /* 0x000000004f4e7a25 */ /* 0x001fca00078e0002 */
[----:B------:R-:W-:-:S04]  /*0060*/  ISETP.GE.U32.AND P0, PT, R78, c[0x0][0x178], PT ;  /* 0x00005e004e007a0c */ /* 0x000fc80003f06070 */
[----:B------:R-:W-:-:S13]  /*0070*/  ISETP.GE.U32.AND.EX P0, PT, R79, c[0x0][0x17c], PT, P0 ;  /* 0x00005f004f007a0c */ /* 0x000fda0003f06100 */
[----:B------:R-:W-:Y:S05]  /*0080*/  @P0 EXIT ;  /* 0x000000000000094d */ /* 0x000fea0003800000 */
[----:B------:R-:W-:Y:S01]  /*0090*/  BSSY B1, `(.L_x_0) ;  /* 0x0000c75000017945 */ /* 0x000fe20003800000 */
[----:B------:R-:W-:Y:S02]  /*00a0*/  ULDC UR5, c[0x0][0x164] ;  /* 0x0000590000057ab9 */ /* 0x000fe40000000800 */
[----:B------:R-:W-:Y:S02]  /*00b0*/  ULDC UR6, c[0x0][0x210] ;  /* 0x0000840000067ab9 */ /* 0x000fe40000000800 */
[----:B------:R-:W-:Y:S02]  /*00c0*/  ULDC UR7, c[0x0][0x2b8] ;  /* 0x0000ae0000077ab9 */ /* 0x000fe40000000800 */
[----:B------:R-:W-:Y:S02]  /*00d0*/  ULDC UR8, c[0x0][0x1a0] ;  /* 0x0000680000087ab9 */ /* 0x000fe40000000800 */
[----:B------:R-:W-:Y:S02]  /*00e0*/  ULDC UR9, c[0x0][0x1d8] ;  /* 0x0000760000097ab9 */ /* 0x000fe40000000800 */
[----:B------:R-:W-:-:S02]  /*00f0*/  ULDC UR10, c[0x0][0x280] ;  /* 0x0000a000000a7ab9 */ /* 0x000fc40000000800 */
[----:B------:R-:W-:Y:S02]  /*0100*/  ULDC UR11, c[0x0][0x248] ;  /* 0x00009200000b7ab9 */ /* 0x000fe40000000800 */
[----:B------:R-:W-:Y:S02]  /*0110*/  ULDC UR12, c[0x0][0x648] ;  /* 0x00019200000c7ab9 */ /* 0x000fe40000000800 */
[----:B------:R-:W-:Y:S02]  /*0120*/  ULDC UR13, c[0x0][0x5a0] ;  /* 0x00016800000d7ab9 */ /* 0x000fe40000000800 */
[----:B------:R-:W-:Y:S02]  /*0130*/  ULDC UR14, c[0x0][0x610] ;  /* 0x00018400000e7ab9 */ /* 0x000fe40000000800 */
[----:B------:R-:W-:Y:S02]  /*0140*/  ULDC UR15, c[0x0][0x568] ;  /* 0x00015a00000f7ab9 */ /* 0x000fe40000000800 */
[----:B------:R-:W-:-:S02]  /*0150*/  USHF.R.S32.HI UR5, URZ, 0x1f, UR5 ;  /* 0x0000001f3f057899 */ /* 0x000fc40008011405 */
[----:B------:R-:W-:Y:S02]  /*0160*/  USHF.R.S32.HI UR6, URZ, 0x1f, UR6 ;  /* 0x0000001f3f067899 */ /* 0x000fe40008011406 */
[----:B------:R-:W-:Y:S02]  /*0170*/  USHF.R.S32.HI UR7, URZ, 0x1f, UR7 ;  /* 0x0000001f3f077899 */ /* 0x000fe40008011407 */
[----:B------:R-:W-:Y:S02]  /*0180*/  USHF.R.S32.HI UR8, URZ, 0x1f, UR8 ;  /* 0x0000001f3f087899 */ /* 0x000fe40008011408 */
[----:B------:R-:W-:Y:S02]  /*0190*/  USHF.R.S32.HI UR9, URZ, 0x1f, UR9 ;  /* 0x0000001f3f097899 */ /* 0x000fe40008011409 */
[----:B------:R-:W-:Y:S02]  /*01a0*/  USHF.R.S32.HI UR10, URZ, 0x1f, UR10 ;  /* 0x0000001f3f0a7899 */ /* 0x000fe4000801140a */
[----:B------:R-:W-:-:S02]  /*01b0*/  USHF.R.S32.HI UR11, URZ, 0x1f, UR11 ;  /* 0x0000001f3f0b7899 */ /* 0x000fc4000801140b */
[----:B------:R-:W-:Y:S02]  /*01c0*/  USHF.R.S32.HI UR12, URZ, 0x1f, UR12 ;  /* 0x0000001f3f0c7899 */ /* 0x000fe4000801140c */
[----:B------:R-:W-:Y:S02]  /*01d0*/  USHF.R.S32.HI UR13, URZ, 0x1f, UR13 ;  /* 0x0000001f3f0d7899 */ /* 0x000fe4000801140d */
[----:B------:R-:W-:Y:S02]  /*01e0*/  USHF.R.S32.HI UR14, URZ, 0x1f, UR14 ;  /* 0x0000001f3f0e7899 */ /* 0x000fe4000801140e */
[----:B------:R-:W-:Y:S02]  /*01f0*/  USHF.R.S32.HI UR15, URZ, 0x1f, UR15 ;  /* 0x0000001f3f0f7899 */ /* 0x000fe4000801140f */
[----:B------:R-:W-:Y:S02]  /*0200*/  ULDC.64 UR16, c[0x0][0x118] ;  /* 0x0000460000107ab9 */ /* 0x000fe40000000a00 */
.L_x_234:
[----:B------:R-:W-:Y:S01]  /*0210*/  LOP3.LUT R2, R79, UR5, RZ, 0xfc, !PT ;  /* 0x000000054f027c12 */ /* 0x000fe2000f8efcff */
[----:B------:R-:W-:Y:S01]  /*0220*/  YIELD ;  /* 0x0000000000007946 */ /* 0x000fe20003800000 */
[----:B------:R-:W-:Y:S02]  /*0230*/  BSSY B0, `(.L_x_1) ;  /* 0x000001c000007945 */ /* 0x000fe40003800000 */
[----:B------:R-:W-:-:S13]  /*0240*/  ISETP.NE.U32.AND P0, PT, R2, RZ, PT ;  /* 0x000000ff0200720c */ /* 0x000fda0003f05070 */
[----:B-12---:R-:W-:Y:S05]  /*0250*/  @!P0 BRA `(.L_x_2) ;  /* 0x0000005000008947 */ /* 0x006fea0003800000 */
[----:B------:R-:W-:Y:S02]  /*0260*/  MOV R8, 0x280 ;  /* 0x0000028000087802 */ /* 0x000fe40000000f00 */
[----:B------:R-:W-:Y:S05]  /*0270*/  CALL.REL.NOINC `($__internal_0_$__cuda_sm20_div_u64) ;  /* 0x0000c58000007944 */ /* 0x000fea0003c00000 */
[----:B------:R-:W-:-:S05]  /*0280*/  IADD3 R3, -R77, RZ, RZ ;  /* 0x000000ff4d037210 */ /* 0x000fca0007ffe1ff */
[----:B------:R-:W-:Y:S01]  /*0290*/  IMAD R76, R3, c[0x0][0x164], R78 ;  /* 0x00005900034c7a24 */ /* 0x000fe200078e024e */
[----:B------:R-:W-:Y:S05]  /*02a0*/  BRA `(.L_x_3) ;  /* 0x0000014000007947 */ /* 0x000fea0003800000 */
.L_x_2:
[----:B------:R-:W0:Y:S01]  /*02b0*/  I2F.U32.RP R4, c[0x0][0x164] ;  /* 0x0000590000047b06 */ /* 0x000e220000209000 */
[----:B------:R-:W-:-:S07]  /*02c0*/  ISETP.NE.U32.AND P2, PT, RZ, c[0x0][0x164], PT ;  /* 0x00005900ff007a0c */ /* 0x000fce0003f45070 */
[----:B0-----:R-:W0:Y:S02]  /*02d0*/  MUFU.RCP R4, R4 ;  /* 0x0000000400047308 */ /* 0x001e240000001000 */
[----:B0-----:R-:W-:-:S06]  /*02e0*/  IADD3 R2, R4, 0xffffffe, RZ ;  /* 0x0ffffffe04027810 */ /* 0x001fcc0007ffe0ff */
[----:B------:R0:W1:Y:S02]  /*02f0*/  F2I.FTZ.U32.TRUNC.NTZ R3, R2 ;  /* 0x0000000200037305 */ /* 0x000064000021f000 */
[----:B0-----:R-:W-:Y:S02]  /*0300*/  MOV R2, RZ ;  /* 0x000000ff00027202 */ /* 0x001fe40000000f00 */
[----:B-1----:R-:W-:-:S05]  /*0310*/  IADD3 R5, RZ, -R3, RZ ;  /* 0x80000003ff057210 */ /* 0x002fca0007ffe0ff */
[----:B------:R-:W-:-:S04]  /*0320*/  IMAD R5, R5, c[0x0][0x164], RZ ;  /* 0x0000590005057a24 */ /* 0x000fc800078e02ff */
[----:B------:R-:W-:-:S06]  /*0330*/  IMAD.HI.U32 R3, R3, R5, R2 ;  /* 0x0000000503037227 */ /* 0x000fcc00078e0002 */
[----:B------:R-:W-:-:S05]  /*0340*/  IMAD.HI.U32 R77, R3, R78, RZ ;  /* 0x0000004e034d7227 */ /* 0x000fca00078e00ff */
[----:B------:R-:W-:-:S05]  /*0350*/  IADD3 R3, -R77, RZ, RZ ;  /* 0x000000ff4d037210 */ /* 0x000fca0007ffe1ff */
[----:B------:R-:W-:-:S05]  /*0360*/  IMAD R3, R3, c[0x0][0x164], R78 ;  /* 0x0000590003037a24 */ /* 0x000fca00078e024e */
[----:B------:R-:W-:-:S13]  /*0370*/  ISETP.GE.U32.AND P0, PT, R3, c[0x0][0x164], PT ;  /* 0x0000590003007a0c */ /* 0x000fda0003f06070 */
[----:B------:R-:W-:Y:S02]  /*0380*/  @P0 IADD3 R3, R3, -c[0x0][0x164], RZ ;  /* 0x8000590003030a10 */ /* 0x000fe40007ffe0ff */
[----:B------:R-:W-:Y:S02]  /*0390*/  @P0 IADD3 R77, R77, 0x1, RZ ;  /* 0x000000014d4d0810 */ /* 0x000fe40007ffe0ff */
[----:B------:R-:W-:-:S13]  /*03a0*/  ISETP.GE.U32.AND P1, PT, R3, c[0x0][0x164], PT ;  /* 0x0000590003007a0c */ /* 0x000fda0003f26070 */
[----:B------:R-:W-:Y:S02]  /*03b0*/  @P1 IADD3 R77, R77, 0x1, RZ ;  /* 0x000000014d4d1810 */ /* 0x000fe40007ffe0ff */
[----:B------:R-:W-:-:S04]  /*03c0*/  @!P2 LOP3.LUT R77, RZ, c[0x0][0x164], RZ, 0x33, !PT ;  /* 0x00005900ff4daa12 */ /* 0x000fc800078e33ff */
[----:B------:R-:W-:-:S05]  /*03d0*/  IADD3 R3, -R77, RZ, RZ ;  /* 0x000000ff4d037210 */ /* 0x000fca0007ffe1ff */
[----:B------:R-:W-:Y:S02]  /*03e0*/  IMAD R76, R3, c[0x0][0x164], R78 ;  /* 0x00005900034c7a24 */ /* 0x000fe400078e024e */
.L_x_3:
[----:B------:R-:W-:Y:S05]  /*03f0*/  BSYNC B0 ;  /* 0x0000000000007941 */ /* 0x000fea0003800000 */
.L_x_1:
[----:B------:R-:W-:Y:S02]  /*0400*/  SHF.R.S32.HI R75, RZ, 0x1f, R77 ;  /* 0x0000001fff4b7819 */ /* 0x000fe4000001144d */
[----:B------:R-:W-:-:S03]  /*0410*/  MOV R2, c[0x0][0x210] ;  /* 0x0000840000027a02 */ /* 0x000fc60000000f00 */
[----:B------:R-:W-:Y:S02]  /*0420*/  IMAD R4, R75, c[0x0][0x210], RZ ;  /* 0x000084004b047a24 */ /* 0x000fe400078e02ff */
[----:B------:R-:W-:-:S04]  /*0430*/  IMAD.WIDE.U32 R2, R77, R2, c[0x0][0x1f0] ;  /* 0x00007c004d027625 */ /* 0x000fc800078e0002 */
[----:B------:R-:W-:-:S05]  /*0440*/  IMAD R5, R77, UR6, R4 ;  /* 0x000000064d057c24 */ /* 0x000fca000f8e0204 */
[----:B------:R-:W-:-:S05]  /*0450*/  IADD3 R3, R3, R5, RZ ;  /* 0x0000000503037210 */ /* 0x000fca0007ffe0ff */
[----:B------:R-:W2:Y:S01]  /*0460*/  LDG.E R2, [R2.64] ;  /* 0x0000001002027981 */ /* 0x000ea2000c1e1900 */
[----:B------:R-:W-:Y:S01]  /*0470*/  BSSY B0, `(.L_x_4) ;  /* 0x0000c30000007945 */ /* 0x000fe20003800000 */
[----:B--2---:R-:W-:-:S04]  /*0480*/  LOP3.LUT R4, R2, 0x1, RZ, 0xc0, !PT ;  /* 0x0000000102047812 */ /* 0x004fc800078ec0ff */
[----:B------:R-:W-:-:S13]  /*0490*/  ISETP.NE.U32.AND P0, PT, R4, 0x1, PT ;  /* 0x000000010400780c */ /* 0x000fda0003f05070 */
[----:B------:R-:W-:Y:S05]  /*04a0*/  @P0 BRA `(.L_x_5) ;  /* 0x0000c2c000000947 */ /* 0x000fea0003800000 */
[----:B------:R-:W-:Y:S02]  /*04b0*/  SHF.R.S32.HI R19, RZ, 0x1f, R76 ;  /* 0x0000001fff137819 */ /* 0x000fe4000001144c */
[----:B------:R-:W-:-:S03]  /*04c0*/  MOV R3, c[0x0][0x2b8] ;  /* 0x0000ae0000037a02 */ /* 0x000fc60000000f00 */
[----:B------:R-:W-:Y:S02]  /*04d0*/  IMAD R5, R19, c[0x0][0x2b8], RZ ;  /* 0x0000ae0013057a24 */ /* 0x000fe400078e02ff */
[----:B------:R-:W-:-:S04]  /*04e0*/  IMAD.WIDE.U32 R2, R76, R3, c[0x0][0x298] ;  /* 0x0000a6004c027625 */ /* 0x000fc800078e0003 */
[----:B------:R-:W-:-:S05]  /*04f0*/  IMAD R5, R76, UR7, R5 ;  /* 0x000000074c057c24 */ /* 0x000fca000f8e0205 */
[----:B------:R-:W-:-:S05]  /*0500*/  IADD3 R3, R3, R5, RZ ;  /* 0x0000000503037210 */ /* 0x000fca0007ffe0ff */
[----:B------:R0:W2:Y:S01]  /*0510*/  LDG.E R74, [R2.64] ;  /* 0x00000010024a7981 */ /* 0x0000a2000c1e1900 */
[----:B------:R-:W-:Y:S01]  /*0520*/  IMAD R7, R19, c[0x0][0x280], RZ ;  /* 0x0000a00013077a24 */ /* 0x000fe200078e02ff */
[----:B------:R-:W-:Y:S01]  /*0530*/  MOV R72, RZ ;  /* 0x000000ff00487202 */ /* 0x000fe20000000f00 */
[----:B------:R-:W-:Y:S01]  /*0540*/  IMAD.WIDE.U32 R28, R76, c[0x0][0x280], RZ ;  /* 0x0000a0004c1c7a25 */ /* 0x000fe200078e00ff */
[----:B------:R-:W-:-:S03]  /*0550*/  MOV R69, RZ ;  /* 0x000000ff00457202 */ /* 0x000fc60000000f00 */
[----:B------:R-:W-:Y:S01]  /*0560*/  IMAD R71, R76, UR10, R7 ;  /* 0x0000000a4c477c24 */ /* 0x000fe2000f8e0207 */
[----:B------:R-:W-:-:S04]  /*0570*/  IADD3 R6, P1, R28, c[0x0][0x260], RZ ;  /* 0x000098001c067a10 */ /* 0x000fc80007f3e0ff */
[----:B------:R-:W-:Y:S02]  /*0580*/  IADD3 R71, R29, R71, RZ ;  /* 0x000000471d477210 */ /* 0x000fe40007ffe0ff */
[----:B------:R-:W-:Y:S02]  /*0590*/  MOV R67, RZ ;  /* 0x000000ff00437202 */ /* 0x000fe40000000f00 */
[----:B------:R-:W-:Y:S02]  /*05a0*/  MOV R68, 0x3f800000 ;  /* 0x3f80000000447802 */ /* 0x000fe40000000f00 */
[----:B------:R-:W-:Y:S02]  /*05b0*/  MOV R60, RZ ;  /* 0x000000ff003c7202 */ /* 0x000fe40000000f00 */
[----:B------:R-:W-:Y:S02]  /*05c0*/  MOV R58, RZ ;  /* 0x000000ff003a7202 */ /* 0x000fe40000000f00 */
[----:B------:R-:W-:Y:S01]  /*05d0*/  MOV R56, RZ ;  /* 0x000000ff00387202 */ /* 0x000fe20000000f00 */
[----:B0-----:R-:W-:-:S02]  /*05e0*/  IMAD R2, R75, c[0x0][0x1a0], RZ ;  /* 0x000068004b027a24 */ /* 0x001fc400078e02ff */
[----:B------:R-:W-:-:S04]  /*05f0*/  IMAD.WIDE.U32 R30, R77, c[0x0][0x1a0], RZ ;  /* 0x000068004d1e7a25 */ /* 0x000fc800078e00ff */
[----:B------:R-:W-:-:S05]  /*0600*/  IMAD R3, R77, UR8, R2 ;  /* 0x000000084d037c24 */ /* 0x000fca000f8e0202 */
[----:B------:R-:W-:Y:S02]  /*0610*/  IADD3 R54, R31, R3, RZ ;  /* 0x000000031f367210 */ /* 0x000fe40007ffe0ff */
[----:B--2---:R-:W-:-:S04]  /*0620*/  SHF.R.S32.HI R73, RZ, 0x1f, R74 ;  /* 0x0000001fff497819 */ /* 0x004fc8000001144a */
[----:B------:R-:W-:-:S13]  /*0630*/  ISETP.GE.AND P0, PT, R73, RZ, PT ;  /* 0x000000ff4900720c */ /* 0x000fda0003f06270 */
[----:B------:R-:W-:Y:S01]  /*0640*/  @P0 IMAD R5, R73, c[0x0][0x248], RZ ;  /* 0x0000920049050a24 */ /* 0x000fe200078e02ff */
[----:B------:R-:W-:-:S03]  /*0650*/  @P0 MOV R9, c[0x0][0x248] ;  /* 0x0000920000090a02 */ /* 0x000fc60000000f00 */
[C---:B------:R-:W-:Y:S02]  /*0660*/  @P0 IMAD R7, R74.reuse, UR11, R5 ;  /* 0x0000000b4a070c24 */ /* 0x040fe4000f8e0205 */
[----:B------:R-:W-:-:S05]  /*0670*/  @P0 IMAD.WIDE.U32 R4, R74, R9, c[0x0][0x228] ;  /* 0x00008a004a040625 */ /* 0x000fca00078e0009 */
[----:B------:R-:W-:Y:S02]  /*0680*/  @P0 IADD3 R5, R5, R7, RZ ;  /* 0x0000000705050210 */ /* 0x000fe40007ffe0ff */
[----:B------:R-:W-:-:S03]  /*0690*/  IADD3.X R7, R71, c[0x0][0x264], RZ, P1, !PT ;  /* 0x0000990047077a10 */ /* 0x000fc60000ffe4ff */
[----:B------:R0:W2:Y:S04]  /*06a0*/  @P0 LDG.E R72, [R4.64+0x10] ;  /* 0x0000101004480981 */ /* 0x0000a8000c1e1900 */
[----:B------:R1:W2:Y:S04]  /*06b0*/  LDG.E R70, [R6.64+0x4] ;  /* 0x0000041006467981 */ /* 0x0002a8000c1e1900 */
[----:B------:R1:W3:Y:S04]  /*06c0*/  LDG.E R66, [R6.64] ;  /* 0x0000001006427981 */ /* 0x0002e8000c1e1900 */
[----:B------:R0:W3:Y:S04]  /*06d0*/  @P0 LDG.E R69, [R4.64+0xc] ;  /* 0x00000c1004450981 */ /* 0x0000e8000c1e1900 */
[----:B------:R1:W4:Y:S04]  /*06e0*/  LDG.E R65, [R6.64+0x8] ;  /* 0x0000081006417981 */ /* 0x000328000c1e1900 */
[----:B------:R0:W4:Y:S04]  /*06f0*/  @P0 LDG.E R67, [R4.64+0x14] ;  /* 0x0000141004430981 */ /* 0x000128000c1e1900 */
[----:B------:R0:W4:Y:S04]  /*0700*/  @P0 LDG.E R68, [R4.64+0x18] ;  /* 0x0000181004440981 */ /* 0x000128000c1e1900 */
[----:B------:R1:W4:Y:S04]  /*0710*/  LDG.E R64, [R6.64+0x18] ;  /* 0x0000181006407981 */ /* 0x000328000c1e1900 */
[----:B------:R1:W4:Y:S04]  /*0720*/  LDG.E R63, [R6.64+0xc] ;  /* 0x00000c10063f7981 */ /* 0x000328000c1e1900 */
[----:B------:R1:W4:Y:S04]  /*0730*/  LDG.E R62, [R6.64+0x10] ;  /* 0x00001010063e7981 */ /* 0x000328000c1e1900 */
[----:B------:R1:W4:Y:S04]  /*0740*/  LDG.E R61, [R6.64+0x14] ;  /* 0x00001410063d7981 */ /* 0x000328000c1e1900 */
[----:B------:R0:W4:Y:S04]  /*0750*/  @P0 LDG.E R60, [R4.64] ;  /* 0x00000010043c0981 */ /* 0x000128000c1e1900 */
[----:B------:R0:W4:Y:S04]  /*0760*/  @P0 LDG.E R58, [R4.64+0x4] ;  /* 0x00000410043a0981 */ /* 0x000128000c1e1900 */
[----:B------:R0:W4:Y:S01]  /*0770*/  @P0 LDG.E R56, [R4.64+0x8] ;  /* 0x0000081004380981 */ /* 0x000122000c1e1900 */
[----:B------:R-:W-:-:S02]  /*0780*/  IADD3 R2, P0, R30, c[0x0][0x180], RZ ;  /* 0x000060001e027a10 */ /* 0x000fc40007f1e0ff */
[----:B------:R-:W-:Y:S02]  /*0790*/  MOV R9, c[0x0][0x2f0] ;  /* 0x0000bc0000097a02 */ /* 0x000fe40000000f00 */
[----:B------:R-:W-:Y:S02]  /*07a0*/  IADD3.X R3, R54, c[0x0][0x184], RZ, P0, !PT ;  /* 0x0000610036037a10 */ /* 0x000fe400007fe4ff */
[----:B-1----:R-:W-:Y:S01]  /*07b0*/  SHF.R.S32.HI R7, RZ, 0x1f, R9 ;  /* 0x0000001fff077819 */ /* 0x002fe20000011409 */
[----:B0-----:R-:W-:Y:S02]  /*07c0*/  IMAD R4, R19, c[0x0][0x2f0], RZ ;  /* 0x0000bc0013047a24 */ /* 0x001fe400078e02ff */
[----:B------:R0:W4:Y:S02]  /*07d0*/  LDG.E R59, [R2.64+0x4] ;  /* 0x00000410023b7981 */ /* 0x000124000c1e1900 */
[----:B------:R-:W-:Y:S02]  /*07e0*/  IMAD R11, R7, R76, R4 ;  /* 0x0000004c070b7224 */ /* 0x000fe400078e0204 */
[----:B------:R0:W4:Y:S01]  /*07f0*/  LDG.E R57, [R2.64] ;  /* 0x0000001002397981 */ /* 0x000122000c1e1900 */
[----:B------:R-:W-:-:S03]  /*0800*/  IMAD.WIDE.U32 R4, R76, R9, c[0x0][0x2d0] ;  /* 0x0000b4004c047625 */ /* 0x000fc600078e0009 */
[----:B------:R0:W4:Y:S02]  /*0810*/  LDG.E R55, [R2.64+0x8] ;  /* 0x0000081002377981 */ /* 0x000124000c1e1900 */
[----:B------:R-:W-:Y:S02]  /*0820*/  IADD3 R11, R5, R11, RZ ;  /* 0x0000000b050b7210 */ /* 0x000fe40007ffe0ff */
[----:B------:R-:W-:-:S05]  /*0830*/  MOV R10, R4 ;  /* 0x00000004000a7202 */ /* 0x000fca0000000f00 */
[----:B------:R3:W4:Y:S01]  /*0840*/  LDG.E R89, [R10.64] ;  /* 0x000000100a597981 */ /* 0x000722000c1e1900 */
[----:B------:R-:W-:Y:S01]  /*0850*/  MOV R13, c[0x0][0x3d0] ;  /* 0x0000f400000d7a02 */ /* 0x000fe20000000f00 */
[----:B------:R-:W-:Y:S02]  /*0860*/  IMAD R6, R75, c[0x0][0x1d8], RZ ;  /* 0x000076004b067a24 */ /* 0x000fe400078e02ff */
[----:B------:R-:W-:Y:S01]  /*0870*/  IMAD R8, R19, c[0x0][0x3d0], RZ ;  /* 0x0000f40013087a24 */ /* 0x000fe200078e02ff */
[----:B------:R-:W-:Y:S01]  /*0880*/  SHF.R.S32.HI R7, RZ, 0x1f, R13 ;  /* 0x0000001fff077819 */ /* 0x000fe2000001140d */
[----:B------:R-:W-:-:S04]  /*0890*/  IMAD.WIDE.U32 R32, R77, c[0x0][0x1d8], RZ ;  /* 0x000076004d207a25 */ /* 0x000fc800078e00ff */
[----:B------:R-:W-:Y:S02]  /*08a0*/  IMAD R53, R77, UR9, R6 ;  /* 0x000000094d357c24 */ /* 0x000fe4000f8e0206 */
[----:B------:R-:W-:Y:S01]  /*08b0*/  IMAD R5, R7, R76, R8 ;  /* 0x0000004c07057224 */ /* 0x000fe200078e0208 */
[----:B------:R-:W-:Y:S01]  /*08c0*/  IADD3 R8, P0, R32, c[0x0][0x1b8], RZ ;  /* 0x00006e0020087a10 */ /* 0x000fe20007f1e0ff */
[----:B------:R-:W-:Y:S01]  /*08d0*/  IMAD.WIDE.U32 R6, R76, R13, c[0x0][0x3b0] ;  /* 0x0000ec004c067625 */ /* 0x000fe200078e000d */
[----:B------:R-:W-:-:S04]  /*08e0*/  IADD3 R53, R33, R53, RZ ;  /* 0x0000003521357210 */ /* 0x000fc80007ffe0ff */
[----:B------:R-:W-:Y:S02]  /*08f0*/  IADD3 R7, R7, R5, RZ ;  /* 0x0000000507077210 */ /* 0x000fe40007ffe0ff */
[----:B------:R-:W-:-:S03]  /*0900*/  IADD3.X R9, R53, c[0x0][0x1bc], RZ, P0, !PT ;  /* 0x00006f0035097a10 */ /* 0x000fc600007fe4ff */
[----:B------:R1:W5:Y:S04]  /*0910*/  LDG.E R5, [R6.64] ;  /* 0x0000001006057981 */ /* 0x000368000c1e1900 */
[----:B------:R1:W5:Y:S04]  /*0920*/  LDG.E R21, [R8.64] ;  /* 0x0000001008157981 */ /* 0x000368000c1e1900 */
[----:B------:R1:W5:Y:S04]  /*0930*/  LDG.E R4, [R6.64+0x4] ;  /* 0x0000041006047981 */ /* 0x000368000c1e1900 */
[----:B0-----:R0:W5:Y:S01]  /*0940*/  LDG.E R2, [R6.64+0x8] ;  /* 0x0000081006027981 */ /* 0x001162000c1e1900 */
[----:B------:R-:W-:Y:S01]  /*0950*/  BSSY B4, `(.L_x_6) ;  /* 0x00005ae000047945 */ /* 0x000fe20003800000 */
[----:B--2---:R-:W-:-:S04]  /*0960*/  FMUL R3, R70, R72 ;  /* 0x0000004846037220 */ /* 0x004fc80000400000 */
[----:B---3--:R-:W-:-:S04]  /*0970*/  FFMA R10, R66, R69, R3 ;  /* 0x00000045420a7223 */ /* 0x008fc80000000003 */
[CC--:B----4-:R-:W-:Y:S01]  /*0980*/  FFMA R10, R65.reuse, R67.reuse, R10 ;  /* 0x00000043410a7223 */ /* 0x0d0fe2000000000a */
[----:B------:R-:W-:Y:S01]  /*0990*/  FMUL R12, R70, R67 ;  /* 0x00000043460c7220 */ /* 0x000fe20000400000 */
[----:B------:R-:W-:Y:S02]  /*09a0*/  FADD R3, R68, R68 ;  /* 0x0000004444037221 */ /* 0x000fe40000000000 */
[----:B------:R-:W-:Y:S01]  /*09b0*/  FADD R10, R10, R10 ;  /* 0x0000000a0a0a7221 */ /* 0x000fe20000000000 */
[CC--:B------:R-:W-:Y:S01]  /*09c0*/  FMUL R11, R65.reuse, R69.reuse ;  /* 0x00000045410b7220 */ /* 0x0c0fe20000400000 */
[----:B-1----:R-:W-:Y:S01]  /*09d0*/  FFMA R9, R65, R72, -R12 ;  /* 0x0000004841097223 */ /* 0x002fe2000000080c */
[-C--:B------:R-:W-:Y:S01]  /*09e0*/  FFMA R3, R3, R68.reuse, -1 ;  /* 0xbf80000003037423 */ /* 0x080fe20000000044 */
[----:B0-----:R-:W-:Y:S01]  /*09f0*/  FMUL R6, R10, R69 ;  /* 0x000000450a067220 */ /* 0x001fe20000400000 */
[-C--:B------:R-:W-:Y:S01]  /*0a00*/  FFMA R11, R66, R67.reuse, -R11 ;  /* 0x00000043420b7223 */ /* 0x080fe2000000080b */
[----:B------:R-:W-:Y:S01]  /*0a10*/  FMUL R9, R9, R68 ;  /* 0x0000004409097220 */ /* 0x000fe20000400000 */
[C---:B------:R-:W-:Y:S01]  /*0a20*/  FMUL R7, R10.reuse, R72 ;  /* 0x000000480a077220 */ /* 0x040fe20000400000 */
[----:B------:R-:W-:Y:S01]  /*0a30*/  FFMA R6, R3, R66, R6 ;  /* 0x0000004203067223 */ /* 0x000fe20000000006 */
[----:B------:R-:W-:Y:S01]  /*0a40*/  FMUL R10, R10, R67 ;  /* 0x000000430a0a7220 */ /* 0x000fe20000400000 */
[----:B------:R-:W-:Y:S01]  /*0a50*/  FMUL R8, R11, R68 ;  /* 0x000000440b087220 */ /* 0x000fe20000400000 */
[----:B------:R-:W-:Y:S01]  /*0a60*/  FFMA R7, R3, R70, R7 ;  /* 0x0000004603077223 */ /* 0x000fe20000000007 */
[----:B------:R-:W-:Y:S01]  /*0a70*/  FFMA R9, R9, 2, R6 ;  /* 0x4000000009097823 */ /* 0x000fe20000000006 */
[----:B------:R-:W-:Y:S01]  /*0a80*/  FMUL R6, R64, R69 ;  /* 0x0000004540067220 */ /* 0x000fe20000400000 */
[-C--:B------:R-:W-:Y:S01]  /*0a90*/  FMUL R13, R66, R72.reuse ;  /* 0x00000048420d7220 */ /* 0x080fe20000400000 */
[----:B------:R-:W-:Y:S01]  /*0aa0*/  FMUL R11, R64, R72 ;  /* 0x00000048400b7220 */ /* 0x000fe20000400000 */
[----:B------:R-:W-:Y:S01]  /*0ab0*/  FFMA R10, R3, R65, R10 ;  /* 0x00000041030a7223 */ /* 0x000fe2000000000a */
[----:B------:R-:W-:Y:S01]  /*0ac0*/  FFMA R7, R8, 2, R7 ;  /* 0x4000000008077823 */ /* 0x000fe20000000007 */
[----:B------:R-:W-:Y:S01]  /*0ad0*/  FMUL R8, R64, R67 ;  /* 0x0000004340087220 */ /* 0x000fe20000400000 */
[-C--:B------:R-:W-:Y:S01]  /*0ae0*/  FFMA R3, R63, R68.reuse, R6 ;  /* 0x000000443f037223 */ /* 0x080fe20000000006 */
[----:B------:R-:W-:Y:S01]  /*0af0*/  FFMA R13, R70, R69, -R13 ;  /* 0x00000045460d7223 */ /* 0x000fe2000000080d */
[CC--:B------:R-:W-:Y:S01]  /*0b00*/  FFMA R6, R62.reuse, R68.reuse, R11 ;  /* 0x000000443e067223 */ /* 0x0c0fe2000000000b */
[C---:B------:R-:W-:Y:S01]  /*0b10*/  FFMA R11, R61.reuse, R68, R8 ;  /* 0x000000443d0b7223 */ /* 0x040fe20000000008 */
[----:B------:R-:W-:Y:S01]  /*0b20*/  FFMA R3, R61, R72, R3 ;  /* 0x000000483d037223 */ /* 0x000fe20000000003 */
[-C--:B------:R-:W-:Y:S01]  /*0b30*/  FMUL R13, R13, R68.reuse ;  /* 0x000000440d0d7220 */ /* 0x080fe20000400000 */
[C---:B------:R-:W-:Y:S01]  /*0b40*/  FFMA R8, R63.reuse, R67, R6 ;  /* 0x000000433f087223 */ /* 0x040fe20000000006 */
[-C--:B------:R-:W-:Y:S01]  /*0b50*/  FMUL R15, R63, R69.reuse ;  /* 0x000000453f0f7220 */ /* 0x080fe20000400000 */
[C---:B------:R-:W-:Y:S01]  /*0b60*/  FFMA R90, R62.reuse, R69, R11 ;  /* 0x000000453e5a7223 */ /* 0x040fe2000000000b */
[----:B------:R-:W-:Y:S01]  /*0b70*/  FFMA R13, R13, 2, R10 ;  /* 0x400000000d0d7823 */ /* 0x000fe2000000000a */
[----:B------:R-:W-:Y:S01]  /*0b80*/  FFMA R6, R62, -R67, R3 ;  /* 0x800000433e067223 */ /* 0x000fe20000000003 */
[----:B------:R-:W-:Y:S01]  /*0b90*/  FFMA R8, R61, -R69, R8 ;  /* 0x800000453d087223 */ /* 0x000fe20000000008 */
[----:B------:R-:W-:Y:S01]  /*0ba0*/  FADD R9, R9, R60 ;  /* 0x0000003c09097221 */ /* 0x000fe20000000000 */
[----:B------:R-:W-:Y:S01]  /*0bb0*/  FADD R7, R7, R58 ;  /* 0x0000003a07077221 */ /* 0x000fe20000000000 */
[----:B------:R-:W-:Y:S01]  /*0bc0*/  FFMA R15, R64, R68, -R15 ;  /* 0x00000044400f7223 */ /* 0x000fe2000000080f */
[----:B------:R-:W-:Y:S01]  /*0bd0*/  FFMA R90, R63, -R72, R90 ;  /* 0x800000483f5a7223 */ /* 0x000fe2000000005a */
[----:B------:R-:W-:Y:S01]  /*0be0*/  FADD R13, R13, R56 ;  /* 0x000000380d0d7221 */ /* 0x000fe20000000000 */
[----:B------:R-:W-:Y:S01]  /*0bf0*/  FMUL R81, R9, -R6 ;  /* 0x8000000609517220 */ /* 0x000fe20000400000 */
[----:B------:R-:W-:Y:S01]  /*0c00*/  FMUL R82, R7, -R8 ;  /* 0x8000000807527220 */ /* 0x000fe20000400000 */
[----:B------:R-:W-:Y:S01]  /*0c10*/  FFMA R52, R62, -R72, R15 ;  /* 0x800000483e347223 */ /* 0x000fe2000000000f */
[----:B------:R-:W-:-:S02]  /*0c20*/  FMUL R80, R13, -R90 ;  /* 0x8000005a0d507220 */ /* 0x000fc40000400000 */
[----:B------:R-:W-:Y:S01]  /*0c30*/  FADD R3, R81, R82 ;  /* 0x0000005251037221 */ /* 0x000fe20000000000 */
[----:B------:R-:W-:-:S03]  /*0c40*/  FFMA R52, R61, -R67, R52 ;  /* 0x800000433d347223 */ /* 0x000fc60000000034 */
[----:B------:R-:W-:Y:S01]  /*0c50*/  FADD R10, R3, R80 ;  /* 0x00000050030a7221 */ /* 0x000fe20000000000 */
[----:B------:R-:W-:-:S03]  /*0c60*/  FADD R3, R52, R52 ;  /* 0x0000003434037221 */ /* 0x000fc60000000000 */
[----:B------:R-:W-:Y:S01]  /*0c70*/  FADD R11, R10, R10 ;  /* 0x0000000a0a0b7221 */ /* 0x000fe20000000000 */
[----:B------:R-:W-:-:S03]  /*0c80*/  FFMA R10, R52, R3, -1 ;  /* 0xbf800000340a7423 */ /* 0x000fc60000000003 */
[-C--:B------:R-:W-:Y:S01]  /*0c90*/  FMUL R12, R8, R11.reuse ;  /* 0x0000000b080c7220 */ /* 0x080fe20000400000 */
[C---:B------:R-:W-:Y:S01]  /*0ca0*/  FMUL R50, R7.reuse, -R90 ;  /* 0x8000005a07327220 */ /* 0x040fe20000400000 */
[C---:B------:R-:W-:Y:S02]  /*0cb0*/  FMUL R51, R7.reuse, -R6 ;  /* 0x8000000607337220 */ /* 0x040fe40000400000 */
[----:B------:R-:W-:Y:S01]  /*0cc0*/  FFMA R15, R7, R10, -R12 ;  /* 0x0000000a070f7223 */ /* 0x000fe2000000080c */
[-C--:B------:R-:W-:Y:S01]  /*0cd0*/  FMUL R12, R6, R11.reuse ;  /* 0x0000000b060c7220 */ /* 0x080fe20000400000 */
[-C--:B------:R-:W-:Y:S01]  /*0ce0*/  FMUL R49, R13, -R8.reuse ;  /* 0x800000080d317220 */ /* 0x080fe20000400000 */
[C---:B------:R-:W-:Y:S01]  /*0cf0*/  FMUL R46, R9.reuse, -R8 ;  /* 0x80000008092e7220 */ /* 0x040fe20000400000 */
[----:B------:R-:W-:Y:S01]  /*0d00*/  FMUL R48, R9, -R90 ;  /* 0x8000005a09307220 */ /* 0x000fe20000400000 */
[----:B------:R-:W-:Y:S01]  /*0d10*/  FMUL R47, R13, -R6 ;  /* 0x800000060d2f7220 */ /* 0x000fe20000400000 */
[----:B------:R-:W-:Y:S01]  /*0d20*/  FMUL R22, R59, -R8 ;  /* 0x800000083b167220 */ /* 0x000fe20000400000 */
[----:B------:R-:W-:Y:S01]  /*0d30*/  FFMA R12, R9, R10, -R12 ;  /* 0x0000000a090c7223 */ /* 0x000fe2000000080c */
[----:B------:R-:W-:Y:S01]  /*0d40*/  FMUL R18, R90, R11 ;  /* 0x0000000b5a127220 */ /* 0x000fe20000400000 */
[----:B------:R-:W-:Y:S01]  /*0d50*/  FADD R3, R49, -R50 ;  /* 0x8000003231037221 */ /* 0x000fe20000000000 */
[----:B------:R-:W-:Y:S01]  /*0d60*/  FADD R9, R51, -R46 ;  /* 0x8000002e33097221 */ /* 0x000fe20000000000 */
[----:B------:R-:W-:Y:S01]  /*0d70*/  FADD R7, R48, -R47 ;  /* 0x8000002f30077221 */ /* 0x000fe20000000000 */
[----:B------:R-:W-:Y:S01]  /*0d80*/  FFMA R22, R57, -R6, R22 ;  /* 0x8000000639167223 */ /* 0x000fe20000000016 */
[----:B------:R-:W-:Y:S01]  /*0d90*/  FFMA R13, R13, R10, -R18 ;  /* 0x0000000a0d0d7223 */ /* 0x000fe20000000812 */
[C---:B------:R-:W-:Y:S01]  /*0da0*/  FMUL R3, R52.reuse, R3 ;  /* 0x0000000334037220 */ /* 0x040fe20000400000 */
[C---:B------:R-:W-:Y:S01]  /*0db0*/  FMUL R20, R52.reuse, R9 ;  /* 0x0000000934147220 */ /* 0x040fe20000400000 */
[----:B------:R-:W-:Y:S01]  /*0dc0*/  FMUL R18, R52, R7 ;  /* 0x0000000734127220 */ /* 0x000fe20000400000 */
[----:B------:R-:W-:Y:S01]  /*0dd0*/  FFMA R22, R55, -R90, R22 ;  /* 0x8000005a37167223 */ /* 0x000fe20000000016 */
[----:B------:R-:W-:Y:S01]  /*0de0*/  FFMA R3, R3, 2, R12 ;  /* 0x4000000003037823 */ /* 0x000fe2000000000c */
[----:B------:R-:W-:Y:S01]  /*0df0*/  FFMA R9, R20, 2, R13 ;  /* 0x4000000014097823 */ /* 0x000fe2000000000d */
[----:B------:R-:W-:Y:S01]  /*0e00*/  FFMA R7, R18, 2, R15 ;  /* 0x4000000012077823 */ /* 0x000fe2000000000f */
[----:B------:R-:W-:Y:S01]  /*0e10*/  FMUL R20, R57, -R8 ;  /* 0x8000000839147220 */ /* 0x000fe20000400000 */
[----:B------:R-:W-:Y:S01]  /*0e20*/  FMUL R12, R59, -R90 ;  /* 0x8000005a3b0c7220 */ /* 0x000fe20000400000 */
[-C--:B------:R-:W-:Y:S01]  /*0e30*/  FMUL R18, R55, -R6.reuse ;  /* 0x8000000637127220 */ /* 0x080fe20000400000 */
[----:B------:R-:W-:Y:S01]  /*0e40*/  FADD R11, R22, R22 ;  /* 0x00000016160b7221 */ /* 0x000fe20000000000 */
[----:B------:R-:W-:Y:S01]  /*0e50*/  ISETP.NE.AND P0, PT, R89, 0x5, PT ;  /* 0x000000055900780c */ /* 0x000fe20003f05270 */
[----:B------:R-:W-:Y:S01]  /*0e60*/  FFMA R17, R59, -R6, -R20 ;  /* 0x800000063b117223 */ /* 0x000fe20000000814 */
[----:B------:R-:W-:Y:S01]  /*0e70*/  FFMA R13, R55, -R8, -R12 ;  /* 0x80000008370d7223 */ /* 0x000fe2000000080c */
[C---:B------:R-:W-:Y:S01]  /*0e80*/  FFMA R15, R57.reuse, -R90, -R18 ;  /* 0x8000005a390f7223 */ /* 0x040fe20000000812 */
[-C--:B------:R-:W-:Y:S01]  /*0e90*/  FMUL R6, R6, R11.reuse ;  /* 0x0000000b06067220 */ /* 0x080fe20000400000 */
[-C--:B------:R-:W-:Y:S01]  /*0ea0*/  FMUL R8, R8, R11.reuse ;  /* 0x0000000b08087220 */ /* 0x080fe20000400000 */
[----:B------:R-:W-:Y:S01]  /*0eb0*/  FMUL R12, R90, R11 ;  /* 0x0000000b5a0c7220 */ /* 0x000fe20000400000 */
[C---:B------:R-:W-:Y:S01]  /*0ec0*/  FMUL R13, R52.reuse, R13 ;  /* 0x0000000d340d7220 */ /* 0x040fe20000400000 */
[-C--:B------:R-:W-:Y:S01]  /*0ed0*/  FFMA R6, R57, R10.reuse, -R6 ;  /* 0x0000000a39067223 */ /* 0x080fe20000000806 */
[-C--:B------:R-:W-:Y:S01]  /*0ee0*/  FFMA R8, R59, R10.reuse, -R8 ;  /* 0x0000000a3b087223 */ /* 0x080fe20000000808 */
[----:B------:R-:W-:Y:S01]  /*0ef0*/  FFMA R12, R55, R10, -R12 ;  /* 0x0000000a370c7223 */ /* 0x000fe2000000080c */
[C---:B------:R-:W-:Y:S01]  /*0f00*/  FMUL R15, R52.reuse, R15 ;  /* 0x0000000f340f7220 */ /* 0x040fe20000400000 */
[----:B------:R-:W-:Y:S01]  /*0f10*/  FMUL R17, R52, R17 ;  /* 0x0000001134117220 */ /* 0x000fe20000400000 */
[----:B------:R-:W-:-:S02]  /*0f20*/  FFMA R6, R13, 2, R6 ;  /* 0x400000000d067823 */ /* 0x000fc40000000006 */
[----:B------:R-:W-:Y:S01]  /*0f30*/  FFMA R8, R15, 2, R8 ;  /* 0x400000000f087823 */ /* 0x000fe20000000008 */
[----:B------:R-:W-:Y:S01]  /*0f40*/  FFMA R12, R17, 2, R12 ;  /* 0x40000000110c7823 */ /* 0x000fe2000000000c */
[----:B------:R-:W-:Y:S02]  /*0f50*/  FADD R6, -R3, R6 ;  /* 0x0000000603067221 */ /* 0x000fe40000000100 */
[----:B------:R-:W-:Y:S01]  /*0f60*/  FADD R7, -R7, R8 ;  /* 0x0000000807077221 */ /* 0x000fe20000000100 */
[----:B------:R-:W-:Y:S01]  /*0f70*/  FADD R9, -R9, R12 ;  /* 0x0000000c09097221 */ /* 0x000fe20000000100 */
[----:B------:R-:W-:Y:S05]  /*0f80*/  @!P0 BRA `(.L_x_7) ;  /* 0x0000012000008947 */ /* 0x000fea0003800000 */
[----:B-----5:R-:W-:Y:S01]  /*0f90*/  FADD R8, R21, c[0x0][0x3e8] ;  /* 0x0000fa0015087621 */ /* 0x020fe20000000000 */
[----:B------:R-:W-:Y:S01]  /*0fa0*/  MOV R3, RZ ;  /* 0x000000ff00037202 */ /* 0x000fe20000000f00 */
[----:B------:R-:W-:Y:S01]  /*0fb0*/  CS2R R86, SRZ ;  /* 0x0000000000567805 */ /* 0x000fe2000001ff00 */
        /* <DEDUP_REMOVED lines=8> */
[----:B------:R-:W-:-:S02]  /*1040*/  MOV R93, RZ ;  /* 0x000000ff005d7202 */ /* 0x000fc40000000f00 */
[----:B------:R-:W-:Y:S02]  /*1050*/  MOV R95, RZ ;  /* 0x000000ff005f7202 */ /* 0x000fe40000000f00 */
[----:B------:R-:W-:Y:S02]  /*1060*/  MOV R97, RZ ;  /* 0x000000ff00617202 */ /* 0x000fe40000000f00 */
[----:B------:R-:W-:Y:S02]  /*1070*/  MOV R38, RZ ;  /* 0x000000ff00267202 */ /* 0x000fe40000000f00 */
[----:B------:R-:W-:Y:S02]  /*1080*/  MOV R40, RZ ;  /* 0x000000ff00287202 */ /* 0x000fe40000000f00 */
[----:B------:R-:W-:Y:S01]  /*1090*/  MOV R105, RZ ;  /* 0x000000ff00697202 */ /* 0x000fe20000000f00 */
[----:B------:R-:W-:Y:S05]  /*10a0*/  BRA `(.L_x_8) ;  /* 0x0000538000007947 */ /* 0x000fea0003800000 */
.L_x_7:
[----:B------:R-:W-:Y:S01]  /*10b0*/  MOV R11, c[0x0][0x398] ;  /* 0x0000e600000b7a02 */ /* 0x000fe20000000f00 */
[----:B------:R-:W-:-:S03]  /*10c0*/  IMAD R19, R19, c[0x0][0x398], RZ ;  /* 0x0000e60013137a24 */ /* 0x000fc600078e02ff */
[----:B------:R-:W-:Y:S01]  /*10d0*/  SHF.R.S32.HI R3, RZ, 0x1f, R11 ;  /* 0x0000001fff037819 */ /* 0x000fe2000001140b */
[----:B------:R-:W-:-:S04]  /*10e0*/  IMAD.WIDE.U32 R10, R76, R11, c[0x0][0x378] ;  /* 0x0000de004c0a7625 */ /* 0x000fc800078e000b */
[----:B------:R-:W-:-:S05]  /*10f0*/  IMAD R3, R3, R76, R19 ;  /* 0x0000004c03037224 */ /* 0x000fca00078e0213 */
[----:B------:R-:W-:-:S05]  /*1100*/  IADD3 R11, R11, R3, RZ ;  /* 0x000000030b0b7210 */ /* 0x000fca0007ffe0ff */
[----:B------:R0:W5:Y:S02]  /*1110*/  LDG.E.64 R34, [R10.64] ;  /* 0x000000100a227981 */ /* 0x000164000c1e1b00 */
[----:B-----5:R-:W1:Y:S01]  /*1120*/  MUFU.RCP R8, R5 ;  /* 0x0000000500087308 */ /* 0x020e620000001000 */
[----:B------:R-:W-:Y:S07]  /*1130*/  BSSY B5, `(.L_x_9) ;  /* 0x000000d000057945 */ /* 0x000fee0003800000 */
[----:B------:R-:W2:Y:S01]  /*1140*/  FCHK P0, R6, R5 ;  /* 0x0000000506007302 */ /* 0x000ea20000000000 */
[----:B-1----:R-:W-:-:S04]  /*1150*/  FFMA R3, -R5, R8, 1 ;  /* 0x3f80000005037423 */ /* 0x002fc80000000108 */
[----:B------:R-:W-:-:S04]  /*1160*/  FFMA R3, R8, R3, R8 ;  /* 0x0000000308037223 */ /* 0x000fc80000000008 */
[----:B------:R-:W-:-:S04]  /*1170*/  FFMA R8, R6, R3, RZ ;  /* 0x0000000306087223 */ /* 0x000fc800000000ff */
[----:B------:R-:W-:-:S04]  /*1180*/  FFMA R12, -R5, R8, R6 ;  /* 0x00000008050c7223 */ /* 0x000fc80000000106 */
[----:B------:R-:W-:Y:S01]  /*1190*/  FFMA R88, R3, R12, R8 ;  /* 0x0000000c03587223 */ /* 0x000fe20000000008 */
[----:B--2---:R-:W-:Y:S05]  /*11a0*/  @!P0 BRA `(.L_x_10) ;  /* 0x0000005000008947 */ /* 0x004fea0003800000 */
[----:B0-----:R-:W-:Y:S02]  /*11b0*/  MOV R25, R6 ;  /* 0x0000000600197202 */ /* 0x001fe40000000f00 */
[----:B------:R-:W-:Y:S02]  /*11c0*/  MOV R26, R5 ;  /* 0x00000005001a7202 */ /* 0x000fe40000000f00 */
[----:B------:R-:W-:Y:S02]  /*11d0*/  MOV R109, 0x11f0 ;  /* 0x000011f0006d7802 */ /* 0x000fe40000000f00 */
[----:B------:R-:W-:Y:S05]  /*11e0*/  CALL.REL.NOINC `($__internal_3_$__cuda_sm3x_div_rn_noftz_f32_slowpath) ;  /* 0x0000bee000007944 */ /* 0x000fea0003c00000 */
[----:B0-----:R-:W-:Y:S02]  /*11f0*/  MOV R88, R25 ;  /* 0x0000001900587202 */ /* 0x001fe40000000f00 */
.L_x_10:
[----:B0-----:R-:W-:Y:S05]  /*1200*/  BSYNC B5 ;  /* 0x0000000000057941 */ /* 0x001fea0003800000 */
.L_x_9:
[----:B------:R-:W0:Y:S01]  /*1210*/  MUFU.RCP R3, R4 ;  /* 0x0000000400037308 */ /* 0x000e220000001000 */
[----:B------:R-:W-:Y:S07]  /*1220*/  BSSY B5, `(.L_x_11) ;  /* 0x000000d000057945 */ /* 0x000fee0003800000 */
[----:B------:R-:W1:Y:S01]  /*1230*/  FCHK P0, R7, R4 ;  /* 0x0000000407007302 */ /* 0x000e620000000000 */
[----:B0-----:R-:W-:-:S04]  /*1240*/  FFMA R8, -R4, R3, 1 ;  /* 0x3f80000004087423 */ /* 0x001fc80000000103 */
[----:B------:R-:W-:-:S04]  /*1250*/  FFMA R8, R3, R8, R3 ;  /* 0x0000000803087223 */ /* 0x000fc80000000003 */
[----:B------:R-:W-:-:S04]  /*1260*/  FFMA R3, R7, R8, RZ ;  /* 0x0000000807037223 */ /* 0x000fc800000000ff */
[----:B------:R-:W-:-:S04]  /*1270*/  FFMA R10, -R4, R3, R7 ;  /* 0x00000003040a7223 */ /* 0x000fc80000000107 */
[----:B------:R-:W-:Y:S01]  /*1280*/  FFMA R83, R8, R10, R3 ;  /* 0x0000000a08537223 */ /* 0x000fe20000000003 */
[----:B-1----:R-:W-:Y:S05]  /*1290*/  @!P0 BRA `(.L_x_12) ;  /* 0x0000005000008947 */ /* 0x002fea0003800000 */
[----:B------:R-:W-:Y:S02]  /*12a0*/  MOV R25, R7 ;  /* 0x0000000700197202 */ /* 0x000fe40000000f00 */
[----:B------:R-:W-:Y:S02]  /*12b0*/  MOV R26, R4 ;  /* 0x00000004001a7202 */ /* 0x000fe40000000f00 */
[----:B------:R-:W-:Y:S02]  /*12c0*/  MOV R109, 0x12e0 ;  /* 0x000012e0006d7802 */ /* 0x000fe40000000f00 */
[----:B------:R-:W-:Y:S05]  /*12d0*/  CALL.REL.NOINC `($__internal_3_$__cuda_sm3x_div_rn_noftz_f32_slowpath) ;  /* 0x0000bdf000007944 */ /* 0x000fea0003c00000 */
[----:B0-----:R-:W-:Y:S02]  /*12e0*/  MOV R83, R25 ;  /* 0x0000001900537202 */ /* 0x001fe40000000f00 */
.L_x_12:
[----:B------:R-:W-:Y:S05]  /*12f0*/  BSYNC B5 ;  /* 0x0000000000057941 */ /* 0x000fea0003800000 */
.L_x_11:
        /* <DEDUP_REMOVED lines=14> */
.L_x_14:
[----:B------:R-:W-:Y:S05]  /*13e0*/  BSYNC B5 ;  /* 0x0000000000057941 */ /* 0x000fea0003800000 */
.L_x_13:
[----:B------:R-:W2:Y:S04]  /*13f0*/  LD.E.64 R18, [R34.64+0xf8] ;  /* 0x0000f81022127980 */ /* 0x000ea8000c101b00 */
[----:B------:R-:W3:Y:S04]  /*1400*/  LD.E R92, [R34.64+0x128] ;  /* 0x00012810225c7980 */ /* 0x000ee8000c101900 */
[----:B------:R0:W5:Y:S04]  /*1410*/  LD.E.64 R36, [R34.64+0x38] ;  /* 0x0000381022247980 */ /* 0x000168000c101b00 */
[----:B------:R0:W5:Y:S04]  /*1420*/  LD.E.64 R86, [R34.64+0xd0] ;  /* 0x0000d01022567980 */ /* 0x000168000c101b00 */
[----:B------:R0:W5:Y:S04]  /*1430*/  LD.E.64 R84, [R34.64+0xc8] ;  /* 0x0000c81022547980 */ /* 0x000168000c101b00 */
[----:B------:R0:W5:Y:S04]  /*1440*/  LD.E.64 R38, [R34.64+0x70] ;  /* 0x0000701022267980 */ /* 0x000168000c101b00 */
[----:B------:R0:W5:Y:S04]  /*1450*/  LD.E.64 R40, [R34.64] ;  /* 0x0000001022287980 */ /* 0x000168000c101b00 */
[----:B--2---:R-:W2:Y:S01]  /*1460*/  LD.E R18, [R18.64] ;  /* 0x0000001012127980 */ /* 0x004ea2000c101900 */
[----:B------:R-:W-:Y:S01]  /*1470*/  FADD R8, R21, c[0x0][0x3e8] ;  /* 0x0000fa0015087621 */ /* 0x000fe20000000000 */
[----:B------:R-:W-:Y:S01]  /*1480*/  BSSY B6, `(.L_x_15) ;  /* 0x000041d000067945 */ /* 0x000fe20003800000 */
[----:B---3--:R-:W-:Y:S01]  /*1490*/  FMUL R14, R92, 0.0010000000474974513054 ;  /* 0x3a83126f5c0e7820 */ /* 0x008fe20000400000 */
[----:B------:R-:W-:Y:S01]  /*14a0*/  CS2R R10, SRZ ;  /* 0x00000000000a7805 */ /* 0x000fe2000001ff00 */
[----:B------:R-:W-:-:S02]  /*14b0*/  MOV R16, 0x1 ;  /* 0x0000000100107802 */ /* 0x000fc40000000f00 */
[----:B------:R-:W-:Y:S01]  /*14c0*/  MOV R12, RZ ;  /* 0x000000ff000c7202 */ /* 0x000fe20000000f00 */
[----:B------:R-:W-:Y:S01]  /*14d0*/  FMUL R14, R14, R14 ;  /* 0x0000000e0e0e7220 */ /* 0x000fe20000400000 */
[----:B------:R-:W-:Y:S01]  /*14e0*/  MOV R13, R8 ;  /* 0x00000008000d7202 */ /* 0x000fe20000000f00 */
[----:B--2---:R0:W-:Y:S04]  /*14f0*/  STL [R1], R18 ;  /* 0x0000001201007387 */ /* 0x0041e80000100800 */
.L_x_124:
[----:B------:R-:W-:-:S04]  /*1500*/  IADD3 R102, R16, -0x1, RZ ;  /* 0xffffffff10667810 */ /* 0x000fc80007ffe0ff */
[----:B0-----:R-:W-:-:S05]  /*1510*/  LEA R104, R102, R1, 0x2 ;  /* 0x0000000166687211 */ /* 0x001fca00078e10ff */
[----:B------:R-:W2:Y:S02]  /*1520*/  LDL R21, [R104] ;  /* 0x0000000068157983 */ /* 0x000ea40000100800 */
[----:B012--5:R-:W-:-:S05]  /*1530*/  IMAD.WIDE R18, R21, 0x10, R84 ;  /* 0x0000001015127825 */ /* 0x027fca00078e0254 */
[----:B------:R-:W2:Y:S01]  /*1540*/  LD.E R24, [R18.64+0x4] ;  /* 0x0000041012187980 */ /* 0x000ea2000c101900 */
[----:B------:R-:W-:-:S03]  /*1550*/  IMAD.WIDE R20, R21, 0x10, R86 ;  /* 0x0000001015147825 */ /* 0x000fc600078e0256 */
[----:B------:R-:W3:Y:S04]  /*1560*/  LD.E R15, [R18.64] ;  /* 0x00000010120f7980 */ /* 0x000ee8000c101900 */
[----:B------:R-:W4:Y:S04]  /*1570*/  LD.E R26, [R18.64+0x8] ;  /* 0x00000810121a7980 */ /* 0x000f28000c101900 */
[----:B------:R-:W4:Y:S04]  /*1580*/  LD.E R17, [R20.64+0x4] ;  /* 0x0000041014117980 */ /* 0x000f28000c101900 */
[----:B------:R-:W4:Y:S04]  /*1590*/  LD.E R22, [R20.64] ;  /* 0x0000001014167980 */ /* 0x000f28000c101900 */
[----:B------:R-:W4:Y:S01]  /*15a0*/  LD.E R23, [R20.64+0x8] ;  /* 0x0000081014177980 */ /* 0x000f22000c101900 */
[----:B------:R-:W-:Y:S01]  /*15b0*/  BSSY B5, `(.L_x_16) ;  /* 0x0000406000057945 */ /* 0x000fe20003800000 */
[----:B------:R-:W-:-:S02]  /*15c0*/  MOV R99, R16 ;  /* 0x0000001000637202 */ /* 0x000fc40000000f00 */
[----:B------:R-:W-:Y:S02]  /*15d0*/  MOV R16, R102 ;  /* 0x0000006600107202 */ /* 0x000fe40000000f00 */
[----:B--2---:R-:W-:Y:S02]  /*15e0*/  FSETP.GEU.AND P1, PT, R83, R24, PT ;  /* 0x000000185300720b */ /* 0x004fe40003f2e000 */
[----:B---3--:R-:W-:Y:S02]  /*15f0*/  FSETP.GEU.AND P0, PT, R88, R15, PT ;  /* 0x0000000f5800720b */ /* 0x008fe40003f0e000 */
[----:B------:R-:W-:Y:S02]  /*1600*/  FSEL R24, R24, R83, !P1 ;  /* 0x0000005318187208 */ /* 0x000fe40004800000 */
[----:B----4-:R-:W-:Y:S02]  /*1610*/  FSETP.GEU.AND P2, PT, R3, R26, PT ;  /* 0x0000001a0300720b */ /* 0x010fe40003f4e000 */
[----:B------:R-:W-:-:S02]  /*1620*/  FSEL R15, R15, R88, !P0 ;  /* 0x000000580f0f7208 */ /* 0x000fc40004000000 */
[----:B------:R-:W-:Y:S02]  /*1630*/  FSETP.GT.AND P1, PT, R24, R17, PT ;  /* 0x000000111800720b */ /* 0x000fe40003f24000 */
[----:B------:R-:W-:Y:S02]  /*1640*/  FSEL R26, R26, R3, !P2 ;  /* 0x000000031a1a7208 */ /* 0x000fe40005000000 */
[----:B------:R-:W-:Y:S02]  /*1650*/  FSETP.GT.AND P0, PT, R15, R22, PT ;  /* 0x000000160f00720b */ /* 0x000fe40003f04000 */
[----:B------:R-:W-:Y:S01]  /*1660*/  FSEL R24, R17, R24, P1 ;  /* 0x0000001811187208 */ /* 0x000fe20000800000 */
[----:B------:R-:W-:Y:S01]  /*1670*/  FFMA R17, R92, 0.0010000000474974513054, R13 ;  /* 0x3a83126f5c117823 */ /* 0x000fe2000000000d */
[----:B------:R-:W-:Y:S02]  /*1680*/  FSETP.GT.AND P1, PT, R26, R23, PT ;  /* 0x000000171a00720b */ /* 0x000fe40003f24000 */
[----:B------:R-:W-:Y:S01]  /*1690*/  FSEL R15, R22, R15, P0 ;  /* 0x0000000f160f7208 */ /* 0x000fe20000000000 */
[----:B------:R-:W-:Y:S01]  /*16a0*/  FADD R24, R83, -R24 ;  /* 0x8000001853187221 */ /* 0x000fe20000000000 */
[----:B------:R-:W-:Y:S01]  /*16b0*/  FSEL R26, R23, R26, P1 ;  /* 0x0000001a171a7208 */ /* 0x000fe20000800000 */
[----:B------:R-:W-:-:S02]  /*16c0*/  FMUL R108, R17, R17 ;  /* 0x00000011116c7220 */ /* 0x000fc40000400000 */
[----:B------:R-:W-:Y:S01]  /*16d0*/  FADD R15, R88, -R15 ;  /* 0x8000000f580f7221 */ /* 0x000fe20000000000 */
[----:B------:R-:W-:Y:S01]  /*16e0*/  FMUL R24, R24, R24 ;  /* 0x0000001818187220 */ /* 0x000fe20000400000 */
[----:B------:R-:W-:-:S03]  /*16f0*/  FADD R26, R3, -R26 ;  /* 0x8000001a031a7221 */ /* 0x000fc60000000000 */
[----:B------:R-:W-:-:S04]  /*1700*/  FFMA R15, R15, R15, R24 ;  /* 0x0000000f0f0f7223 */ /* 0x000fc80000000018 */
[----:B------:R-:W-:-:S05]  /*1710*/  FFMA R15, R26, R26, R15 ;  /* 0x0000001a1a0f7223 */ /* 0x000fca000000000f */
[----:B------:R-:W-:-:S13]  /*1720*/  FSETP.GT.AND P0, PT, R15, R108, PT ;  /* 0x0000006c0f00720b */ /* 0x000fda0003f04000 */
[----:B------:R-:W-:Y:S05]  /*1730*/  @P0 BRA `(.L_x_17) ;  /* 0x00003ed000000947 */ /* 0x000fea0003800000 */
[----:B------:R-:W2:Y:S04]  /*1740*/  LD.E R18, [R18.64+0xc] ;  /* 0x00000c1012127980 */ /* 0x000ea8000c101900 */
[----:B------:R-:W3:Y:S04]  /*1750*/  LD.E R23, [R20.64+0xc] ;  /* 0x00000c1014177980 */ /* 0x000ee8000c101900 */
[----:B------:R-:W4:Y:S01]  /*1760*/  LD.E.U8 R17, [R20.64+0xf] ;  /* 0x00000f1014117980 */ /* 0x000f22000c101100 */
[----:B--2---:R-:W-:Y:S02]  /*1770*/  ISETP.GE.AND P0, PT, R18, RZ, PT ;  /* 0x000000ff1200720c */ /* 0x004fe40003f06270 */
[----:B---3--:R-:W-:-:S02]  /*1780*/  PRMT R15, R23, 0x7770, RZ ;  /* 0x00007770170f7816 */ /* 0x008fc400000000ff */
[----:B------:R-:W-:-:S04]  /*1790*/  PRMT R22, R23, 0x7771, RZ ;  /* 0x0000777117167816 */ /* 0x000fc800000000ff */
[----:B------:R-:W-:Y:S02]  /*17a0*/  PRMT R22, R22, 0x7604, R15 ;  /* 0x0000760416167816 */ /* 0x000fe4000000000f */
[----:B------:R-:W-:Y:S02]  /*17b0*/  PRMT R15, R23, 0x7772, RZ ;  /* 0x00007772170f7816 */ /* 0x000fe400000000ff */
[----:B----4-:R-:W-:Y:S02]  /*17c0*/  SHF.L.U32 R17, R17, 0x18, RZ ;  /* 0x0000001811117819 */ /* 0x010fe400000006ff */
[----:B------:R-:W-:Y:S02]  /*17d0*/  PRMT R22, R15, 0x7054, R22 ;  /* 0x000070540f167816 */ /* 0x000fe40000000016 */
[----:B------:R-:W-:Y:S02]  /*17e0*/  LOP3.LUT R91, R18, 0x7fffffff, RZ, 0xc0, !PT ;  /* 0x7fffffff125b7812 */ /* 0x000fe400078ec0ff */
[----:B------:R-:W-:Y:S01]  /*17f0*/  LOP3.LUT R101, R22, 0x7f000000, R17, 0xf8, !PT ;  /* 0x7f00000016657812 */ /* 0x000fe200078ef811 */
[----:B------:R-:W-:Y:S05]  /*1800*/  @!P0 BRA `(.L_x_18) ;  /* 0x000004a000008947 */ /* 0x000fea0003800000 */
[----:B------:R-:W-:-:S05]  /*1810*/  IMAD.WIDE.U32 R16, R91, 0x10, R84 ;  /* 0x000000105b107825 */ /* 0x000fca00078e0054 */
[----:B------:R-:W2:Y:S01]  /*1820*/  LD.E R15, [R16.64] ;  /* 0x00000010100f7980 */ /* 0x000ea2000c101900 */
[----:B------:R-:W-:-:S03]  /*1830*/  IMAD.WIDE R20, R101, 0x10, R84 ;  /* 0x0000001065147825 */ /* 0x000fc600078e0254 */
[----:B------:R-:W3:Y:S01]  /*1840*/  LD.E R26, [R16.64+0x4] ;  /* 0x00000410101a7980 */ /* 0x000ee2000c101900 */
[----:B------:R-:W-:-:S03]  /*1850*/  IMAD.WIDE.U32 R18, R91, 0x10, R86 ;  /* 0x000000105b127825 */ /* 0x000fc600078e0056 */
[----:B------:R-:W4:Y:S01]  /*1860*/  LD.E R98, [R20.64+0x4] ;  /* 0x0000041014627980 */ /* 0x000f22000c101900 */
[----:B------:R-:W-:-:S03]  /*1870*/  IMAD.WIDE R22, R101, 0x10, R86 ;  /* 0x0000001065167825 */ /* 0x000fc600078e0256 */
[----:B------:R-:W5:Y:S04]  /*1880*/  LD.E R24, [R18.64] ;  /* 0x0000001012187980 */ /* 0x000f68000c101900 */
[----:B------:R-:W5:Y:S04]  /*1890*/  LD.E R94, [R16.64+0x8] ;  /* 0x00000810105e7980 */ /* 0x000f68000c101900 */
[----:B------:R-:W5:Y:S04]  /*18a0*/  LD.E R93, [R20.64] ;  /* 0x00000010145d7980 */ /* 0x000f68000c101900 */
[----:B------:R-:W5:Y:S04]  /*18b0*/  LD.E R25, [R18.64+0x4] ;  /* 0x0000041012197980 */ /* 0x000f68000c101900 */
[----:B------:R-:W5:Y:S04]  /*18c0*/  LD.E R100, [R20.64+0x8] ;  /* 0x0000081014647980 */ /* 0x000f68000c101900 */
[----:B------:R-:W5:Y:S04]  /*18d0*/  LD.E R95, [R22.64+0x4] ;  /* 0x00000410165f7980 */ /* 0x000f68000c101900 */
[----:B------:R-:W5:Y:S04]  /*18e0*/  LD.E R27, [R18.64+0x8] ;  /* 0x00000810121b7980 */ /* 0x000f68000c101900 */
[----:B------:R-:W5:Y:S04]  /*18f0*/  LD.E R96, [R22.64] ;  /* 0x0000001016607980 */ /* 0x000f68000c101900 */
[----:B------:R-:W5:Y:S01]  /*1900*/  LD.E R97, [R22.64+0x8] ;  /* 0x0000081016617980 */ /* 0x000f62000c101900 */
[----:B--2---:R-:W-:-:S04]  /*1910*/  FSETP.GEU.AND P0, PT, R88, R15, PT ;  /* 0x0000000f5800720b */ /* 0x004fc80003f0e000 */
[----:B------:R-:W-:Y:S02]  /*1920*/  FSEL R15, R15, R88, !P0 ;  /* 0x000000580f0f7208 */ /* 0x000fe40004000000 */
[C---:B---3--:R-:W-:Y:S02]  /*1930*/  FSETP.GEU.AND P1, PT, R83.reuse, R26, PT ;  /* 0x0000001a5300720b */ /* 0x048fe40003f2e000 */
[----:B----4-:R-:W-:Y:S02]  /*1940*/  FSETP.GEU.AND P3, PT, R83, R98, PT ;  /* 0x000000625300720b */ /* 0x010fe40003f6e000 */
[-C--:B------:R-:W-:Y:S02]  /*1950*/  FSEL R26, R26, R83.reuse, !P1 ;  /* 0x000000531a1a7208 */ /* 0x080fe40004800000 */
[----:B-----5:R-:W-:Y:S02]  /*1960*/  FSETP.GT.AND P0, PT, R15, R24, PT ;  /* 0x000000180f00720b */ /* 0x020fe40003f04000 */
[----:B------:R-:W-:-:S02]  /*1970*/  FSEL R98, R98, R83, !P3 ;  /* 0x0000005362627208 */ /* 0x000fc40005800000 */
[----:B------:R-:W-:Y:S02]  /*1980*/  FSETP.GEU.AND P1, PT, R3, R94, PT ;  /* 0x0000005e0300720b */ /* 0x000fe40003f2e000 */
[----:B------:R-:W-:Y:S02]  /*1990*/  FSEL R15, R24, R15, P0 ;  /* 0x0000000f180f7208 */ /* 0x000fe40000000000 */
[----:B------:R-:W-:Y:S02]  /*19a0*/  FSETP.GEU.AND P2, PT, R88, R93, PT ;  /* 0x0000005d5800720b */ /* 0x000fe40003f4e000 */
[----:B------:R-:W-:Y:S02]  /*19b0*/  FSEL R94, R94, R3, !P1 ;  /* 0x000000035e5e7208 */ /* 0x000fe40004800000 */
[----:B------:R-:W-:Y:S02]  /*19c0*/  FSETP.GT.AND P0, PT, R26, R25, PT ;  /* 0x000000191a00720b */ /* 0x000fe40003f04000 */
[----:B------:R-:W-:-:S02]  /*19d0*/  FSEL R93, R93, R88, !P2 ;  /* 0x000000585d5d7208 */ /* 0x000fc40005000000 */
[----:B------:R-:W-:Y:S02]  /*19e0*/  FSETP.GEU.AND P3, PT, R3, R100, PT ;  /* 0x000000640300720b */ /* 0x000fe40003f6e000 */
[----:B------:R-:W-:Y:S02]  /*19f0*/  FSEL R26, R25, R26, P0 ;  /* 0x0000001a191a7208 */ /* 0x000fe40000000000 */
[----:B------:R-:W-:Y:S02]  /*1a00*/  FSETP.GT.AND P2, PT, R98, R95, PT ;  /* 0x0000005f6200720b */ /* 0x000fe40003f44000 */
[----:B------:R-:W-:Y:S02]  /*1a10*/  FSEL R100, R100, R3, !P3 ;  /* 0x0000000364647208 */ /* 0x000fe40005800000 */
[----:B------:R-:W-:Y:S02]  /*1a20*/  FSETP.GT.AND P0, PT, R94, R27, PT ;  /* 0x0000001b5e00720b */ /* 0x000fe40003f04000 */
[----:B------:R-:W-:-:S02]  /*1a30*/  FSEL R98, R95, R98, P2 ;  /* 0x000000625f627208 */ /* 0x000fc40001000000 */
[----:B------:R-:W-:Y:S02]  /*1a40*/  FSETP.GT.AND P1, PT, R93, R96, PT ;  /* 0x000000605d00720b */ /* 0x000fe40003f24000 */
[----:B------:R-:W-:Y:S01]  /*1a50*/  FSEL R94, R27, R94, P0 ;  /* 0x0000005e1b5e7208 */ /* 0x000fe20000000000 */
[C---:B------:R-:W-:Y:S01]  /*1a60*/  FADD R26, R83.reuse, -R26 ;  /* 0x8000001a531a7221 */ /* 0x040fe20000000000 */
[----:B------:R-:W-:Y:S01]  /*1a70*/  FSEL R93, R96, R93, P1 ;  /* 0x0000005d605d7208 */ /* 0x000fe20000800000 */
[----:B------:R-:W-:Y:S01]  /*1a80*/  FADD R98, R83, -R98 ;  /* 0x8000006253627221 */ /* 0x000fe20000000000 */
[----:B------:R-:W-:Y:S01]  /*1a90*/  FSETP.GT.AND P0, PT, R100, R97, PT ;  /* 0x000000616400720b */ /* 0x000fe20003f04000 */
[----:B------:R-:W-:Y:S01]  /*1aa0*/  FADD R15, R88, -R15 ;  /* 0x8000000f580f7221 */ /* 0x000fe20000000000 */
[----:B------:R-:W-:Y:S01]  /*1ab0*/  FMUL R26, R26, R26 ;  /* 0x0000001a1a1a7220 */ /* 0x000fe20000400000 */
[----:B------:R-:W-:Y:S01]  /*1ac0*/  FADD R93, R88, -R93 ;  /* 0x8000005d585d7221 */ /* 0x000fe20000000000 */
[----:B------:R-:W-:Y:S01]  /*1ad0*/  FSEL R100, R97, R100, P0 ;  /* 0x0000006461647208 */ /* 0x000fe20000000000 */
[----:B------:R-:W-:Y:S01]  /*1ae0*/  FMUL R98, R98, R98 ;  /* 0x0000006262627220 */ /* 0x000fe20000400000 */
[----:B------:R-:W-:Y:S01]  /*1af0*/  FFMA R15, R15, R15, R26 ;  /* 0x0000000f0f0f7223 */ /* 0x000fe2000000001a */
[----:B------:R-:W-:-:S02]  /*1b00*/  FADD R94, R3, -R94 ;  /* 0x8000005e035e7221 */ /* 0x000fc40000000000 */
[----:B------:R-:W-:Y:S01]  /*1b10*/  FFMA R93, R93, R93, R98 ;  /* 0x0000005d5d5d7223 */ /* 0x000fe20000000062 */
[----:B------:R-:W-:Y:S01]  /*1b20*/  FADD R100, R3, -R100 ;  /* 0x8000006403647221 */ /* 0x000fe20000000000 */
[----:B------:R-:W-:-:S03]  /*1b30*/  FFMA R15, R94, R94, R15 ;  /* 0x0000005e5e0f7223 */ /* 0x000fc6000000000f */
[----:B------:R-:W-:-:S05]  /*1b40*/  FFMA R93, R100, R100, R93 ;  /* 0x00000064645d7223 */ /* 0x000fca000000005d */
[----:B------:R-:W-:-:S13]  /*1b50*/  FSETP.GEU.AND P0, PT, R15, R93, PT ;  /* 0x0000005d0f00720b */ /* 0x000fda0003f0e000 */
[----:B------:R-:W-:Y:S05]  /*1b60*/  @!P0 BRA `(.L_x_19) ;  /* 0x000000a000008947 */ /* 0x000fea0003800000 */
[-C--:B------:R-:W-:Y:S02]  /*1b70*/  FSETP.GEU.AND P0, PT, R15, R108.reuse, PT ;  /* 0x0000006c0f00720b */ /* 0x080fe40003f0e000 */
[----:B------:R-:W-:Y:S02]  /*1b80*/  FSETP.GEU.AND P1, PT, R93, R108, PT ;  /* 0x0000006c5d00720b */ /* 0x000fe40003f2e000 */
[----:B------:R-:W-:-:S09]  /*1b90*/  MOV R16, R102 ;  /* 0x0000006600107202 */ /* 0x000fd20000000f00 */
[----:B------:R0:W-:Y:S01]  /*1ba0*/  @!P0 STL [R104], R91 ;  /* 0x0000005b68008387 */ /* 0x0001e20000100800 */
[----:B------:R-:W-:Y:S01]  /*1bb0*/  @!P0 MOV R16, R99 ;  /* 0x0000006300108202 */ /* 0x000fe20000000f00 */
[----:B------:R-:W-:Y:S05]  /*1bc0*/  @P1 BRA `(.L_x_17) ;  /* 0x00003a4000001947 */ /* 0x000fea0003800000 */
[C---:B------:R-:W-:Y:S02]  /*1bd0*/  LEA R15, R16.reuse, R1, 0x2 ;  /* 0x00000001100f7211 */ /* 0x040fe400078e10ff */
[----:B------:R-:W-:-:S03]  /*1be0*/  IADD3 R16, R16, 0x1, RZ ;  /* 0x0000000110107810 */ /* 0x000fc60007ffe0ff */
[----:B------:R1:W-:Y:S01]  /*1bf0*/  STL [R15], R101 ;  /* 0x000000650f007387 */ /* 0x0003e20000100800 */
[----:B------:R-:W-:Y:S05]  /*1c00*/  BRA `(.L_x_17) ;  /* 0x00003a0000007947 */ /* 0x000fea0003800000 */
.L_x_19:
        /* <DEDUP_REMOVED lines=10> */
.L_x_18:
[----:B------:R-:W-:-:S05]  /*1cb0*/  LEA R19, R91, R91, 0x1 ;  /* 0x0000005b5b137211 */ /* 0x000fca00078e08ff */
[----:B------:R-:W-:-:S05]  /*1cc0*/  IMAD.WIDE R18, R19, 0x4, R38 ;  /* 0x0000000413127825 */ /* 0x000fca00078e0226 */
[----:B------:R-:W2:Y:S04]  /*1cd0*/  LD.E R27, [R18.64] ;  /* 0x00000010121b7980 */ /* 0x000ea8000c101900 */
[----:B------:R-:W3:Y:S04]  /*1ce0*/  LD.E R95, [R18.64+0x4] ;  /* 0x00000410125f7980 */ /* 0x000ee8000c101900 */
[----:B------:R-:W4:Y:S01]  /*1cf0*/  LD.E R105, [R18.64+0x8] ;  /* 0x0000081012697980 */ /* 0x000f22000c101900 */
[----:B--2---:R-:W-:-:S04]  /*1d00*/  IMAD.WIDE R26, R27, 0xc, R40 ;  /* 0x0000000c1b1a7825 */ /* 0x004fc800078e0228 */
[--C-:B---3--:R-:W-:Y:S01]  /*1d10*/  IMAD.WIDE R94, R95, 0xc, R40.reuse ;  /* 0x0000000c5f5e7825 */ /* 0x108fe200078e0228 */
[----:B------:R-:W2:Y:S03]  /*1d20*/  LD.E R107, [R26.64] ;  /* 0x000000101a6b7980 */ /* 0x000ea6000c101900 */
[----:B----4-:R-:W-:Y:S01]  /*1d30*/  IMAD.WIDE R104, R105, 0xc, R40 ;  /* 0x0000000c69687825 */ /* 0x010fe200078e0228 */
[----:B------:R-:W3:Y:S04]  /*1d40*/  LD.E R110, [R26.64+0x8] ;  /* 0x000008101a6e7980 */ /* 0x000ee8000c101900 */
[----:B------:R-:W2:Y:S04]  /*1d50*/  LD.E R100, [R94.64] ;  /* 0x000000105e647980 */ /* 0x000ea8000c101900 */
[----:B------:R-:W3:Y:S04]  /*1d60*/  LD.E R101, [R104.64+0x8] ;  /* 0x0000081068657980 */ /* 0x000ee8000c101900 */
[----:B------:R-:W4:Y:S04]  /*1d70*/  LD.E R108, [R26.64+0x4] ;  /* 0x000004101a6c7980 */ /* 0x000f28000c101900 */
[----:B------:R-:W5:Y:S04]  /*1d80*/  LD.E R102, [R94.64+0x8] ;  /* 0x000008105e667980 */ /* 0x000f68000c101900 */
[----:B------:R-:W4:Y:S04]  /*1d90*/  LD.E R97, [R104.64] ;  /* 0x0000001068617980 */ /* 0x000f28000c101900 */
[----:B------:R-:W4:Y:S04]  /*1da0*/  LD.E R98, [R104.64+0x4] ;  /* 0x0000041068627980 */ /* 0x000f28000c101900 */
[----:B------:R-:W4:Y:S01]  /*1db0*/  LD.E R99, [R94.64+0x4] ;  /* 0x000004105e637980 */ /* 0x000f22000c101900 */
[----:B------:R-:W-:Y:S01]  /*1dc0*/  BSSY B2, `(.L_x_20) ;  /* 0x0000029000027945 */ /* 0x000fe20003800000 */
[----:B--2---:R-:W-:Y:S01]  /*1dd0*/  FADD R20, R100, -R107 ;  /* 0x8000006b64147221 */ /* 0x004fe20000000000 */
[----:B---3--:R-:W-:-:S04]  /*1de0*/  FADD R23, -R110, R101 ;  /* 0x000000656e177221 */ /* 0x008fc80000000100 */
[----:B------:R-:W-:Y:S01]  /*1df0*/  FMUL R15, R20, R23 ;  /* 0x00000017140f7220 */ /* 0x000fe20000400000 */
[----:B-----5:R-:W-:Y:S01]  /*1e00*/  FADD R24, R102, -R110 ;  /* 0x8000006e66187221 */ /* 0x020fe20000000000 */
[----:B----4-:R-:W-:Y:S01]  /*1e10*/  FADD R22, -R107, R97 ;  /* 0x000000616b167221 */ /* 0x010fe20000000100 */
[----:B------:R-:W-:-:S03]  /*1e20*/  FADD R21, -R108, R98 ;  /* 0x000000626c157221 */ /* 0x000fc60000000100 */
[CC--:B------:R-:W-:Y:S01]  /*1e30*/  FFMA R15, R24.reuse, R22.reuse, -R15 ;  /* 0x00000016180f7223 */ /* 0x0c0fe2000000080f */
[----:B------:R-:W-:Y:S01]  /*1e40*/  FADD R19, R99, -R108 ;  /* 0x8000006c63137221 */ /* 0x000fe20000000000 */
[----:B------:R-:W-:Y:S02]  /*1e50*/  FMUL R18, R24, R21 ;  /* 0x0000001518127220 */ /* 0x000fe40000400000 */
[----:B------:R-:W-:Y:S01]  /*1e60*/  FMUL R26, R15, R15 ;  /* 0x0000000f0f1a7220 */ /* 0x000fe20000400000 */
[C---:B------:R-:W-:Y:S01]  /*1e70*/  FMUL R25, R19.reuse, R22 ;  /* 0x0000001613197220 */ /* 0x040fe20000400000 */
[----:B------:R-:W-:-:S03]  /*1e80*/  FFMA R17, R19, R23, -R18 ;  /* 0x0000001713117223 */ /* 0x000fc60000000812 */
[----:B------:R-:W-:Y:S01]  /*1e90*/  FFMA R18, R20, R21, -R25 ;  /* 0x0000001514127223 */ /* 0x000fe20000000819 */
[----:B------:R-:W-:-:S04]  /*1ea0*/  FFMA R25, R17, R17, R26 ;  /* 0x0000001111197223 */ /* 0x000fc8000000001a */
[----:B------:R-:W-:Y:S01]  /*1eb0*/  FFMA R93, R18, R18, R25 ;  /* 0x00000012125d7223 */ /* 0x000fe20000000019 */
[----:B------:R-:W-:-:S04]  /*1ec0*/  FADD R26, -R99, R98 ;  /* 0x00000062631a7221 */ /* 0x000fc80000000100 */
[----:B------:R-:W-:Y:S01]  /*1ed0*/  IADD3 R94, R93, -0xd000000, RZ ;  /* 0xf30000005d5e7810 */ /* 0x000fe20007ffe0ff */
[----:B------:R-:W-:Y:S01]  /*1ee0*/  FADD R25, -R100, R97 ;  /* 0x0000006164197221 */ /* 0x000fe20000000100 */
[----:B------:R-:W-:Y:S02]  /*1ef0*/  FMUL R26, R26, R26 ;  /* 0x0000001a1a1a7220 */ /* 0x000fe40000400000 */
[----:B------:R-:W-:Y:S01]  /*1f00*/  ISETP.GT.U32.AND P0, PT, R94, 0x727fffff, PT ;  /* 0x727fffff5e00780c */ /* 0x000fe20003f04070 */
[----:B------:R0:W1:Y:S01]  /*1f10*/  MUFU.RSQ R96, R93 ;  /* 0x0000005d00607308 */ /* 0x0000620000001400 */
[----:B------:R-:W-:Y:S01]  /*1f20*/  FFMA R26, R25, R25, R26 ;  /* 0x00000019191a7223 */ /* 0x000fe2000000001a */
[----:B------:R-:W-:Y:S01]  /*1f30*/  FMUL R27, R19, R19 ;  /* 0x00000013131b7220 */ /* 0x000fe20000400000 */
[----:B------:R-:W-:Y:S01]  /*1f40*/  FMUL R25, R21, R21 ;  /* 0x0000001515197220 */ /* 0x000fe20000400000 */
[----:B------:R-:W-:Y:S02]  /*1f50*/  FADD R105, -R102, R101 ;  /* 0x0000006566697221 */ /* 0x000fe40000000100 */
[----:B------:R-:W-:Y:S01]  /*1f60*/  FFMA R27, R20, R20, R27 ;  /* 0x00000014141b7223 */ /* 0x000fe2000000001b */
[----:B------:R-:W-:Y:S01]  /*1f70*/  FFMA R104, R22, R22, R25 ;  /* 0x0000001616687223 */ /* 0x000fe20000000019 */
[----:B------:R-:W-:-:S02]  /*1f80*/  FFMA R105, R105, R105, R26 ;  /* 0x0000006969697223 */ /* 0x000fc4000000001a */
[----:B------:R-:W-:Y:S01]  /*1f90*/  FFMA R103, R24, R24, R27 ;  /* 0x0000001818677223 */ /* 0x000fe2000000001b */
[----:B------:R-:W-:Y:S01]  /*1fa0*/  FFMA R104, R23, R23, R104 ;  /* 0x0000001717687223 */ /* 0x000fe20000000068 */
[----:B------:R-:W-:Y:S05]  /*1fb0*/  @!P0 BRA `(.L_x_21) ;  /* 0x0000005000008947 */ /* 0x000fea0003800000 */
[----:B0-----:R-:W-:Y:S02]  /*1fc0*/  MOV R25, R93 ;  /* 0x0000005d00197202 */ /* 0x001fe40000000f00 */
[----:B------:R-:W-:Y:S02]  /*1fd0*/  MOV R111, 0x1ff0 ;  /* 0x00001ff0006f7802 */ /* 0x000fe40000000f00 */
[----:B-1----:R-:W-:Y:S05]  /*1fe0*/  CALL.REL.NOINC `($__internal_2_$__cuda_sm20_sqrt_rn_f32_slowpath) ;  /* 0x0000af7000007944 */ /* 0x002fea0003c00000 */
[----:B------:R-:W-:Y:S01]  /*1ff0*/  MOV R94, R25 ;  /* 0x00000019005e7202 */ /* 0x000fe20000000f00 */
[----:B------:R-:W-:Y:S05]  /*2000*/  BRA `(.L_x_22) ;  /* 0x0000004000007947 */ /* 0x000fea0003800000 */
.L_x_21:
[----:B01----:R-:W-:Y:S01]  /*2010*/  FMUL.FTZ R94, R93, R96 ;  /* 0x000000605d5e7220 */ /* 0x003fe20000410000 */
[----:B------:R-:W-:-:S03]  /*2020*/  FMUL.FTZ R26, R96, 0.5 ;  /* 0x3f000000601a7820 */ /* 0x000fc60000410000 */
[----:B------:R-:W-:-:S04]  /*2030*/  FFMA R25, -R94, R94, R93 ;  /* 0x0000005e5e197223 */ /* 0x000fc8000000015d */
[----:B------:R-:W-:Y:S02]  /*2040*/  FFMA R94, R25, R26, R94 ;  /* 0x0000001a195e7223 */ /* 0x000fe4000000005e */
.L_x_22:
[----:B------:R-:W-:Y:S05]  /*2050*/  BSYNC B2 ;  /* 0x0000000000027941 */ /* 0x000fea0003800000 */
.L_x_20:
[----:B------:R-:W-:Y:S01]  /*2060*/  FADD R26, R103, R104 ;  /* 0x00000068671a7221 */ /* 0x000fe20000000000 */
[----:B------:R-:W-:Y:S03]  /*2070*/  BSSY B7, `(.L_x_23) ;  /* 0x000000e000077945 */ /* 0x000fe60003800000 */
[----:B------:R-:W-:-:S04]  /*2080*/  FADD R93, R105, R26 ;  /* 0x0000001a695d7221 */ /* 0x000fc80000000000 */
[----:B------:R-:W0:Y:S08]  /*2090*/  MUFU.RCP R25, R93 ;  /* 0x0000005d00197308 */ /* 0x000e300000001000 */
        /* <DEDUP_REMOVED lines=11> */
.L_x_24:
[----:B------:R-:W-:Y:S05]  /*2150*/  BSYNC B7 ;  /* 0x0000000000077941 */ /* 0x000fea0003800000 */
.L_x_23:
[----:B0-----:R-:W-:-:S13]  /*2160*/  FSETP.GEU.AND P0, PT, R25, 9.9999999747524270788e-07, PT ;  /* 0x358637bd1900780b */ /* 0x001fda0003f0e000 */
[----:B------:R-:W-:Y:S05]  /*2170*/  @!P0 BRA `(.L_x_17) ;  /* 0x0000349000008947 */ /* 0x000fea0003800000 */
[----:B------:R-:W-:Y:S01]  /*2180*/  FADD R26, R83, -R108 ;  /* 0x8000006c531a7221 */ /* 0x000fe20000000000 */
[----:B------:R-:W-:Y:S01]  /*2190*/  FADD R25, R88, -R107 ;  /* 0x8000006b58197221 */ /* 0x000fe20000000000 */
[----:B------:R-:W-:Y:S01]  /*21a0*/  FADD R96, R3, -R110 ;  /* 0x8000006e03607221 */ /* 0x000fe20000000000 */
[----:B------:R-:W-:Y:S01]  /*21b0*/  BSSY B7, `(.L_x_25) ;  /* 0x0000086000077945 */ /* 0x000fe20003800000 */
[-C--:B------:R-:W-:Y:S01]  /*21c0*/  FMUL R93, R21, R26.reuse ;  /* 0x0000001a155d7220 */ /* 0x080fe20000400000 */
[----:B------:R-:W-:-:S03]  /*21d0*/  FMUL R27, R19, R26 ;  /* 0x0000001a131b7220 */ /* 0x000fc60000400000 */
[-C--:B------:R-:W-:Y:S01]  /*21e0*/  FFMA R26, R22, R25.reuse, R93 ;  /* 0x00000019161a7223 */ /* 0x080fe2000000005d */
[----:B------:R-:W-:Y:S01]  /*21f0*/  FFMA R25, R20, R25, R27 ;  /* 0x0000001914197223 */ /* 0x000fe2000000001b */
[----:B------:R-:W-:Y:S02]  /*2200*/  MOV R93, RZ ;  /* 0x000000ff005d7202 */ /* 0x000fe40000000f00 */
[-C--:B------:R-:W-:Y:S01]  /*2210*/  FFMA R26, R23, R96.reuse, R26 ;  /* 0x00000060171a7223 */ /* 0x080fe2000000001a */
[----:B------:R-:W-:Y:S01]  /*2220*/  FFMA R25, R24, R96, R25 ;  /* 0x0000006018197223 */ /* 0x000fe20000000019 */
[----:B------:R-:W-:-:S03]  /*2230*/  MOV R27, 0x3f800000 ;  /* 0x3f800000001b7802 */ /* 0x000fc60000000f00 */
[----:B------:R-:W-:Y:S02]  /*2240*/  FSETP.GTU.AND P0, PT, R26, RZ, PT ;  /* 0x000000ff1a00720b */ /* 0x000fe40003f0c000 */
[----:B------:R-:W-:-:S13]  /*2250*/  FSETP.LE.AND P1, PT, R25, RZ, PT ;  /* 0x000000ff1900720b */ /* 0x000fda0003f23000 */
[----:B------:R-:W-:Y:S05]  /*2260*/  @!P0 BRA P1, `(.L_x_26) ;  /* 0x000007a000008947 */ /* 0x000fea0000800000 */
[----:B------:R-:W-:Y:S01]  /*2270*/  FADD R96, R83, -R99 ;  /* 0x8000006353607221 */ /* 0x000fe20000000000 */
[----:B------:R-:W-:-:S03]  /*2280*/  FADD R27, R88, -R100 ;  /* 0x80000064581b7221 */ /* 0x000fc60000000000 */
[-C--:B------:R-:W-:Y:S01]  /*2290*/  FMUL R93, R19, R96.reuse ;  /* 0x00000060135d7220 */ /* 0x080fe20000400000 */
[----:B------:R-:W-:Y:S01]  /*22a0*/  FMUL R95, R21, R96 ;  /* 0x00000060155f7220 */ /* 0x000fe20000400000 */
[----:B------:R-:W-:Y:S02]  /*22b0*/  FADD R96, R3, -R102 ;  /* 0x8000006603607221 */ /* 0x000fe40000000000 */
[-C--:B------:R-:W-:Y:S01]  /*22c0*/  FFMA R93, R20, R27.reuse, R93 ;  /* 0x0000001b145d7223 */ /* 0x080fe2000000005d */
[----:B------:R-:W-:Y:S01]  /*22d0*/  FFMA R112, R22, R27, R95 ;  /* 0x0000001b16707223 */ /* 0x000fe2000000005f */
[----:B------:R-:W-:Y:S02]  /*22e0*/  MOV R27, RZ ;  /* 0x000000ff001b7202 */ /* 0x000fe40000000f00 */
[-C--:B------:R-:W-:Y:S01]  /*22f0*/  FFMA R116, R24, R96.reuse, R93 ;  /* 0x0000006018747223 */ /* 0x080fe2000000005d */
[----:B------:R-:W-:Y:S01]  /*2300*/  FFMA R109, R23, R96, R112 ;  /* 0x00000060176d7223 */ /* 0x000fe20000000070 */
[----:B------:R-:W-:-:S03]  /*2310*/  MOV R93, 0x3f800000 ;  /* 0x3f800000005d7802 */ /* 0x000fc60000000f00 */
[----:B------:R-:W-:Y:S02]  /*2320*/  FSETP.GE.AND P1, PT, R116, RZ, PT ;  /* 0x000000ff7400720b */ /* 0x000fe40003f26000 */
[----:B------:R-:W-:-:S13]  /*2330*/  FSETP.GTU.AND P0, PT, R109, R116, PT ;  /* 0x000000746d00720b */ /* 0x000fda0003f0c000 */
[----:B------:R-:W-:Y:S05]  /*2340*/  @!P0 BRA P1, `(.L_x_26) ;  /* 0x000006c000008947 */ /* 0x000fea0000800000 */
[----:B------:R-:W-:Y:S01]  /*2350*/  FMUL R96, R26, R116 ;  /* 0x000000741a607220 */ /* 0x000fe20000400000 */
[----:B------:R-:W-:-:S03]  /*2360*/  FSETP.LE.AND P1, PT, R116, RZ, PT ;  /* 0x000000ff7400720b */ /* 0x000fc60003f23000 */
[----:B------:R-:W-:-:S05]  /*2370*/  FFMA R96, R25, R109, -R96 ;  /* 0x0000006d19607223 */ /* 0x000fca0000000860 */
[----:B------:R-:W-:-:S04]  /*2380*/  FSETP.GTU.AND P0, PT, R96, RZ, PT ;  /* 0x000000ff6000720b */ /* 0x000fc80003f0c000 */
[----:B------:R-:W-:-:S13]  /*2390*/  FSETP.GE.AND P0, PT, R25, RZ, !P0 ;  /* 0x000000ff1900720b */ /* 0x000fda0004706000 */
[----:B------:R-:W-:Y:S05]  /*23a0*/  @P0 BRA P1, `(.L_x_27) ;  /* 0x0000056000000947 */ /* 0x000fea0000800000 */
        /* <DEDUP_REMOVED lines=10> */
[----:B------:R-:W-:-:S04]  /*2450*/  MOV R93, RZ ;  /* 0x000000ff005d7202 */ /* 0x000fc80000000f00 */
[----:B------:R-:W-:Y:S02]  /*2460*/  FSETP.GTU.AND P0, PT, R118, R95, PT ;  /* 0x0000005f7600720b */ /* 0x000fe40003f0c000 */
[----:B------:R-:W-:-:S13]  /*2470*/  FSETP.GE.AND P1, PT, R95, RZ, PT ;  /* 0x000000ff5f00720b */ /* 0x000fda0003f26000 */
[----:B------:R-:W-:Y:S05]  /*2480*/  @!P0 BRA P1, `(.L_x_26) ;  /* 0x0000058000008947 */ /* 0x000fea0000800000 */
[----:B------:R-:W-:Y:S01]  /*2490*/  FMUL R25, R25, R95 ;  /* 0x0000005f19197220 */ /* 0x000fe20000400000 */
[----:B------:R-:W-:-:S03]  /*24a0*/  FSETP.LE.AND P1, PT, R95, RZ, PT ;  /* 0x000000ff5f00720b */ /* 0x000fc60003f23000 */
[----:B------:R-:W-:-:S05]  /*24b0*/  FFMA R120, R26, R118, -R25 ;  /* 0x000000761a787223 */ /* 0x000fca0000000819 */
[----:B------:R-:W-:-:S04]  /*24c0*/  FSETP.GTU.AND P0, PT, R120, RZ, PT ;  /* 0x000000ff7800720b */ /* 0x000fc80003f0c000 */
[----:B------:R-:W-:-:S13]  /*24d0*/  FSETP.GE.AND P0, PT, R26, RZ, !P0 ;  /* 0x000000ff1a00720b */ /* 0x000fda0004706000 */
[----:B------:R-:W-:Y:S05]  /*24e0*/  @P0 BRA P1, `(.L_x_28) ;  /* 0x000002f000000947 */ /* 0x000fea0000800000 */
[----:B------:R-:W-:Y:S01]  /*24f0*/  FMUL R25, R109, R118 ;  /* 0x000000766d197220 */ /* 0x000fe20000400000 */
[----:B------:R-:W-:-:S03]  /*2500*/  FADD R118, R118, -R95 ;  /* 0x8000005f76767221 */ /* 0x000fc60000000000 */
[C---:B------:R-:W-:Y:S01]  /*2510*/  FFMA R27, R116.reuse, R95, -R25 ;  /* 0x0000005f741b7223 */ /* 0x040fe20000000819 */
[----:B------:R-:W-:Y:S01]  /*2520*/  FADD R25, -R116, R109 ;  /* 0x0000006d74197221 */ /* 0x000fe20000000100 */
[----:B------:R-:W-:-:S03]  /*2530*/  FSETP.GE.AND P1, PT, R118, RZ, PT ;  /* 0x000000ff7600720b */ /* 0x000fc60003f26000 */
[----:B------:R-:W-:-:S04]  /*2540*/  FSETP.GTU.AND P0, PT, R27, RZ, PT ;  /* 0x000000ff1b00720b */ /* 0x000fc80003f0c000 */
[----:B------:R-:W-:-:S13]  /*2550*/  FSETP.GE.AND P0, PT, R25, RZ, !P0 ;  /* 0x000000ff1900720b */ /* 0x000fda0004706000 */
[----:B------:R-:W-:Y:S05]  /*2560*/  @P0 BRA P1, `(.L_x_29) ;  /* 0x0000014000000947 */ /* 0x000fea0000800000 */
[----:B------:R-:W-:Y:S01]  /*2570*/  FADD R25, R120, R27 ;  /* 0x0000001b78197221 */ /* 0x000fe20000000000 */
[----:B------:R-:W-:Y:S03]  /*2580*/  BSSY B3, `(.L_x_30) ;  /* 0x000000e000037945 */ /* 0x000fe60003800000 */
[----:B------:R-:W-:-:S05]  /*2590*/  FADD R26, R96, R25 ;  /* 0x00000019601a7221 */ /* 0x000fca0000000000 */
[----:B------:R-:W-:-:S04]  /*25a0*/  IADD3 R25, R26, 0x1800000, RZ ;  /* 0x018000001a197810 */ /* 0x000fc80007ffe0ff */
[----:B------:R-:W-:-:S04]  /*25b0*/  LOP3.LUT R25, R25, 0x7f800000, RZ, 0xc0, !PT ;  /* 0x7f80000019197812 */ /* 0x000fc800078ec0ff */
[----:B------:R-:W-:-:S13]  /*25c0*/  ISETP.GT.U32.AND P0, PT, R25, 0x1ffffff, PT ;  /* 0x01ffffff1900780c */ /* 0x000fda0003f04070 */
[----:B------:R-:W-:Y:S05]  /*25d0*/  @P0 BRA `(.L_x_31) ;  /* 0x0000004000000947 */ /* 0x000fea0003800000 */
[----:B------:R-:W-:Y:S02]  /*25e0*/  MOV R111, 0x2600 ;  /* 0x00002600006f7802 */ /* 0x000fe40000000f00 */
[----:B------:R-:W-:Y:S05]  /*25f0*/  CALL.REL.NOINC `($__internal_1_$__cuda_sm20_rcp_rn_f32_slowpath) ;  /* 0x0000a60000007944 */ /* 0x000fea0003c00000 */
[----:B------:R-:W-:Y:S01]  /*2600*/  MOV R27, R25 ;  /* 0x00000019001b7202 */ /* 0x000fe20000000f00 */
[----:B------:R-:W-:Y:S05]  /*2610*/  BRA `(.L_x_32) ;  /* 0x0000004000007947 */ /* 0x000fea0003800000 */
.L_x_31:
[----:B------:R-:W0:Y:S02]  /*2620*/  MUFU.RCP R27, R26 ;  /* 0x0000001a001b7308 */ /* 0x000e240000001000 */
[----:B0-----:R-:W-:-:S04]  /*2630*/  FFMA R25, R26, R27, -1 ;  /* 0xbf8000001a197423 */ /* 0x001fc8000000001b */
[----:B------:R-:W-:-:S04]  /*2640*/  FADD.FTZ R26, -R25, -RZ ;  /* 0x800000ff191a7221 */ /* 0x000fc80000010100 */
[----:B------:R-:W-:Y:S02]  /*2650*/  FFMA R27, R27, R26, R27 ;  /* 0x0000001a1b1b7223 */ /* 0x000fe4000000001b */
.L_x_32:
[----:B------:R-:W-:Y:S05]  /*2660*/  BSYNC B3 ;  /* 0x0000000000037941 */ /* 0x000fea0003800000 */
.L_x_30:
[----:B------:R-:W-:-:S04]  /*2670*/  FMUL R93, R120, R27 ;  /* 0x0000001b785d7220 */ /* 0x000fc80000400000 */
[----:B------:R-:W-:-:S04]  /*2680*/  FADD R25, -R93, 1 ;  /* 0x3f8000005d197421 */ /* 0x000fc80000000100 */
[----:B------:R-:W-:Y:S01]  /*2690*/  FFMA R27, -R96, R27, R25 ;  /* 0x0000001b601b7223 */ /* 0x000fe20000000119 */
[----:B------:R-:W-:Y:S05]  /*26a0*/  BRA `(.L_x_26) ;  /* 0x0000036000007947 */ /* 0x000fea0003800000 */
.L_x_29:
[----:B------:R-:W-:Y:S01]  /*26b0*/  FADD R118, R25, R118 ;  /* 0x0000007619767221 */ /* 0x000fe20000000000 */
[----:B------:R-:W-:Y:S03]  /*26c0*/  BSSY B8, `(.L_x_33) ;  /* 0x000000d000087945 */ /* 0x000fe60003800000 */
        /* <DEDUP_REMOVED lines=9> */
[----:B------:R-:W-:Y:S02]  /*2760*/  MOV R109, 0x2780 ;  /* 0x00002780006d7802 */ /* 0x000fe40000000f00 */
[----:B------:R-:W-:Y:S05]  /*2770*/  CALL.REL.NOINC `($__internal_3_$__cuda_sm3x_div_rn_noftz_f32_slowpath) ;  /* 0x0000a95000007944 */ /* 0x000fea0003c00000 */
[----:B0-----:R-:W-:Y:S02]  /*2780*/  MOV R27, R25 ;  /* 0x00000019001b7202 */ /* 0x001fe40000000f00 */
.L_x_34:
[----:B------:R-:W-:Y:S05]  /*2790*/  BSYNC B8 ;  /* 0x0000000000087941 */ /* 0x000fea0003800000 */
.L_x_33:
[----:B------:R-:W-:-:S04]  /*27a0*/  FADD R93, -R27, 1 ;  /* 0x3f8000001b5d7421 */ /* 0x000fc80000000100 */
[----:B------:R-:W-:-:S04]  /*27b0*/  FADD R26, -R93, 1 ;  /* 0x3f8000005d1a7421 */ /* 0x000fc80000000100 */
[----:B------:R-:W-:Y:S01]  /*27c0*/  FADD R27, R26, -R27 ;  /* 0x8000001b1a1b7221 */ /* 0x000fe20000000000 */
[----:B------:R-:W-:Y:S05]  /*27d0*/  BRA `(.L_x_26) ;  /* 0x0000023000007947 */ /* 0x000fea0003800000 */
.L_x_28:
[----:B------:R-:W-:Y:S01]  /*27e0*/  FADD R95, R26, -R95 ;  /* 0x8000005f1a5f7221 */ /* 0x000fe20000000000 */
[----:B------:R-:W-:Y:S01]  /*27f0*/  BSSY B8, `(.L_x_35) ;  /* 0x000000f000087945 */ /* 0x000fe20003800000 */
[----:B------:R-:W-:Y:S02]  /*2800*/  MOV R93, RZ ;  /* 0x000000ff005d7202 */ /* 0x000fe40000000f00 */
        /* <DEDUP_REMOVED lines=13> */
.L_x_36:
[----:B------:R-:W-:Y:S05]  /*28e0*/  BSYNC B8 ;  /* 0x0000000000087941 */ /* 0x000fea0003800000 */
.L_x_35:
[----:B------:R-:W-:Y:S01]  /*28f0*/  FADD R27, -R27, 1 ;  /* 0x3f8000001b1b7421 */ /* 0x000fe20000000100 */
[----:B------:R-:W-:Y:S05]  /*2900*/  BRA `(.L_x_26) ;  /* 0x0000010000007947 */ /* 0x000fea0003800000 */
.L_x_27:
[----:B------:R-:W-:Y:S01]  /*2910*/  FADD R116, R25, -R116 ;  /* 0x8000007419747221 */ /* 0x000fe20000000000 */
        /* <DEDUP_REMOVED lines=13> */
.L_x_38:
[----:B------:R-:W-:Y:S05]  /*29f0*/  BSYNC B8 ;  /* 0x0000000000087941 */ /* 0x000fea0003800000 */
.L_x_37:
[----:B------:R-:W-:Y:S02]  /*2a00*/  FADD R27, -R93, 1 ;  /* 0x3f8000005d1b7421 */ /* 0x000fe40000000100 */
.L_x_26:
[----:B------:R-:W-:Y:S05]  /*2a10*/  BSYNC B7 ;  /* 0x0000000000077941 */ /* 0x000fea0003800000 */
.L_x_25:
[----:B------:R-:W-:Y:S01]  /*2a20*/  FADD R26, -R27, 1 ;  /* 0x3f8000001b1a7421 */ /* 0x000fe20000000100 */
[-C--:B------:R-:W-:Y:S01]  /*2a30*/  FMUL R25, R99, R93.reuse ;  /* 0x0000005d63197220 */ /* 0x080fe20000400000 */
[----:B------:R-:W-:Y:S01]  /*2a40*/  FMUL R96, R100, R93 ;  /* 0x0000005d64607220 */ /* 0x000fe20000400000 */
[----:B------:R-:W-:Y:S01]  /*2a50*/  BSSY B2, `(.L_x_39) ;  /* 0x000001c000027945 */ /* 0x000fe20003800000 */
[----:B------:R-:W-:Y:S01]  /*2a60*/  FADD R95, R26, -R93 ;  /* 0x8000005d1a5f7221 */ /* 0x000fe20000000000 */
[----:B------:R-:W-:Y:S01]  /*2a70*/  FFMA R109, R108, R27, R25 ;  /* 0x0000001b6c6d7223 */ /* 0x000fe20000000019 */
[----:B------:R-:W-:Y:S01]  /*2a80*/  FMUL R25, R102, R93 ;  /* 0x0000005d66197220 */ /* 0x000fe20000400000 */
[----:B------:R-:W-:Y:S01]  /*2a90*/  FFMA R96, R107, R27, R96 ;  /* 0x0000001b6b607223 */ /* 0x000fe20000000060 */
[----:B------:R-:W-:Y:S01]  /*2aa0*/  FFMA R117, R92, 0.0010000000474974513054, R13 ;  /* 0x3a83126f5c757823 */ /* 0x000fe2000000000d */
[----:B------:R-:W-:Y:S01]  /*2ab0*/  FFMA R114, R98, R95, R109 ;  /* 0x0000005f62727223 */ /* 0x000fe2000000006d */
[----:B------:R-:W-:Y:S01]  /*2ac0*/  FFMA R26, R110, R27, R25 ;  /* 0x0000001b6e1a7223 */ /* 0x000fe20000000019 */
[----:B------:R-:W-:-:S02]  /*2ad0*/  FFMA R113, R97, R95, R96 ;  /* 0x0000005f61717223 */ /* 0x000fc40000000060 */
[----:B------:R-:W-:Y:S01]  /*2ae0*/  FADD R27, -R83, R114 ;  /* 0x00000072531b7221 */ /* 0x000fe20000000100 */
[----:B------:R-:W-:Y:S01]  /*2af0*/  FFMA R115, R101, R95, R26 ;  /* 0x0000005f65737223 */ /* 0x000fe2000000001a */
[----:B------:R-:W-:Y:S02]  /*2b00*/  FADD R25, -R88, R113 ;  /* 0x0000007158197221 */ /* 0x000fe40000000100 */
[----:B------:R-:W-:Y:S01]  /*2b10*/  FMUL R96, R27, R27 ;  /* 0x0000001b1b607220 */ /* 0x000fe20000400000 */
[----:B------:R-:W-:-:S03]  /*2b20*/  FADD R26, -R3, R115 ;  /* 0x00000073031a7221 */ /* 0x000fc60000000100 */
[----:B------:R-:W-:-:S04]  /*2b30*/  FFMA R25, R25, R25, R96 ;  /* 0x0000001919197223 */ /* 0x000fc80000000060 */
[----:B------:R-:W-:-:S04]  /*2b40*/  FFMA R25, R26, R26, R25 ;  /* 0x0000001a1a197223 */ /* 0x000fc80000000019 */
[----:B------:R0:W1:Y:S01]  /*2b50*/  MUFU.RSQ R26, R25 ;  /* 0x00000019001a7308 */ /* 0x0000620000001400 */
[----:B------:R-:W-:-:S04]  /*2b60*/  IADD3 R27, R25, -0xd000000, RZ ;  /* 0xf3000000191b7810 */ /* 0x000fc80007ffe0ff */
[----:B------:R-:W-:-:S13]  /*2b70*/  ISETP.GT.U32.AND P0, PT, R27, 0x727fffff, PT ;  /* 0x727fffff1b00780c */ /* 0x000fda0003f04070 */
[----:B------:R-:W-:Y:S05]  /*2b80*/  @!P0 BRA `(.L_x_40) ;  /* 0x0000004000008947 */ /* 0x000fea0003800000 */
[----:B01----:R-:W-:Y:S02]  /*2b90*/  MOV R111, 0x2bb0 ;  /* 0x00002bb0006f7802 */ /* 0x003fe40000000f00 */
[----:B------:R-:W-:Y:S05]  /*2ba0*/  CALL.REL.NOINC `($__internal_2_$__cuda_sm20_sqrt_rn_f32_slowpath) ;  /* 0x0000a3b000007944 */ /* 0x000fea0003c00000 */
[----:B------:R-:W-:Y:S01]  /*2bb0*/  MOV R96, R25 ;  /* 0x0000001900607202 */ /* 0x000fe20000000f00 */
[----:B------:R-:W-:Y:S05]  /*2bc0*/  BRA `(.L_x_41) ;  /* 0x0000004000007947 */ /* 0x000fea0003800000 */
.L_x_40:
[----:B01----:R-:W-:Y:S01]  /*2bd0*/  FMUL.FTZ R96, R25, R26 ;  /* 0x0000001a19607220 */ /* 0x003fe20000410000 */
[----:B------:R-:W-:-:S03]  /*2be0*/  FMUL.FTZ R26, R26, 0.5 ;  /* 0x3f0000001a1a7820 */ /* 0x000fc60000410000 */
[----:B------:R-:W-:-:S04]  /*2bf0*/  FFMA R25, -R96, R96, R25 ;  /* 0x0000006060197223 */ /* 0x000fc80000000119 */
[----:B------:R-:W-:Y:S02]  /*2c00*/  FFMA R96, R25, R26, R96 ;  /* 0x0000001a19607223 */ /* 0x000fe40000000060 */
.L_x_41:
[----:B------:R-:W-:Y:S05]  /*2c10*/  BSYNC B2 ;  /* 0x0000000000027941 */ /* 0x000fea0003800000 */
.L_x_39:
[----:B------:R-:W-:-:S13]  /*2c20*/  FSETP.GEU.AND P0, PT, R96, R117, PT ;  /* 0x000000756000720b */ /* 0x000fda0003f0e000 */
[----:B------:R-:W-:Y:S05]  /*2c30*/  @P0 BRA `(.L_x_17) ;  /* 0x000029d000000947 */ /* 0x000fea0003800000 */
[--C-:B------:R-:W-:Y:S01]  /*2c40*/  FADD R112, -R108, R114.reuse ;  /* 0x000000726c707221 */ /* 0x100fe20000000100 */
[----:B------:R-:W-:Y:S01]  /*2c50*/  FADD R108, -R107, R113 ;  /* 0x000000716b6c7221 */ /* 0x000fe20000000100 */
[----:B------:R-:W-:Y:S01]  /*2c60*/  FADD R110, -R110, R115 ;  /* 0x000000736e6e7221 */ /* 0x000fe20000000100 */
[----:B------:R-:W-:Y:S01]  /*2c70*/  FADD R26, -R98, R114 ;  /* 0x00000072621a7221 */ /* 0x000fe20000000100 */
[----:B------:R-:W-:Y:S01]  /*2c80*/  FMUL R25, R112, R112 ;  /* 0x0000007070197220 */ /* 0x000fe20000400000 */
[----:B------:R-:W-:Y:S02]  /*2c90*/  BSSY B7, `(.L_x_42) ;  /* 0x000021c000077945 */ /* 0x000fe40003800000 */
[----:B------:R-:W-:Y:S01]  /*2ca0*/  FMUL R26, R26, R26 ;  /* 0x0000001a1a1a7220 */ /* 0x000fe20000400000 */
[----:B------:R-:W-:-:S04]  /*2cb0*/  FFMA R25, R108, R108, R25 ;  /* 0x0000006c6c197223 */ /* 0x000fc80000000019 */
[----:B------:R-:W-:Y:S01]  /*2cc0*/  FFMA R27, R110, R110, R25 ;  /* 0x0000006e6e1b7223 */ /* 0x000fe20000000019 */
[----:B------:R-:W-:-:S04]  /*2cd0*/  FADD R25, -R97, R113 ;  /* 0x0000007161197221 */ /* 0x000fc80000000100 */
[----:B------:R-:W-:Y:S01]  /*2ce0*/  FSETP.GEU.AND P0, PT, R27, R14, PT ;  /* 0x0000000e1b00720b */ /* 0x000fe20003f0e000 */
[----:B------:R-:W-:Y:S01]  /*2cf0*/  FFMA R26, R25, R25, R26 ;  /* 0x00000019191a7223 */ /* 0x000fe2000000001a */
[----:B------:R-:W-:-:S04]  /*2d00*/  FADD R25, -R101, R115 ;  /* 0x0000007365197221 */ /* 0x000fc80000000100 */
[----:B------:R-:W-:-:S07]  /*2d10*/  FFMA R109, R25, R25, R26 ;  /* 0x00000019196d7223 */ /* 0x000fce000000001a */
[----:B------:R-:W-:Y:S05]  /*2d20*/  @!P0 BRA `(.L_x_43) ;  /* 0x0000171000008947 */ /* 0x000fea0003800000 */
[----:B------:R-:W-:Y:S01]  /*2d30*/  FADD R114, -R99, R114 ;  /* 0x0000007263727221 */ /* 0x000fe20000000100 */
[----:B------:R-:W-:Y:S01]  /*2d40*/  FADD R26, -R100, R113 ;  /* 0x00000071641a7221 */ /* 0x000fe20000000100 */
[----:B------:R-:W-:Y:S02]  /*2d50*/  FADD R116, -R102, R115 ;  /* 0x0000007366747221 */ /* 0x000fe40000000100 */
[----:B------:R-:W-:-:S04]  /*2d60*/  FMUL R25, R114, R114 ;  /* 0x0000007272197220 */ /* 0x000fc80000400000 */
[----:B------:R-:W-:-:S04]  /*2d70*/  FFMA R25, R26, R26, R25 ;  /* 0x0000001a1a197223 */ /* 0x000fc80000000019 */
[----:B------:R-:W-:-:S05]  /*2d80*/  FFMA R107, R116, R116, R25 ;  /* 0x00000074746b7223 */ /* 0x000fca0000000019 */
[----:B------:R-:W-:-:S13]  /*2d90*/  FSETP.GEU.AND P0, PT, R107, R14, PT ;  /* 0x0000000e6b00720b */ /* 0x000fda0003f0e000 */
[----:B------:R-:W-:Y:S05]  /*2da0*/  @!P0 BRA `(.L_x_44) ;  /* 0x00000c4000008947 */ /* 0x000fea0003800000 */
[----:B------:R-:W-:-:S13]  /*2db0*/  FSETP.GEU.AND P0, PT, R109, R14, PT ;  /* 0x0000000e6d00720b */ /* 0x000fda0003f0e000 */
[----:B------:R-:W-:Y:S05]  /*2dc0*/  @!P0 BRA `(.L_x_45) ;  /* 0x000001b000008947 */ /* 0x000fea0003800000 */
[----:B------:R-:W-:Y:S01]  /*2dd0*/  FADD R25, -R99, R98 ;  /* 0x0000006263197221 */ /* 0x000fe20000000100 */
[----:B------:R-:W-:Y:S01]  /*2de0*/  FADD R100, -R100, R97 ;  /* 0x0000006164647221 */ /* 0x000fe20000000100 */
[----:B------:R-:W-:Y:S01]  /*2df0*/  FMUL R19, R19, R112 ;  /* 0x0000007013137220 */ /* 0x000fe20000400000 */
[----:B------:R-:W-:Y:S01]  /*2e00*/  FADD R102, -R102, R101 ;  /* 0x0000006566667221 */ /* 0x000fe20000000100 */
[----:B------:R-:W-:Y:S01]  /*2e10*/  FMUL R25, R25, R114 ;  /* 0x0000007219197220 */ /* 0x000fe20000400000 */
[----:B------:R-:W-:Y:S01]  /*2e20*/  FMUL R21, R21, R112 ;  /* 0x0000007015157220 */ /* 0x000fe20000400000 */
[----:B------:R-:W-:Y:S02]  /*2e30*/  FFMA R19, R20, R108, R19 ;  /* 0x0000006c14137223 */ /* 0x000fe40000000013 */
[----:B------:R-:W-:Y:S01]  /*2e40*/  FFMA R25, R100, R26, R25 ;  /* 0x0000001a64197223 */ /* 0x000fe20000000019 */
[----:B------:R-:W-:Y:S01]  /*2e50*/  FFMA R22, R22, R108, R21 ;  /* 0x0000006c16167223 */ /* 0x000fe20000000015 */
[----:B------:R-:W-:-:S02]  /*2e60*/  FFMA R19, R24, R110, R19 ;  /* 0x0000006e18137223 */ /* 0x000fc40000000013 */
[----:B------:R-:W-:Y:S01]  /*2e70*/  FFMA R25, R102, R116, R25 ;  /* 0x0000007466197223 */ /* 0x000fe20000000019 */
[----:B------:R-:W-:Y:S01]  /*2e80*/  FFMA R22, R23, R110, R22 ;  /* 0x0000006e17167223 */ /* 0x000fe20000000016 */
[----:B------:R-:W-:Y:S02]  /*2e90*/  FMUL R20, R19, R19 ;  /* 0x0000001313147220 */ /* 0x000fe40000400000 */
[----:B------:R-:W-:Y:S01]  /*2ea0*/  FMUL R24, R25, R25 ;  /* 0x0000001919187220 */ /* 0x000fe20000400000 */
[----:B------:R-:W-:Y:S01]  /*2eb0*/  FMUL R19, R22, R22 ;  /* 0x0000001616137220 */ /* 0x000fe20000400000 */
[----:B------:R-:W-:Y:S01]  /*2ec0*/  FFMA R20, R103, R27, -R20 ;  /* 0x0000001b67147223 */ /* 0x000fe20000000814 */
[C---:B------:R-:W-:Y:S01]  /*2ed0*/  FMUL R103, R14.reuse, R103 ;  /* 0x000000670e677220 */ /* 0x040fe20000400000 */
[----:B------:R-:W-:Y:S01]  /*2ee0*/  FFMA R24, R105, R107, -R24 ;  /* 0x0000006b69187223 */ /* 0x000fe20000000818 */
[----:B------:R-:W-:Y:S01]  /*2ef0*/  FMUL R105, R14, R105 ;  /* 0x000000690e697220 */ /* 0x000fe20000400000 */
[----:B------:R-:W-:Y:S01]  /*2f00*/  FFMA R19, R104, R27, -R19 ;  /* 0x0000001b68137223 */ /* 0x000fe20000000813 */
[----:B------:R-:W-:-:S03]  /*2f10*/  FMUL R104, R14, R104 ;  /* 0x000000680e687220 */ /* 0x000fc60000400000 */
[----:B------:R-:W-:-:S04]  /*2f20*/  FSETP.GEU.AND P0, PT, R24, R105, PT ;  /* 0x000000691800720b */ /* 0x000fc80003f0e000 */
[----:B------:R-:W-:Y:S02]  /*2f30*/  FSETP.LT.OR P0, PT, R20, R103, !P0 ;  /* 0x000000671400720b */ /* 0x000fe40004701400 */
[----:B------:R-:W-:Y:S02]  /*2f40*/  MOV R20, 0x40490fdb ;  /* 0x40490fdb00147802 */ /* 0x000fe40000000f00 */
[----:B------:R-:W-:-:S04]  /*2f50*/  FSETP.LT.OR P0, PT, R19, R104, P0 ;  /* 0x000000681300720b */ /* 0x000fc80000701400 */
[----:B------:R-:W-:Y:S01]  /*2f60*/  FSEL R20, R20, 6.2831854820251464844, P0 ;  /* 0x40c90fdb14147808 */ /* 0x000fe20000000000 */
[----:B------:R-:W-:Y:S05]  /*2f70*/  BRA `(.L_x_46) ;  /* 0x00001ed000007947 */ /* 0x000fea0003800000 */
.L_x_45:
[----:B------:R-:W-:Y:S01]  /*2f80*/  IADD3 R19, R104, -0xd000000, RZ ;  /* 0xf300000068137810 */ /* 0x000fe20007ffe0ff */
[----:B------:R0:W1:Y:S01]  /*2f90*/  MUFU.RSQ R25, R104 ;  /* 0x0000006800197308 */ /* 0x0000620000001400 */
[----:B------:R-:W-:Y:S02]  /*2fa0*/  BSSY B2, `(.L_x_47) ;  /* 0x000000c000027945 */ /* 0x000fe40003800000 */
[----:B------:R-:W-:-:S13]  /*2fb0*/  ISETP.GT.U32.AND P0, PT, R19, 0x727fffff, PT ;  /* 0x727fffff1300780c */ /* 0x000fda0003f04070 */
[----:B------:R-:W-:Y:S05]  /*2fc0*/  @!P0 BRA `(.L_x_48) ;  /* 0x0000005000008947 */ /* 0x000fea0003800000 */
[----:B01----:R-:W-:Y:S02]  /*2fd0*/  MOV R25, R104 ;  /* 0x0000006800197202 */ /* 0x003fe40000000f00 */
[----:B------:R-:W-:Y:S02]  /*2fe0*/  MOV R111, 0x3000 ;  /* 0x00003000006f7802 */ /* 0x000fe40000000f00 */
[----:B------:R-:W-:Y:S05]  /*2ff0*/  CALL.REL.NOINC `($__internal_2_$__cuda_sm20_sqrt_rn_f32_slowpath) ;  /* 0x00009f6000007944 */ /* 0x000fea0003c00000 */
[----:B------:R-:W-:Y:S01]  /*3000*/  MOV R20, R25 ;  /* 0x0000001900147202 */ /* 0x000fe20000000f00 */
[----:B------:R-:W-:Y:S05]  /*3010*/  BRA `(.L_x_49) ;  /* 0x0000004000007947 */ /* 0x000fea0003800000 */
.L_x_48:
[----:B01----:R-:W-:Y:S01]  /*3020*/  FMUL.FTZ R19, R104, R25 ;  /* 0x0000001968137220 */ /* 0x003fe20000410000 */
[----:B------:R-:W-:-:S03]  /*3030*/  FMUL.FTZ R24, R25, 0.5 ;  /* 0x3f00000019187820 */ /* 0x000fc60000410000 */
[----:B------:R-:W-:-:S04]  /*3040*/  FFMA R20, -R19, R19, R104 ;  /* 0x0000001313147223 */ /* 0x000fc80000000168 */
[----:B------:R-:W-:Y:S02]  /*3050*/  FFMA R20, R20, R24, R19 ;  /* 0x0000001814147223 */ /* 0x000fe40000000013 */
.L_x_49:
[----:B------:R-:W-:Y:S05]  /*3060*/  BSYNC B2 ;  /* 0x0000000000027941 */ /* 0x000fea0003800000 */
.L_x_47:
[----:B------:R-:W-:Y:S01]  /*3070*/  FSETP.GT.AND P0, PT, R20, RZ, PT ;  /* 0x000000ff1400720b */ /* 0x000fe20003f04000 */
[----:B------:R-:W-:Y:S01]  /*3080*/  BSSY B8, `(.L_x_50) ;  /* 0x0000033000087945 */ /* 0x000fe20003800000 */
[----:B------:R-:W-:Y:S02]  /*3090*/  MOV R19, RZ ;  /* 0x000000ff00137202 */ /* 0x000fe40000000f00 */
[----:B------:R-:W-:Y:S02]  /*30a0*/  MOV R24, RZ ;  /* 0x000000ff00187202 */ /* 0x000fe40000000f00 */
[----:B------:R-:W-:Y:S02]  /*30b0*/  MOV R103, RZ ;  /* 0x000000ff00677202 */ /* 0x000fe40000000f00 */
[----:B------:R-:W-:-:S05]  /*30c0*/  MOV R104, RZ ;  /* 0x000000ff00687202 */ /* 0x000fca0000000f00 */
[----:B------:R-:W-:Y:S05]  /*30d0*/  @!P0 BRA `(.L_x_51) ;  /* 0x000002d000008947 */ /* 0x000fea0003800000 */
[----:B------:R-:W0:Y:S01]  /*30e0*/  MUFU.RCP R25, R20 ;  /* 0x0000001400197308 */ /* 0x000e220000001000 */
[----:B------:R-:W-:Y:S07]  /*30f0*/  BSSY B9, `(.L_x_52) ;  /* 0x000000d000097945 */ /* 0x000fee0003800000 */
[----:B------:R-:W1:Y:S01]  /*3100*/  FCHK P0, -R23, R20 ;  /* 0x0000001417007302 */ /* 0x000e620000000100 */
[----:B0-----:R-:W-:-:S04]  /*3110*/  FFMA R24, R25, -R20, 1 ;  /* 0x3f80000019187423 */ /* 0x001fc80000000814 */
[----:B------:R-:W-:-:S04]  /*3120*/  FFMA R24, R25, R24, R25 ;  /* 0x0000001819187223 */ /* 0x000fc80000000019 */
[----:B------:R-:W-:-:S04]  /*3130*/  FFMA R25, -R23, R24, RZ ;  /* 0x0000001817197223 */ /* 0x000fc800000001ff */
[----:B------:R-:W-:-:S04]  /*3140*/  FFMA R26, R25, -R20, -R23 ;  /* 0x80000014191a7223 */ /* 0x000fc80000000817 */
[----:B------:R-:W-:Y:S01]  /*3150*/  FFMA R104, R24, R26, R25 ;  /* 0x0000001a18687223 */ /* 0x000fe20000000019 */
[----:B-1----:R-:W-:Y:S05]  /*3160*/  @!P0 BRA `(.L_x_53) ;  /* 0x0000005000008947 */ /* 0x002fea0003800000 */
[----:B------:R-:W-:Y:S01]  /*3170*/  FADD R25, -R23, -RZ ;  /* 0x800000ff17197221 */ /* 0x000fe20000000100 */
[----:B------:R-:W-:Y:S02]  /*3180*/  MOV R26, R20 ;  /* 0x00000014001a7202 */ /* 0x000fe40000000f00 */
[----:B------:R-:W-:Y:S02]  /*3190*/  MOV R109, 0x31b0 ;  /* 0x000031b0006d7802 */ /* 0x000fe40000000f00 */
[----:B------:R-:W-:Y:S05]  /*31a0*/  CALL.REL.NOINC `($__internal_3_$__cuda_sm3x_div_rn_noftz_f32_slowpath) ;  /* 0x00009f2000007944 */ /* 0x000fea0003c00000 */
[----:B0-----:R-:W-:Y:S02]  /*31b0*/  MOV R104, R25 ;  /* 0x0000001900687202 */ /* 0x001fe40000000f00 */
.L_x_53:
[----:B------:R-:W-:Y:S05]  /*31c0*/  BSYNC B9 ;  /* 0x0000000000097941 */ /* 0x000fea0003800000 */
.L_x_52:
        /* <DEDUP_REMOVED lines=14> */
.L_x_55:
[----:B------:R-:W-:Y:S05]  /*32b0*/  BSYNC B9 ;  /* 0x0000000000097941 */ /* 0x000fea0003800000 */
.L_x_54:
        /* <DEDUP_REMOVED lines=14> */
.L_x_56:
[----:B------:R-:W-:Y:S05]  /*33a0*/  BSYNC B9 ;  /* 0x0000000000097941 */ /* 0x000fea0003800000 */
.L_x_51:
[----:B------:R-:W-:Y:S05]  /*33b0*/  BSYNC B8 ;  /* 0x0000000000087941 */ /* 0x000fea0003800000 */
.L_x_50:
        /* <DEDUP_REMOVED lines=10> */
.L_x_58:
[----:B01----:R-:W-:Y:S01]  /*3460*/  FMUL.FTZ R22, R105, R20 ;  /* 0x0000001469167220 */ /* 0x003fe20000410000 */
[----:B------:R-:W-:-:S03]  /*3470*/  FMUL.FTZ R20, R20, 0.5 ;  /* 0x3f00000014147820 */ /* 0x000fc60000410000 */
[----:B------:R-:W-:-:S04]  /*3480*/  FFMA R105, -R22, R22, R105 ;  /* 0x0000001616697223 */ /* 0x000fc80000000169 */
[----:B------:R-:W-:Y:S02]  /*3490*/  FFMA R22, R105, R20, R22 ;  /* 0x0000001469167223 */ /* 0x000fe40000000016 */
.L_x_59:
[----:B------:R-:W-:Y:S05]  /*34a0*/  BSYNC B2 ;  /* 0x0000000000027941 */ /* 0x000fea0003800000 */
.L_x_57:
[----:B------:R-:W-:Y:S01]  /*34b0*/  FSETP.GT.AND P0, PT, R22, RZ, PT ;  /* 0x000000ff1600720b */ /* 0x000fe20003f04000 */
[----:B------:R-:W-:Y:S01]  /*34c0*/  BSSY B8, `(.L_x_60) ;  /* 0x0000034000087945 */ /* 0x000fe20003800000 */
[----:B------:R-:W-:-:S11]  /*34d0*/  CS2R R20, SRZ ;  /* 0x0000000000147805 */ /* 0x000fd6000001ff00 */
[----:B------:R-:W-:Y:S05]  /*34e0*/  @!P0 BRA `(.L_x_61) ;  /* 0x0000031000008947 */ /* 0x000fea0003800000 */
[----:B------:R-:W0:Y:S01]  /*34f0*/  MUFU.RCP R19, R22 ;  /* 0x0000001600137308 */ /* 0x000e220000001000 */
[----:B------:R-:W-:Y:S01]  /*3500*/  FADD R25, -R102, R101 ;  /* 0x0000006566197221 */ /* 0x000fe20000000100 */
[----:B------:R-:W-:Y:S06]  /*3510*/  BSSY B9, `(.L_x_62) ;  /* 0x000000f000097945 */ /* 0x000fec0003800000 */
[----:B------:R-:W1:Y:S01]  /*3520*/  FCHK P0, -R25, R22 ;  /* 0x0000001619007302 */ /* 0x000e620000000100 */
[----:B0-----:R-:W-:-:S04]  /*3530*/  FFMA R20, R19, -R22, 1 ;  /* 0x3f80000013147423 */ /* 0x001fc80000000816 */
[----:B------:R-:W-:Y:S01]  /*3540*/  FFMA R26, R19, R20, R19 ;  /* 0x00000014131a7223 */ /* 0x000fe20000000013 */
[----:B------:R-:W-:Y:S01]  /*3550*/  FADD R19, -R100, R97 ;  /* 0x0000006164137221 */ /* 0x000fe20000000100 */
[----:B------:R-:W-:Y:S02]  /*3560*/  FADD R20, -R99, R98 ;  /* 0x0000006263147221 */ /* 0x000fe40000000100 */
        /* <DEDUP_REMOVED lines=9> */
.L_x_63:
[----:B------:R-:W-:Y:S05]  /*3600*/  BSYNC B9 ;  /* 0x0000000000097941 */ /* 0x000fea0003800000 */
.L_x_62:
        /* <DEDUP_REMOVED lines=14> */
.L_x_65:
[----:B------:R-:W-:Y:S05]  /*36f0*/  BSYNC B9 ;  /* 0x0000000000097941 */ /* 0x000fea0003800000 */
.L_x_64:
[----:B------:R-:W0:Y:S01]  /*3700*/  MUFU.RCP R25, R22 ;  /* 0x0000001600197308 */ /* 0x000e220000001000 */
[----:B------:R-:W-:Y:S07]  /*3710*/  BSSY B9, `(.L_x_66) ;  /* 0x000000d000097945 */ /* 0x000fee0003800000 */
[----:B------:R-:W1:Y:S01]  /*3720*/  FCHK P0, -R19, R22 ;  /* 0x0000001613007302 */ /* 0x000e620000000100 */
[----:B0-----:R-:W-:-:S04]  /*3730*/  FFMA R20, R25, -R22, 1 ;  /* 0x3f80000019147423 */ /* 0x001fc80000000816 */
[----:B------:R-:W-:Y:S01]  /*3740*/  FFMA R27, R25, R20, R25 ;  /* 0x00000014191b7223 */ /* 0x000fe20000000019 */
[----:B------:R-:W-:-:S03]  /*3750*/  MOV R20, R23 ;  /* 0x0000001700147202 */ /* 0x000fc60000000f00 */
        /* <DEDUP_REMOVED lines=8> */
.L_x_67:
[----:B------:R-:W-:Y:S05]  /*37e0*/  BSYNC B9 ;  /* 0x0000000000097941 */ /* 0x000fea0003800000 */
.L_x_66:
[----:B0-----:R-:W-:Y:S02]  /*37f0*/  MOV R19, R25 ;  /* 0x0000001900137202 */ /* 0x001fe40000000f00 */
.L_x_61:
[----:B------:R-:W-:Y:S05]  /*3800*/  BSYNC B8 ;  /* 0x0000000000087941 */ /* 0x000fea0003800000 */
.L_x_60:
[----:B------:R-:W-:Y:S01]  /*3810*/  FMUL R103, R20, R103 ;  /* 0x0000006714677220 */ /* 0x000fe20000400000 */
[----:B------:R-:W-:-:S03]  /*3820*/  MOV R20, 0x3f000000 ;  /* 0x3f00000000147802 */ /* 0x000fc60000000f00 */
[----:B------:R-:W-:-:S04]  /*3830*/  FFMA R24, R24, R19, R103 ;  /* 0x0000001318187223 */ /* 0x000fc80000000067 */
[----:B------:R-:W-:-:S04]  /*3840*/  FFMA R21, R21, R104, R24 ;  /* 0x0000006815157223 */ /* 0x000fc80000000018 */
[C---:B------:R-:W-:Y:S01]  /*3850*/  FFMA R19, -|R21|.reuse, R20, 0.5 ;  /* 0x3f00000015137423 */ /* 0x040fe20000000314 */
[C---:B------:R-:W-:Y:S02]  /*3860*/  FSETP.NEU.AND P1, PT, |R21|.reuse, 1, PT ;  /* 0x3f8000001500780b */ /* 0x040fe40003f2d200 */
[----:B------:R-:W-:Y:S01]  /*3870*/  FSETP.GT.AND P0, PT, |R21|, 0.56000000238418579102, PT ;  /* 0x3f0f5c291500780b */ /* 0x000fe20003f04200 */
[----:B------:R-:W0:Y:S02]  /*3880*/  MUFU.RSQ R20, R19 ;  /* 0x0000001300147308 */ /* 0x000e240000001400 */
[----:B0-----:R-:W-:Y:S01]  /*3890*/  FMUL R22, R19, R20 ;  /* 0x0000001413167220 */ /* 0x001fe20000400000 */
[----:B------:R-:W-:-:S04]  /*38a0*/  FMUL R23, R20, 0.5 ;  /* 0x3f00000014177820 */ /* 0x000fc80000400000 */
[----:B------:R-:W-:-:S04]  /*38b0*/  FFMA R23, -R22, R23, 0.5 ;  /* 0x3f00000016177423 */ /* 0x000fc80000000117 */
[----:B------:R-:W-:Y:S01]  /*38c0*/  FFMA R23, R22, R23, R22 ;  /* 0x0000001716177223 */ /* 0x000fe20000000016 */
[----:B------:R-:W-:-:S04]  /*38d0*/  MOV R22, 0x3d10ecef ;  /* 0x3d10ecef00167802 */ /* 0x000fc80000000f00 */
[----:B------:R-:W-:Y:S02]  /*38e0*/  FSEL R20, R23, RZ, P1 ;  /* 0x000000ff17147208 */ /* 0x000fe40000800000 */
[----:B------:R-:W-:Y:S02]  /*38f0*/  FSETP.GT.AND P1, PT, R21, 0.56000000238418579102, PT ;  /* 0x3f0f5c291500780b */ /* 0x000fe40003f24000 */
[----:B------:R-:W-:-:S04]  /*3900*/  FSEL R20, R20, |R21|, P0 ;  /* 0x4000001514147208 */ /* 0x000fc80000000000 */
[----:B------:R-:W-:-:S05]  /*3910*/  LOP3.LUT R20, R20, 0x80000000, R21, 0xf8, !PT ;  /* 0x8000000014147812 */ /* 0x000fca00078ef815 */
[----:B------:R-:W-:-:S04]  /*3920*/  FMUL R19, R20, R20 ;  /* 0x0000001414137220 */ /* 0x000fc80000400000 */
[----:B------:R-:W-:-:S04]  /*3930*/  FFMA R22, R19, R22, 0.016980519518256187439 ;  /* 0x3c8b1abb13167423 */ /* 0x000fc80000000016 */
[----:B------:R-:W-:-:S04]  /*3940*/  FFMA R22, R19, R22, 0.030762933194637298584 ;  /* 0x3cfc028c13167423 */ /* 0x000fc80000000016 */
[----:B------:R-:W-:-:S04]  /*3950*/  FFMA R22, R19, R22, 0.044709417968988418579 ;  /* 0x3d37213913167423 */ /* 0x000fc80000000016 */
[----:B------:R-:W-:-:S04]  /*3960*/  FFMA R22, R19, R22, 0.074989043176174163818 ;  /* 0x3d9993db13167423 */ /* 0x000fc80000000016 */
[----:B------:R-:W-:-:S04]  /*3970*/  FFMA R22, R19, R22, 0.16666707396507263184 ;  /* 0x3e2aaac613167423 */ /* 0x000fc80000000016 */
[----:B------:R-:W-:Y:S01]  /*3980*/  FMUL R19, R19, R22 ;  /* 0x0000001613137220 */ /* 0x000fe20000400000 */
[----:B------:R-:W-:-:S03]  /*3990*/  MOV R22, 0x3fd774eb ;  /* 0x3fd774eb00167802 */ /* 0x000fc60000000f00 */
[----:B------:R-:W-:-:S05]  /*39a0*/  FFMA R20, R20, R19, R20 ;  /* 0x0000001314147223 */ /* 0x000fca0000000014 */
[----:B------:R-:W-:-:S05]  /*39b0*/  FSEL R19, R20, -R20, P0 ;  /* 0x8000001414137208 */ /* 0x000fca0000000000 */
[----:B------:R-:W-:-:S04]  /*39c0*/  @!P1 FFMA R20, R22, 0.93318945169448852539, R19 ;  /* 0x3f6ee58116149823 */ /* 0x000fc80000000013 */
[----:B------:R-:W-:Y:S01]  /*39d0*/  @P0 FADD R20, R20, R20 ;  /* 0x0000001414140221 */ /* 0x000fe20000000000 */
[----:B------:R-:W-:Y:S05]  /*39e0*/  BRA `(.L_x_46) ;  /* 0x0000146000007947 */ /* 0x000fea0003800000 */
.L_x_44:
        /* <DEDUP_REMOVED lines=10> */
.L_x_69:
[----:B01----:R-:W-:Y:S01]  /*3a90*/  FMUL.FTZ R104, R105, R22 ;  /* 0x0000001669687220 */ /* 0x003fe20000410000 */
[----:B------:R-:W-:-:S03]  /*3aa0*/  FMUL.FTZ R21, R22, 0.5 ;  /* 0x3f00000016157820 */ /* 0x000fc60000410000 */
[----:B------:R-:W-:-:S04]  /*3ab0*/  FFMA R105, -R104, R104, R105 ;  /* 0x0000006868697223 */ /* 0x000fc80000000169 */
[----:B------:R-:W-:Y:S02]  /*3ac0*/  FFMA R104, R105, R21, R104 ;  /* 0x0000001569687223 */ /* 0x000fe40000000068 */
.L_x_70:
[----:B------:R-:W-:Y:S05]  /*3ad0*/  BSYNC B2 ;  /* 0x0000000000027941 */ /* 0x000fea0003800000 */
.L_x_68:
[----:B------:R-:W-:Y:S01]  /*3ae0*/  FSETP.GT.AND P0, PT, R104, RZ, PT ;  /* 0x000000ff6800720b */ /* 0x000fe20003f04000 */
[----:B------:R-:W-:Y:S01]  /*3af0*/  BSSY B8, `(.L_x_71) ;  /* 0x0000034000087945 */ /* 0x000fe20003800000 */
[----:B------:R-:W-:Y:S01]  /*3b00*/  CS2R R22, SRZ ;  /* 0x0000000000167805 */ /* 0x000fe2000001ff00 */
[----:B------:R-:W-:Y:S02]  /*3b10*/  MOV R105, RZ ;  /* 0x000000ff00697202 */ /* 0x000fe40000000f00 */
[----:B------:R-:W-:-:S08]  /*3b20*/  MOV R107, RZ ;  /* 0x000000ff006b7202 */ /* 0x000fd00000000f00 */
[----:B------:R-:W-:Y:S05]  /*3b30*/  @!P0 BRA `(.L_x_72) ;  /* 0x000002f000008947 */ /* 0x000fea0003800000 */
[----:B------:R-:W0:Y:S01]  /*3b40*/  MUFU.RCP R21, R104 ;  /* 0x0000006800157308 */ /* 0x000e220000001000 */
[----:B------:R-:W-:Y:S01]  /*3b50*/  FADD R25, -R102, R101 ;  /* 0x0000006566197221 */ /* 0x000fe20000000100 */
[----:B------:R-:W-:Y:S06]  /*3b60*/  BSSY B9, `(.L_x_73) ;  /* 0x000000e000097945 */ /* 0x000fec0003800000 */
[----:B------:R-:W1:Y:S01]  /*3b70*/  FCHK P0, R25, R104 ;  /* 0x0000006819007302 */ /* 0x000e620000000000 */
[----:B0-----:R-:W-:-:S04]  /*3b80*/  FFMA R22, R21, -R104, 1 ;  /* 0x3f80000015167423 */ /* 0x001fc80000000868 */
[----:B------:R-:W-:Y:S01]  /*3b90*/  FFMA R26, R21, R22, R21 ;  /* 0x00000016151a7223 */ /* 0x000fe20000000015 */
[----:B------:R-:W-:Y:S01]  /*3ba0*/  FADD R21, -R100, R97 ;  /* 0x0000006164157221 */ /* 0x000fe20000000100 */
[----:B------:R-:W-:Y:S02]  /*3bb0*/  FADD R22, -R99, R98 ;  /* 0x0000006263167221 */ /* 0x000fe40000000100 */
[----:B------:R-:W-:-:S04]  /*3bc0*/  FFMA R27, R25, R26, RZ ;  /* 0x0000001a191b7223 */ /* 0x000fc800000000ff */
[----:B------:R-:W-:-:S04]  /*3bd0*/  FFMA R101, R27, -R104, R25 ;  /* 0x800000681b657223 */ /* 0x000fc80000000019 */
[----:B------:R-:W-:Y:S01]  /*3be0*/  FFMA R107, R26, R101, R27 ;  /* 0x000000651a6b7223 */ /* 0x000fe2000000001b */
[----:B-1----:R-:W-:Y:S05]  /*3bf0*/  @!P0 BRA `(.L_x_74) ;  /* 0x0000004000008947 */ /* 0x002fea0003800000 */
[----:B------:R-:W-:Y:S02]  /*3c00*/  MOV R26, R104 ;  /* 0x00000068001a7202 */ /* 0x000fe40000000f00 */
[----:B------:R-:W-:Y:S02]  /*3c10*/  MOV R109, 0x3c30 ;  /* 0x00003c30006d7802 */ /* 0x000fe40000000f00 */
[----:B------:R-:W-:Y:S05]  /*3c20*/  CALL.REL.NOINC `($__internal_3_$__cuda_sm3x_div_rn_noftz_f32_slowpath) ;  /* 0x000094a000007944 */ /* 0x000fea0003c00000 */
[----:B0-----:R-:W-:Y:S02]  /*3c30*/  MOV R107, R25 ;  /* 0x00000019006b7202 */ /* 0x001fe40000000f00 */
.L_x_74:
[----:B------:R-:W-:Y:S05]  /*3c40*/  BSYNC B9 ;  /* 0x0000000000097941 */ /* 0x000fea0003800000 */
.L_x_73:
[----:B------:R-:W0:Y:S01]  /*3c50*/  MUFU.RCP R25, R104 ;  /* 0x0000006800197308 */ /* 0x000e220000001000 */
[----:B------:R-:W-:Y:S07]  /*3c60*/  BSSY B9, `(.L_x_75) ;  /* 0x000000d000097945 */ /* 0x000fee0003800000 */
[----:B------:R-:W1:Y:S01]  /*3c70*/  FCHK P0, R22, R104 ;  /* 0x0000006816007302 */ /* 0x000e620000000000 */
[----:B0-----:R-:W-:-:S04]  /*3c80*/  FFMA R26, R25, -R104, 1 ;  /* 0x3f800000191a7423 */ /* 0x001fc80000000868 */
[----:B------:R-:W-:-:S04]  /*3c90*/  FFMA R98, R25, R26, R25 ;  /* 0x0000001a19627223 */ /* 0x000fc80000000019 */
[----:B------:R-:W-:-:S04]  /*3ca0*/  FFMA R25, R22, R98, RZ ;  /* 0x0000006216197223 */ /* 0x000fc800000000ff */
[----:B------:R-:W-:-:S04]  /*3cb0*/  FFMA R26, R25, -R104, R22 ;  /* 0x80000068191a7223 */ /* 0x000fc80000000016 */
[----:B------:R-:W-:Y:S01]  /*3cc0*/  FFMA R105, R98, R26, R25 ;  /* 0x0000001a62697223 */ /* 0x000fe20000000019 */
[----:B-1----:R-:W-:Y:S05]  /*3cd0*/  @!P0 BRA `(.L_x_76) ;  /* 0x0000005000008947 */ /* 0x002fea0003800000 */
[----:B------:R-:W-:Y:S02]  /*3ce0*/  MOV R25, R22 ;  /* 0x0000001600197202 */ /* 0x000fe40000000f00 */
[----:B------:R-:W-:Y:S02]  /*3cf0*/  MOV R26, R104 ;  /* 0x00000068001a7202 */ /* 0x000fe40000000f00 */
[----:B------:R-:W-:Y:S02]  /*3d00*/  MOV R109, 0x3d20 ;  /* 0x00003d20006d7802 */ /* 0x000fe40000000f00 */
[----:B------:R-:W-:Y:S05]  /*3d10*/  CALL.REL.NOINC `($__internal_3_$__cuda_sm3x_div_rn_noftz_f32_slowpath) ;  /* 0x000093b000007944 */ /* 0x000fea0003c00000 */
[----:B0-----:R-:W-:Y:S02]  /*3d20*/  MOV R105, R25 ;  /* 0x0000001900697202 */ /* 0x001fe40000000f00 */
.L_x_76:
[----:B------:R-:W-:Y:S05]  /*3d30*/  BSYNC B9 ;  /* 0x0000000000097941 */ /* 0x000fea0003800000 */
.L_x_75:
        /* <DEDUP_REMOVED lines=14> */
.L_x_77:
[----:B------:R-:W-:Y:S05]  /*3e20*/  BSYNC B9 ;  /* 0x0000000000097941 */ /* 0x000fea0003800000 */
.L_x_72:
[----:B------:R-:W-:Y:S05]  /*3e30*/  BSYNC B8 ;  /* 0x0000000000087941 */ /* 0x000fea0003800000 */
.L_x_71:
        /* <DEDUP_REMOVED lines=10> */
.L_x_79:
[----:B01----:R-:W-:Y:S01]  /*3ee0*/  FMUL.FTZ R26, R103, R98 ;  /* 0x00000062671a7220 */ /* 0x003fe20000410000 */
[----:B------:R-:W-:-:S03]  /*3ef0*/  FMUL.FTZ R25, R98, 0.5 ;  /* 0x3f00000062197820 */ /* 0x000fc60000410000 */
[----:B------:R-:W-:-:S04]  /*3f00*/  FFMA R21, -R26, R26, R103 ;  /* 0x0000001a1a157223 */ /* 0x000fc80000000167 */
[----:B------:R-:W-:Y:S02]  /*3f10*/  FFMA R21, R21, R25, R26 ;  /* 0x0000001915157223 */ /* 0x000fe4000000001a */
.L_x_80:
[----:B------:R-:W-:Y:S05]  /*3f20*/  BSYNC B2 ;  /* 0x0000000000027941 */ /* 0x000fea0003800000 */
.L_x_78:
[----:B------:R-:W-:Y:S01]  /*3f30*/  FSETP.GT.AND P0, PT, R21, RZ, PT ;  /* 0x000000ff1500720b */ /* 0x000fe20003f04000 */
[----:B------:R-:W-:Y:S01]  /*3f40*/  BSSY B8, `(.L_x_81) ;  /* 0x0000031000087945 */ /* 0x000fe20003800000 */
[----:B------:R-:W-:Y:S02]  /*3f50*/  MOV R98, RZ ;  /* 0x000000ff00627202 */ /* 0x000fe40000000f00 */
[----:B------:R-:W-:-:S09]  /*3f60*/  MOV R100, RZ ;  /* 0x000000ff00647202 */ /* 0x000fd20000000f00 */
        /* <DEDUP_REMOVED lines=15> */
.L_x_84:
[----:B------:R-:W-:Y:S05]  /*4060*/  BSYNC B9 ;  /* 0x0000000000097941 */ /* 0x000fea0003800000 */
.L_x_83:
        /* <DEDUP_REMOVED lines=14> */
.L_x_86:
[----:B------:R-:W-:Y:S05]  /*4150*/  BSYNC B9 ;  /* 0x0000000000097941 */ /* 0x000fea0003800000 */
.L_x_85:
        /* <DEDUP_REMOVED lines=14> */
.L_x_87:
[----:B------:R-:W-:Y:S05]  /*4240*/  BSYNC B9 ;  /* 0x0000000000097941 */ /* 0x000fea0003800000 */
.L_x_82:
[----:B------:R-:W-:Y:S05]  /*4250*/  BSYNC B8 ;  /* 0x0000000000087941 */ /* 0x000fea0003800000 */
.L_x_81:
[----:B------:R-:W-:Y:S01]  /*4260*/  FMUL R105, R98, R105 ;  /* 0x0000006962697220 */ /* 0x000fe20000400000 */
[----:B------:R-:W-:-:S03]  /*4270*/  MOV R20, 0x3f000000 ;  /* 0x3f00000000147802 */ /* 0x000fc60000000f00 */
[----:B------:R-:W-:Y:S01]  /*4280*/  FFMA R23, R22, R23, R105 ;  /* 0x0000001716177223 */ /* 0x000fe20000000069 */
[----:B------:R-:W-:-:S03]  /*4290*/  MOV R22, 0x3d10ecef ;  /* 0x3d10ecef00167802 */ /* 0x000fc60000000f00 */
        /* <DEDUP_REMOVED lines=8> */
[----:B------:R-:W-:-:S05]  /*4320*/  FFMA R20, R21, R20, R21 ;  /* 0x0000001415147223 */ /* 0x000fca0000000015 */
        /* <DEDUP_REMOVED lines=17> */
.L_x_43:
        /* <DEDUP_REMOVED lines=10> */
.L_x_89:
[----:B01----:R-:W-:Y:S01]  /*44e0*/  FMUL.FTZ R26, R103, R98 ;  /* 0x00000062671a7220 */ /* 0x003fe20000410000 */
[----:B------:R-:W-:-:S03]  /*44f0*/  FMUL.FTZ R25, R98, 0.5 ;  /* 0x3f00000062197820 */ /* 0x000fc60000410000 */
[----:B------:R-:W-:-:S04]  /*4500*/  FFMA R97, -R26, R26, R103 ;  /* 0x0000001a1a617223 */ /* 0x000fc80000000167 */
[----:B------:R-:W-:Y:S02]  /*4510*/  FFMA R97, R97, R25, R26 ;  /* 0x0000001961617223 */ /* 0x000fe4000000001a */
.L_x_90:
[----:B------:R-:W-:Y:S05]  /*4520*/  BSYNC B2 ;  /* 0x0000000000027941 */ /* 0x000fea0003800000 */
.L_x_88:
[----:B------:R-:W-:Y:S01]  /*4530*/  FSETP.GT.AND P0, PT, R97, RZ, PT ;  /* 0x000000ff6100720b */ /* 0x000fe20003f04000 */
[----:B------:R-:W-:Y:S01]  /*4540*/  BSSY B8, `(.L_x_91) ;  /* 0x0000031000087945 */ /* 0x000fe20003800000 */
[----:B------:R-:W-:Y:S01]  /*4550*/  CS2R R98, SRZ ;  /* 0x0000000000627805 */ /* 0x000fe2000001ff00 */
[----:B------:R-:W-:-:S10]  /*4560*/  CS2R R100, SRZ ;  /* 0x0000000000647805 */ /* 0x000fd4000001ff00 */
[----:B------:R-:W-:Y:S05]  /*4570*/  @!P0 BRA `(.L_x_92) ;  /* 0x000002d000008947 */ /* 0x000fea0003800000 */
        /* <DEDUP_REMOVED lines=14> */
.L_x_94:
[----:B------:R-:W-:Y:S05]  /*4660*/  BSYNC B9 ;  /* 0x0000000000097941 */ /* 0x000fea0003800000 */
.L_x_93:
        /* <DEDUP_REMOVED lines=14> */
.L_x_96:
[----:B------:R-:W-:Y:S05]  /*4750*/  BSYNC B9 ;  /* 0x0000000000097941 */ /* 0x000fea0003800000 */
.L_x_95:
        /* <DEDUP_REMOVED lines=14> */
.L_x_97:
[----:B------:R-:W-:Y:S05]  /*4840*/  BSYNC B9 ;  /* 0x0000000000097941 */ /* 0x000fea0003800000 */
.L_x_92:
[----:B------:R-:W-:Y:S05]  /*4850*/  BSYNC B8 ;  /* 0x0000000000087941 */ /* 0x000fea0003800000 */
.L_x_91:
        /* <DEDUP_REMOVED lines=10> */
.L_x_99:
[----:B01----:R-:W-:Y:S01]  /*4900*/  FMUL.FTZ R19, R104, R25 ;  /* 0x0000001968137220 */ /* 0x003fe20000410000 */
[----:B------:R-:W-:-:S03]  /*4910*/  FMUL.FTZ R24, R25, 0.5 ;  /* 0x3f00000019187820 */ /* 0x000fc60000410000 */
[----:B------:R-:W-:-:S04]  /*4920*/  FFMA R20, -R19, R19, R104 ;  /* 0x0000001313147223 */ /* 0x000fc80000000168 */
[----:B------:R-:W-:Y:S02]  /*4930*/  FFMA R20, R20, R24, R19 ;  /* 0x0000001814147223 */ /* 0x000fe40000000013 */
.L_x_100:
[----:B------:R-:W-:Y:S05]  /*4940*/  BSYNC B2 ;  /* 0x0000000000027941 */ /* 0x000fea0003800000 */
.L_x_98:
[----:B------:R-:W-:Y:S01]  /*4950*/  FSETP.GT.AND P0, PT, R20, RZ, PT ;  /* 0x000000ff1400720b */ /* 0x000fe20003f04000 */
[----:B------:R-:W-:Y:S01]  /*4960*/  BSSY B8, `(.L_x_101) ;  /* 0x0000031000087945 */ /* 0x000fe20003800000 */
[----:B------:R-:W-:Y:S02]  /*4970*/  MOV R19, RZ ;  /* 0x000000ff00137202 */ /* 0x000fe40000000f00 */
[----:B------:R-:W-:-:S09]  /*4980*/  MOV R24, RZ ;  /* 0x000000ff00187202 */ /* 0x000fd20000000f00 */
        /* <DEDUP_REMOVED lines=15> */
.L_x_104:
[----:B------:R-:W-:Y:S05]  /*4a80*/  BSYNC B9 ;  /* 0x0000000000097941 */ /* 0x000fea0003800000 */
.L_x_103:
        /* <DEDUP_REMOVED lines=14> */
.L_x_106:
[----:B------:R-:W-:Y:S05]  /*4b70*/  BSYNC B9 ;  /* 0x0000000000097941 */ /* 0x000fea0003800000 */
.L_x_105:
        /* <DEDUP_REMOVED lines=14> */
.L_x_107:
[----:B------:R-:W-:Y:S05]  /*4c60*/  BSYNC B9 ;  /* 0x0000000000097941 */ /* 0x000fea0003800000 */
.L_x_102:
[----:B------:R-:W-:Y:S05]  /*4c70*/  BSYNC B8 ;  /* 0x0000000000087941 */ /* 0x000fea0003800000 */
.L_x_101:
[----:B------:R-:W-:Y:S01]  /*4c80*/  FMUL R100, R19, R100 ;  /* 0x0000006413647220 */ /* 0x000fe20000400000 */
[----:B------:R-:W-:Y:S02]  /*4c90*/  MOV R19, 0x3f000000 ;  /* 0x3f00000000137802 */ /* 0x000fe40000000f00 */
[----:B------:R-:W-:Y:S01]  /*4ca0*/  MOV R22, 0x3fd774eb ;  /* 0x3fd774eb00167802 */ /* 0x000fe20000000f00 */
        /* <DEDUP_REMOVED lines=11> */
[----:B------:R-:W-:Y:S02]  /*4d60*/  MOV R20, 0x3d10ecef ;  /* 0x3d10ecef00147802 */ /* 0x000fe40000000f00 */
[----:B------:R-:W-:Y:S02]  /*4d70*/  FSEL R21, R21, |R24|, P0 ;  /* 0x4000001815157208 */ /* 0x000fe40000000000 */
[----:B------:R-:W-:Y:S02]  /*4d80*/  FSETP.GT.AND P1, PT, R24, 0.56000000238418579102, PT ;  /* 0x3f0f5c291800780b */ /* 0x000fe40003f24000 */
[----:B------:R-:W-:-:S05]  /*4d90*/  LOP3.LUT R21, R21, 0x80000000, R24, 0xf8, !PT ;  /* 0x8000000015157812 */ /* 0x000fca00078ef818 */
[----:B------:R-:W-:-:S04]  /*4da0*/  FMUL R19, R21, R21 ;  /* 0x0000001515137220 */ /* 0x000fc80000400000 */
[----:B------:R-:W-:-:S04]  /*4db0*/  FFMA R20, R19, R20, 0.016980519518256187439 ;  /* 0x3c8b1abb13147423 */ /* 0x000fc80000000014 */
[----:B------:R-:W-:-:S04]  /*4dc0*/  FFMA R20, R19, R20, 0.030762933194637298584 ;  /* 0x3cfc028c13147423 */ /* 0x000fc80000000014 */
[----:B------:R-:W-:-:S04]  /*4dd0*/  FFMA R20, R19, R20, 0.044709417968988418579 ;  /* 0x3d37213913147423 */ /* 0x000fc80000000014 */
[----:B------:R-:W-:-:S04]  /*4de0*/  FFMA R20, R19, R20, 0.074989043176174163818 ;  /* 0x3d9993db13147423 */ /* 0x000fc80000000014 */
[----:B------:R-:W-:-:S04]  /*4df0*/  FFMA R20, R19, R20, 0.16666707396507263184 ;  /* 0x3e2aaac613147423 */ /* 0x000fc80000000014 */
[----:B------:R-:W-:-:S04]  /*4e00*/  FMUL R20, R19, R20 ;  /* 0x0000001413147220 */ /* 0x000fc80000400000 */
[----:B------:R-:W-:-:S05]  /*4e10*/  FFMA R20, R21, R20, R21 ;  /* 0x0000001415147223 */ /* 0x000fca0000000015 */
[----:B------:R-:W-:-:S05]  /*4e20*/  FSEL R19, R20, -R20, P0 ;  /* 0x8000001414137208 */ /* 0x000fca0000000000 */
[----:B------:R-:W-:-:S04]  /*4e30*/  @!P1 FFMA R20, R22, 0.93318945169448852539, R19 ;  /* 0x3f6ee58116149823 */ /* 0x000fc80000000013 */
[----:B------:R-:W-:Y:S02]  /*4e40*/  @P0 FADD R20, R20, R20 ;  /* 0x0000001414140221 */ /* 0x000fe40000000000 */
.L_x_46:
[----:B------:R-:W-:Y:S05]  /*4e50*/  BSYNC B7 ;  /* 0x0000000000077941 */ /* 0x000fea0003800000 */
.L_x_42:
[----:B------:R-:W-:-:S05]  /*4e60*/  FFMA R19, R92, -0.0010000000474974513054, R13 ;  /* 0xba83126f5c137823 */ /* 0x000fca000000000d */
[----:B------:R-:W-:-:S13]  /*4e70*/  FSETP.GT.AND P0, PT, R96, R19, PT ;  /* 0x000000136000720b */ /* 0x000fda0003f04000 */
[----:B------:R-:W-:Y:S05]  /*4e80*/  @P0 BRA `(.L_x_108) ;  /* 0x000003c000000947 */ /* 0x000fea0003800000 */
[----:B------:R-:W-:Y:S01]  /*4e90*/  FSETP.GT.AND P0, PT, R94, RZ, PT ;  /* 0x000000ff5e00720b */ /* 0x000fe20003f04000 */
[----:B------:R-:W-:Y:S01]  /*4ea0*/  BSSY B7, `(.L_x_109) ;  /* 0x0000032000077945 */ /* 0x000fe20003800000 */
[----:B------:R-:W-:Y:S02]  /*4eb0*/  MOV R11, RZ ;  /* 0x000000ff000b7202 */ /* 0x000fe40000000f00 */
[----:B------:R-:W-:Y:S02]  /*4ec0*/  MOV R13, RZ ;  /* 0x000000ff000d7202 */ /* 0x000fe40000000f00 */
[----:B------:R-:W-:-:S07]  /*4ed0*/  MOV R19, RZ ;  /* 0x000000ff00137202 */ /* 0x000fce0000000f00 */
        /* <DEDUP_REMOVED lines=15> */
.L_x_112:
[----:B------:R-:W-:Y:S05]  /*4fd0*/  BSYNC B8 ;  /* 0x0000000000087941 */ /* 0x000fea0003800000 */
.L_x_111:
        /* <DEDUP_REMOVED lines=14> */
.L_x_114:
[----:B------:R-:W-:Y:S05]  /*50c0*/  BSYNC B8 ;  /* 0x0000000000087941 */ /* 0x000fea0003800000 */
.L_x_113:
        /* <DEDUP_REMOVED lines=14> */
.L_x_115:
[----:B------:R-:W-:Y:S05]  /*51b0*/  BSYNC B8 ;  /* 0x0000000000087941 */ /* 0x000fea0003800000 */
.L_x_110:
[----:B------:R-:W-:Y:S05]  /*51c0*/  BSYNC B7 ;  /* 0x0000000000077941 */ /* 0x000fea0003800000 */
.L_x_109:
[-C--:B------:R-:W-:Y:S01]  /*51d0*/  FMUL R12, R11, R20.reuse ;  /* 0x000000140b0c7220 */ /* 0x080fe20000400000 */
[-C--:B------:R-:W-:Y:S01]  /*51e0*/  FMUL R11, R13, R20.reuse ;  /* 0x000000140d0b7220 */ /* 0x080fe20000400000 */
[----:B------:R-:W-:Y:S01]  /*51f0*/  FMUL R10, R19, R20 ;  /* 0x00000014130a7220 */ /* 0x000fe20000400000 */
[----:B------:R-:W-:Y:S02]  /*5200*/  MOV R13, R96 ;  /* 0x00000060000d7202 */ /* 0x000fe40000000f00 */
[----:B------:R-:W-:-:S02]  /*5210*/  MOV R45, R91 ;  /* 0x0000005b002d7202 */ /* 0x000fc40000000f00 */
[----:B------:R-:W-:Y:S02]  /*5220*/  MOV R44, R93 ;  /* 0x0000005d002c7202 */ /* 0x000fe40000000f00 */
[----:B------:R-:W-:Y:S01]  /*5230*/  MOV R42, R95 ;  /* 0x0000005f002a7202 */ /* 0x000fe20000000f00 */
[----:B------:R-:W-:Y:S05]  /*5240*/  BRA `(.L_x_17) ;  /* 0x000003c000007947 */ /* 0x000fea0003800000 */
.L_x_108:
        /* <DEDUP_REMOVED lines=20> */
.L_x_119:
[----:B------:R-:W-:Y:S05]  /*5390*/  BSYNC B8 ;  /* 0x0000000000087941 */ /* 0x000fea0003800000 */
.L_x_118:
        /* <DEDUP_REMOVED lines=14> */
.L_x_121:
[----:B------:R-:W-:Y:S05]  /*5480*/  BSYNC B8 ;  /* 0x0000000000087941 */ /* 0x000fea0003800000 */
.L_x_120:
        /* <DEDUP_REMOVED lines=14> */
.L_x_122:
[----:B------:R-:W-:Y:S05]  /*5570*/  BSYNC B8 ;  /* 0x0000000000087941 */ /* 0x000fea0003800000 */
.L_x_117:
[----:B------:R-:W-:Y:S05]  /*5580*/  BSYNC B7 ;  /* 0x0000000000077941 */ /* 0x000fea0003800000 */
.L_x_116:
[----:B------:R-:W-:Y:S01]  /*5590*/  FSETP.GEU.AND P0, PT, R96, R13, PT ;  /* 0x0000000d6000720b */ /* 0x000fe20003f0e000 */
[-C--:B------:R-:W-:Y:S01]  /*55a0*/  FFMA R12, R19, R20.reuse, R12 ;  /* 0x00000014130c7223 */ /* 0x080fe2000000000c */
[-C--:B------:R-:W-:Y:S01]  /*55b0*/  FFMA R11, R22, R20.reuse, R11 ;  /* 0x00000014160b7223 */ /* 0x080fe2000000000b */
[----:B------:R-:W-:-:S10]  /*55c0*/  FFMA R10, R21, R20, R10 ;  /* 0x00000014150a7223 */ /* 0x000fd4000000000a */
[----:B------:R-:W-:Y:S02]  /*55d0*/  @!P0 MOV R13, R96 ;  /* 0x00000060000d8202 */ /* 0x000fe40000000f00 */
[----:B------:R-:W-:Y:S02]  /*55e0*/  @!P0 MOV R45, R91 ;  /* 0x0000005b002d8202 */ /* 0x000fe40000000f00 */
[----:B------:R-:W-:Y:S02]  /*55f0*/  @!P0 MOV R44, R93 ;  /* 0x0000005d002c8202 */ /* 0x000fe40000000f00 */
[----:B------:R-:W-:Y:S02]  /*5600*/  @!P0 MOV R42, R95 ;  /* 0x0000005f002a8202 */ /* 0x000fe40000000f00 */
.L_x_17:
[----:B------:R-:W-:Y:S05]  /*5610*/  BSYNC B5 ;  /* 0x0000000000057941 */ /* 0x000fea0003800000 */
.L_x_16:
[----:B------:R-:W-:-:S13]  /*5620*/  ISETP.NE.AND P0, PT, R16, RZ, PT ;  /* 0x000000ff1000720c */ /* 0x000fda0003f05270 */
[----:B------:R-:W-:Y:S01]  /*5630*/  @!P0 CALL.REL.NOINC `(.L_x_123) ;  /* 0x0000001000008944 */ /* 0x000fe20003c00000 */
[----:B------:R-:W-:Y:S05]  /*5640*/  BRA `(.L_x_124) ;  /* 0xffffbeb000007947 */ /* 0x000fea000383ffff */
.L_x_123:
[----:B------:R-:W-:Y:S05]  /*5650*/  BSYNC B6 ;  /* 0x0000000000067941 */ /* 0x000fea0003800000 */
.L_x_15:
[----:B------:R-:W-:Y:S01]  /*5660*/  FSETP.GEU.AND P0, PT, R13, R8, PT ;  /* 0x000000080d00720b */ /* 0x000fe20003f0e000 */
[----:B------:R-:W-:Y:S01]  /*5670*/  BSSY B2, `(.L_x_125) ;  /* 0x000002e000027945 */ /* 0x000fe20003800000 */
[----:B------:R-:W-:Y:S01]  /*5680*/  PRMT R14, RZ, 0x7610, R14 ;  /* 0x00007610ff0e7816 */ /* 0x000fe2000000000e */
[----:B------:R-:W-:Y:S01]  /*5690*/  CS2R R16, SRZ ;  /* 0x0000000000107805 */ /* 0x000fe2000001ff00 */
[----:B-1----:R-:W-:Y:S02]  /*56a0*/  MOV R15, RZ ;  /* 0x000000ff000f7202 */ /* 0x002fe40000000f00 */
[----:B------:R-:W-:-:S07]  /*56b0*/  MOV R18, RZ ;  /* 0x000000ff00127202 */ /* 0x000fce0000000f00 */
[----:B------:R-:W-:Y:S05]  /*56c0*/  @P0 BRA `(.L_x_126) ;  /* 0x0000028000000947 */ /* 0x000fea0003800000 */
[----:B------:R-:W-:-:S05]  /*56d0*/  LEA R15, R45, R45, 0x1 ;  /* 0x0000002d2d0f7211 */ /* 0x000fca00078e08ff */
[----:B------:R-:W-:-:S05]  /*56e0*/  IMAD.WIDE R14, R15, 0x4, R38 ;  /* 0x000000040f0e7825 */ /* 0x000fca00078e0226 */
[----:B------:R-:W2:Y:S04]  /*56f0*/  LD.E R19, [R14.64+0x4] ;  /* 0x000004100e137980 */ /* 0x000ea8000c101900 */
[----:B------:R-:W3:Y:S04]  /*5700*/  LD.E R17, [R14.64] ;  /* 0x000000100e117980 */ /* 0x000ee8000c101900 */
[----:B------:R-:W4:Y:S01]  /*5710*/  LD.E R21, [R14.64+0x8] ;  /* 0x000008100e157980 */ /* 0x000f22000c101900 */
[----:B--2---:R-:W-:-:S04]  /*5720*/  IMAD.WIDE R18, R19, 0xc, R40 ;  /* 0x0000000c13127825 */ /* 0x004fc800078e0228 */
[--C-:B---3--:R-:W-:Y:S01]  /*5730*/  IMAD.WIDE R16, R17, 0xc, R40.reuse ;  /* 0x0000000c11107825 */ /* 0x108fe200078e0228 */
[----:B------:R1:W2:Y:S03]  /*5740*/  LD.E R23, [R18.64+0x4] ;  /* 0x0000041012177980 */ /* 0x0002a6000c101900 */
[----:B----4-:R-:W-:Y:S01]  /*5750*/  IMAD.WIDE R20, R21, 0xc, R40 ;  /* 0x0000000c15147825 */ /* 0x010fe200078e0228 */
[----:B------:R1:W3:Y:S04]  /*5760*/  LD.E R13, [R18.64] ;  /* 0x00000010120d7980 */ /* 0x0002e8000c101900 */
[----:B------:R4:W5:Y:S04]  /*5770*/  LD.E R24, [R16.64+0x4] ;  /* 0x0000041010187980 */ /* 0x000968000c101900 */
[----:B------:R1:W5:Y:S04]  /*5780*/  LD.E R25, [R18.64+0x8] ;  /* 0x0000081012197980 */ /* 0x000368000c101900 */
[----:B------:R4:W5:Y:S04]  /*5790*/  LD.E R22, [R16.64] ;  /* 0x0000001010167980 */ /* 0x000968000c101900 */
[----:B------:R-:W5:Y:S04]  /*57a0*/  LD.E R27, [R20.64+0x4] ;  /* 0x00000410141b7980 */ /* 0x000f68000c101900 */
[----:B------:R4:W5:Y:S04]  /*57b0*/  LD.E R26, [R16.64+0x8] ;  /* 0x00000810101a7980 */ /* 0x000968000c101900 */
[----:B------:R-:W5:Y:S04]  /*57c0*/  LD.E R84, [R20.64] ;  /* 0x0000001014547980 */ /* 0x000f68000c101900 */
[----:B------:R-:W5:Y:S01]  /*57d0*/  LD.E R86, [R20.64+0x8] ;  /* 0x0000081014567980 */ /* 0x000f62000c101900 */
[----:B------:R-:W-:Y:S01]  /*57e0*/  FADD R15, -R44, 1 ;  /* 0x3f8000002c0f7421 */ /* 0x000fe20000000100 */
[----:B-1----:R-:W-:-:S02]  /*57f0*/  MOV R18, 0x3f800000 ;  /* 0x3f80000000127802 */ /* 0x002fc40000000f00 */
[----:B----4-:R-:W-:Y:S01]  /*5800*/  MOV R16, R45 ;  /* 0x0000002d00107202 */ /* 0x010fe20000000f00 */
[----:B------:R-:W-:Y:S01]  /*5810*/  FADD R15, -R42, R15 ;  /* 0x0000000f2a0f7221 */ /* 0x000fe20000000100 */
[C---:B--2---:R-:W-:Y:S01]  /*5820*/  FMUL R14, R44.reuse, R23 ;  /* 0x000000172c0e7220 */ /* 0x044fe20000400000 */
[----:B---3--:R-:W-:-:S03]  /*5830*/  FMUL R13, R44, R13 ;  /* 0x0000000d2c0d7220 */ /* 0x008fc60000400000 */
[C---:B-----5:R-:W-:Y:S01]  /*5840*/  FFMA R23, R15.reuse, R24, R14 ;  /* 0x000000180f177223 */ /* 0x060fe2000000000e */
[----:B------:R-:W-:Y:S01]  /*5850*/  FMUL R25, R44, R25 ;  /* 0x000000192c197220 */ /* 0x000fe20000400000 */
[C---:B------:R-:W-:Y:S02]  /*5860*/  FFMA R13, R15.reuse, R22, R13 ;  /* 0x000000160f0d7223 */ /* 0x040fe4000000000d */
[----:B------:R-:W-:Y:S01]  /*5870*/  FFMA R14, R42, R27, R23 ;  /* 0x0000001b2a0e7223 */ /* 0x000fe20000000017 */
[----:B------:R-:W-:-:S03]  /*5880*/  FFMA R25, R15, R26, R25 ;  /* 0x0000001a0f197223 */ /* 0x000fc60000000019 */
[----:B------:R-:W-:Y:S01]  /*5890*/  FADD R14, R83, -R14 ;  /* 0x8000000e530e7221 */ /* 0x000fe20000000000 */
[----:B------:R-:W-:-:S03]  /*58a0*/  FFMA R13, R42, R84, R13 ;  /* 0x000000542a0d7223 */ /* 0x000fc6000000000d */
[----:B------:R-:W-:Y:S01]  /*58b0*/  FMUL R17, R11, R14 ;  /* 0x0000000e0b117220 */ /* 0x000fe20000400000 */
[----:B------:R-:W-:Y:S01]  /*58c0*/  MOV R14, 0x1 ;  /* 0x00000001000e7802 */ /* 0x000fe20000000f00 */
[----:B------:R-:W-:Y:S01]  /*58d0*/  FFMA R86, R42, R86, R25 ;  /* 0x000000562a567223 */ /* 0x000fe20000000019 */
[----:B------:R-:W-:-:S03]  /*58e0*/  FADD R13, R88, -R13 ;  /* 0x8000000d580d7221 */ /* 0x000fc60000000000 */
[----:B------:R-:W-:Y:S01]  /*58f0*/  FADD R11, R3, -R86 ;  /* 0x80000056030b7221 */ /* 0x000fe20000000000 */
[----:B------:R-:W-:Y:S01]  /*5900*/  FFMA R13, R12, R13, R17 ;  /* 0x0000000d0c0d7223 */ /* 0x000fe20000000011 */
[----:B------:R-:W-:-:S03]  /*5910*/  MOV R17, R44 ;  /* 0x0000002c00117202 */ /* 0x000fc60000000f00 */
[----:B------:R-:W-:-:S05]  /*5920*/  FFMA R11, R10, R11, R13 ;  /* 0x0000000b0a0b7223 */ /* 0x000fca000000000d */
[----:B------:R-:W-:-:S04]  /*5930*/  FSETP.GT.AND P0, PT, R11, RZ, PT ;  /* 0x000000ff0b00720b */ /* 0x000fc80003f04000 */
[----:B------:R-:W-:-:S04]  /*5940*/  FSEL R18, R18, -1, P0 ;  /* 0xbf80000012127808 */ /* 0x000fc80000000000 */
.L_x_126:
[----:B------:R-:W-:Y:S05]  /*5950*/  BSYNC B2 ;  /* 0x0000000000027941 */ /* 0x000fea0003800000 */
.L_x_125:
[----:B------:R-:W-:Y:S01]  /*5960*/  PRMT R10, R14, 0x9910, RZ ;  /* 0x000099100e0a7816 */ /* 0x000fe200000000ff */
[----:B------:R-:W-:Y:S01]  /*5970*/  BSSY B5, `(.L_x_127) ;  /* 0x00000a4000057945 */ /* 0x000fe20003800000 */
[----:B------:R-:W-:Y:S01]  /*5980*/  CS2R R86, SRZ ;  /* 0x0000000000567805 */ /* 0x000fe2000001ff00 */
[----:B------:R-:W-:Y:S01]  /*5990*/  CS2R R84, SRZ ;  /* 0x0000000000547805 */ /* 0x000fe2000001ff00 */
[----:B------:R-:W-:Y:S01]  /*59a0*/  ISETP.NE.AND P2, PT, R10, RZ, PT ;  /* 0x000000ff0a00720c */ /* 0x000fe20003f45270 */
[----:B------:R-:W-:Y:S01]  /*59b0*/  CS2R R12, SRZ ;  /* 0x00000000000c7805 */ /* 0x000fe2000001ff00 */
[----:B0-----:R-:W-:Y:S01]  /*59c0*/  MOV R91, RZ ;  /* 0x000000ff005b7202 */ /* 0x001fe20000000f00 */
[----:B------:R-:W-:Y:S01]  /*59d0*/  CS2R R10, SRZ ;  /* 0x00000000000a7805 */ /* 0x000fe2000001ff00 */
[----:B------:R-:W-:Y:S01]  /*59e0*/  MOV R24, RZ ;  /* 0x000000ff00187202 */ /* 0x000fe20000000f00 */
[----:B------:R-:W-:Y:S01]  /*59f0*/  CS2R R20, SRZ ;  /* 0x0000000000147805 */ /* 0x000fe2000001ff00 */
[----:B------:R-:W-:Y:S01]  /*5a00*/  MOV R93, RZ ;  /* 0x000000ff005d7202 */ /* 0x000fe20000000f00 */
[----:B------:R-:W-:Y:S01]  /*5a10*/  CS2R R22, SRZ ;  /* 0x0000000000167805 */ /* 0x000fe2000001ff00 */
[----:B------:R-:W-:-:S02]  /*5a20*/  MOV R95, RZ ;  /* 0x000000ff005f7202 */ /* 0x000fc40000000f00 */
[----:B------:R-:W-:Y:S02]  /*5a30*/  MOV R97, RZ ;  /* 0x000000ff00617202 */ /* 0x000fe40000000f00 */
[----:B------:R-:W-:Y:S01]  /*5a40*/  MOV R19, RZ ;  /* 0x000000ff00137202 */ /* 0x000fe20000000f00 */
[----:B------:R-:W-:Y:S05]  /*5a50*/  @!P2 BRA `(.L_x_128) ;  /* 0x000009500000a947 */ /* 0x000fea0003800000 */
[----:B------:R-:W-:Y:S01]  /*5a60*/  ISETP.NE.U32.AND P0, PT, R40, RZ, PT ;  /* 0x000000ff2800720c */ /* 0x000fe20003f05070 */
[----:B------:R-:W-:Y:S01]  /*5a70*/  BSSY B2, `(.L_x_129) ;  /* 0x0000024000027945 */ /* 0x000fe20003800000 */
[----:B------:R-:W-:Y:S01]  /*5a80*/  LEA R11, R16, R16, 0x1 ;  /* 0x00000010100b7211 */ /* 0x000fe200078e08ff */
[----:B------:R-:W-:Y:S01]  /*5a90*/  CS2R R84, SRZ ;  /* 0x0000000000547805 */ /* 0x000fe2000001ff00 */
[----:B------:R-:W-:Y:S01]  /*5aa0*/  ISETP.NE.AND.EX P0, PT, R41, RZ, PT, P0 ;  /* 0x000000ff2900720c */ /* 0x000fe20003f05300 */
[----:B------:R-:W-:Y:S01]  /*5ab0*/  CS2R R86, SRZ ;  /* 0x0000000000567805 */ /* 0x000fe2000001ff00 */
[----:B------:R-:W-:Y:S01]  /*5ac0*/  ISETP.NE.U32.AND P1, PT, R36, RZ, PT ;  /* 0x000000ff2400720c */ /* 0x000fe20003f25070 */
[----:B------:R-:W-:Y:S01]  /*5ad0*/  IMAD.WIDE R38, R11, 0x4, R38 ;  /* 0x000000040b267825 */ /* 0x000fe200078e0226 */
[----:B------:R-:W-:-:S02]  /*5ae0*/  MOV R24, RZ ;  /* 0x000000ff00187202 */ /* 0x000fc40000000f00 */
[----:B------:R-:W-:-:S07]  /*5af0*/  ISETP.NE.AND.EX P1, PT, R37, RZ, PT, P1 ;  /* 0x000000ff2500720c */ /* 0x000fce0003f25310 */
[----:B------:R-:W-:Y:S05]  /*5b00*/  @!P0 BRA `(.L_x_130) ;  /* 0x000001a000008947 */ /* 0x000fea0003800000 */
[----:B------:R-:W2:Y:S04]  /*5b10*/  LD.E R13, [R38.64+0x4] ;  /* 0x00000410260d7980 */ /* 0x000ea8000c101900 */
[----:B------:R-:W3:Y:S04]  /*5b20*/  LD.E R11, [R38.64] ;  /* 0x00000010260b7980 */ /* 0x000ee8000c101900 */
[----:B------:R-:W4:Y:S01]  /*5b30*/  LD.E R19, [R38.64+0x8] ;  /* 0x0000081026137980 */ /* 0x000f22000c101900 */
[----:B--2---:R-:W-:-:S04]  /*5b40*/  IMAD.WIDE R12, R13, 0xc, R40 ;  /* 0x0000000c0d0c7825 */ /* 0x004fc800078e0228 */
[--C-:B---3--:R-:W-:Y:S01]  /*5b50*/  IMAD.WIDE R10, R11, 0xc, R40.reuse ;  /* 0x0000000c0b0a7825 */ /* 0x108fe200078e0228 */
[----:B------:R-:W2:Y:S04]  /*5b60*/  LD.E R86, [R12.64+0x4] ;  /* 0x000004100c567980 */ /* 0x000ea8000c101900 */
[----:B------:R-:W3:Y:S01]  /*5b70*/  LD.E R26, [R12.64] ;  /* 0x000000100c1a7980 */ /* 0x000ee2000c101900 */
[----:B----4-:R-:W-:-:S03]  /*5b80*/  IMAD.WIDE R40, R19, 0xc, R40 ;  /* 0x0000000c13287825 */ /* 0x010fc600078e0228 */
[----:B------:R-:W4:Y:S04]  /*5b90*/  LD.E R92, [R12.64+0x8] ;  /* 0x000008100c5c7980 */ /* 0x000f28000c101900 */
[----:B------:R-:W5:Y:S04]  /*5ba0*/  LD.E R20, [R10.64+0x4] ;  /* 0x000004100a147980 */ /* 0x000f68000c101900 */
[----:B------:R-:W5:Y:S04]  /*5bb0*/  LD.E R0, [R10.64] ;  /* 0x000000100a007980 */ /* 0x000f68000c101900 */
[----:B------:R-:W5:Y:S04]  /*5bc0*/  LD.E R22, [R10.64+0x8] ;  /* 0x000008100a167980 */ /* 0x000f68000c101900 */
[----:B------:R-:W5:Y:S04]  /*5bd0*/  LD.E R85, [R40.64+0x4] ;  /* 0x0000041028557980 */ /* 0x000f68000c101900 */
[----:B------:R-:W5:Y:S04]  /*5be0*/  LD.E R23, [R40.64] ;  /* 0x0000001028177980 */ /* 0x000f68000c101900 */
[----:B------:R-:W5:Y:S01]  /*5bf0*/  LD.E R94, [R40.64+0x8] ;  /* 0x00000810285e7980 */ /* 0x000f62000c101900 */
[-C--:B--2---:R-:W-:Y:S01]  /*5c00*/  FMUL R21, R86, R17.reuse ;  /* 0x0000001156157220 */ /* 0x084fe20000400000 */
[----:B------:R-:W-:Y:S01]  /*5c10*/  FADD R86, -R15, 1 ;  /* 0x3f8000000f567421 */ /* 0x000fe20000000100 */
[----:B---3--:R-:W-:-:S03]  /*5c20*/  FMUL R19, R26, R17 ;  /* 0x000000111a137220 */ /* 0x008fc60000400000 */
[----:B------:R-:W-:Y:S01]  /*5c30*/  FADD R87, R86, -R17 ;  /* 0x8000001156577221 */ /* 0x000fe20000000000 */
[----:B----4-:R-:W-:Y:S01]  /*5c40*/  FMUL R13, R92, R17 ;  /* 0x000000115c0d7220 */ /* 0x010fe20000400000 */
[-C--:B-----5:R-:W-:Y:S01]  /*5c50*/  FFMA R20, R20, R15.reuse, R21 ;  /* 0x0000000f14147223 */ /* 0x0a0fe20000000015 */
[-C--:B------:R-:W-:Y:S02]  /*5c60*/  FFMA R0, R0, R15.reuse, R19 ;  /* 0x0000000f00007223 */ /* 0x080fe40000000013 */
[----:B------:R-:W-:Y:S01]  /*5c70*/  FFMA R13, R22, R15, R13 ;  /* 0x0000000f160d7223 */ /* 0x000fe2000000000d */
[C---:B------:R-:W-:Y:S01]  /*5c80*/  FFMA R85, R87.reuse, R85, R20 ;  /* 0x0000005557557223 */ /* 0x040fe20000000014 */
[C---:B------:R-:W-:Y:S02]  /*5c90*/  FFMA R86, R87.reuse, R23, R0 ;  /* 0x0000001757567223 */ /* 0x040fe40000000000 */
[----:B------:R-:W-:Y:S02]  /*5ca0*/  FFMA R87, R87, R94, R13 ;  /* 0x0000005e57577223 */ /* 0x000fe4000000000d */
.L_x_130:
[----:B------:R-:W-:Y:S05]  /*5cb0*/  BSYNC B2 ;  /* 0x0000000000027941 */ /* 0x000fea0003800000 */
.L_x_129:
[----:B------:R-:W-:Y:S01]  /*5cc0*/  BSSY B2, `(.L_x_131) ;  /* 0x000001d000027945 */ /* 0x000fe20003800000 */
[----:B------:R-:W-:Y:S01]  /*5cd0*/  MOV R91, RZ ;  /* 0x000000ff005b7202 */ /* 0x000fe20000000f00 */
        /* <DEDUP_REMOVED lines=16> */
[----:B------:R-:W-:-:S04]  /*5de0*/  FADD R84, -R15, 1 ;  /* 0x3f8000000f547421 */ /* 0x000fc80000000100 */
[----:B------:R-:W-:Y:S01]  /*5df0*/  FADD R91, R84, -R17 ;  /* 0x80000011545b7221 */ /* 0x000fe20000000000 */
[-C--:B--2---:R-:W-:Y:S01]  /*5e00*/  FMUL R21, R26, R17.reuse ;  /* 0x000000111a157220 */ /* 0x084fe20000400000 */
[-C--:B---3--:R-:W-:Y:S01]  /*5e10*/  FMUL R19, R24, R17.reuse ;  /* 0x0000001118137220 */ /* 0x088fe20000400000 */
[----:B----4-:R-:W-:Y:S02]  /*5e20*/  FMUL R13, R40, R17 ;  /* 0x00000011280d7220 */ /* 0x010fe40000400000 */
[-C--:B-----5:R-:W-:Y:S01]  /*5e30*/  FFMA R20, R20, R15.reuse, R21 ;  /* 0x0000000f14147223 */ /* 0x0a0fe20000000015 */
[-C--:B------:R-:W-:Y:S01]  /*5e40*/  FFMA R0, R0, R15.reuse, R19 ;  /* 0x0000000f00007223 */ /* 0x080fe20000000013 */
[----:B------:R-:W-:Y:S02]  /*5e50*/  FFMA R13, R22, R15, R13 ;  /* 0x0000000f160d7223 */ /* 0x000fe4000000000d */
[C---:B------:R-:W-:Y:S01]  /*5e60*/  FFMA R24, R91.reuse, R25, R20 ;  /* 0x000000195b187223 */ /* 0x040fe20000000014 */
[C---:B------:R-:W-:Y:S01]  /*5e70*/  FFMA R84, R91.reuse, R23, R0 ;  /* 0x000000175b547223 */ /* 0x040fe20000000000 */
[----:B------:R-:W-:-:S02]  /*5e80*/  FFMA R91, R91, R38, R13 ;  /* 0x000000265b5b7223 */ /* 0x000fc4000000000d */
.L_x_132:
[----:B------:R-:W-:Y:S05]  /*5e90*/  BSYNC B2 ;  /* 0x0000000000027941 */ /* 0x000fea0003800000 */
.L_x_131:
[----:B------:R-:W-:Y:S01]  /*5ea0*/  FFMA R11, R4, -R85, R7 ;  /* 0x80000055040b7223 */ /* 0x000fe20000000007 */
[----:B------:R-:W-:Y:S01]  /*5eb0*/  FFMA R12, R5, -R86, R6 ;  /* 0x80000056050c7223 */ /* 0x000fe20000000006 */
[----:B------:R-:W-:Y:S01]  /*5ec0*/  FFMA R10, R2, -R87, R9 ;  /* 0x80000057020a7223 */ /* 0x000fe20000000009 */
[----:B------:R-:W-:Y:S01]  /*5ed0*/  FSETP.NEU.AND P0, PT, RZ, c[0x0][0x540], PT ;  /* 0x00015000ff007a0b */ /* 0x000fe20003f0d000 */
[----:B------:R-:W-:Y:S01]  /*5ee0*/  FMUL R13, R11, R11 ;  /* 0x0000000b0b0d7220 */ /* 0x000fe20000400000 */
[----:B------:R-:W-:Y:S03]  /*5ef0*/  BSSY B2, `(.L_x_133) ;  /* 0x0000010000027945 */ /* 0x000fe60003800000 */
[----:B------:R-:W-:-:S04]  /*5f00*/  FFMA R13, R12, R12, R13 ;  /* 0x0000000c0c0d7223 */ /* 0x000fc8000000000d */
[----:B------:R-:W-:-:S04]  /*5f10*/  FFMA R25, R10, R10, R13 ;  /* 0x0000000a0a197223 */ /* 0x000fc8000000000d */
[----:B------:R0:W1:Y:S01]  /*5f20*/  MUFU.RSQ R20, R25 ;  /* 0x0000001900147308 */ /* 0x0000620000001400 */
[----:B------:R-:W-:-:S04]  /*5f30*/  IADD3 R0, R25, -0xd000000, RZ ;  /* 0xf300000019007810 */ /* 0x000fc80007ffe0ff */
[----:B------:R-:W-:Y:S02]  /*5f40*/  ISETP.GT.U32.AND P1, PT, R0, 0x727fffff, PT ;  /* 0x727fffff0000780c */ /* 0x000fe40003f24070 */
[----:B------:R-:W-:-:S11]  /*5f50*/  FSEL R0, R18, 1, P0 ;  /* 0x3f80000012007808 */ /* 0x000fd60000000000 */
[----:B------:R-:W-:Y:S05]  /*5f60*/  @!P1 BRA `(.L_x_134) ;  /* 0x0000004000009947 */ /* 0x000fea0003800000 */
[----:B01----:R-:W-:Y:S02]  /*5f70*/  MOV R111, 0x5f90 ;  /* 0x00005f90006f7802 */ /* 0x003fe40000000f00 */
[----:B------:R-:W-:Y:S05]  /*5f80*/  CALL.REL.NOINC `($__internal_2_$__cuda_sm20_sqrt_rn_f32_slowpath) ;  /* 0x00006fd000007944 */ /* 0x000fea0003c00000 */
[----:B------:R-:W-:Y:S01]  /*5f90*/  MOV R43, R25 ;  /* 0x00000019002b7202 */ /* 0x000fe20000000f00 */
[----:B------:R-:W-:Y:S05]  /*5fa0*/  BRA `(.L_x_135) ;  /* 0x0000004000007947 */ /* 0x000fea0003800000 */
.L_x_134:
[----:B01----:R-:W-:Y:S01]  /*5fb0*/  FMUL.FTZ R43, R25, R20 ;  /* 0x00000014192b7220 */ /* 0x003fe20000410000 */
[----:B------:R-:W-:-:S03]  /*5fc0*/  FMUL.FTZ R13, R20, 0.5 ;  /* 0x3f000000140d7820 */ /* 0x000fc60000410000 */
[----:B------:R-:W-:-:S04]  /*5fd0*/  FFMA R18, -R43, R43, R25 ;  /* 0x0000002b2b127223 */ /* 0x000fc80000000119 */
[----:B------:R-:W-:Y:S02]  /*5fe0*/  FFMA R43, R18, R13, R43 ;  /* 0x0000000d122b7223 */ /* 0x000fe4000000002b */
.L_x_135:
[----:B------:R-:W-:Y:S05]  /*5ff0*/  BSYNC B2 ;  /* 0x0000000000027941 */ /* 0x000fea0003800000 */
.L_x_133:
        /* <DEDUP_REMOVED lines=20> */
.L_x_139:
[----:B------:R-:W-:Y:S05]  /*6140*/  BSYNC B7 ;  /* 0x0000000000077941 */ /* 0x000fea0003800000 */
.L_x_138:
        /* <DEDUP_REMOVED lines=14> */
.L_x_141:
[----:B------:R-:W-:Y:S05]  /*6230*/  BSYNC B7 ;  /* 0x0000000000077941 */ /* 0x000fea0003800000 */
.L_x_140:
        /* <DEDUP_REMOVED lines=14> */
.L_x_142:
[----:B------:R-:W-:Y:S05]  /*6320*/  BSYNC B7 ;  /* 0x0000000000077941 */ /* 0x000fea0003800000 */
.L_x_137:
[----:B------:R-:W-:Y:S05]  /*6330*/  BSYNC B6 ;  /* 0x0000000000067941 */ /* 0x000fea0003800000 */
.L_x_136:
[-C--:B------:R-:W-:Y:S01]  /*6340*/  FMUL R20, R97, R0.reuse ;  /* 0x0000000061147220 */ /* 0x080fe20000400000 */
[-C--:B------:R-:W-:Y:S01]  /*6350*/  FMUL R19, R95, R0.reuse ;  /* 0x000000005f137220 */ /* 0x080fe20000400000 */
[----:B------:R-:W-:Y:S01]  /*6360*/  FMUL R13, R93, R0 ;  /* 0x000000005d0d7220 */ /* 0x000fe20000400000 */
[----:B------:R-:W-:Y:S01]  /*6370*/  FMUL R106, R0, R43 ;  /* 0x0000002b006a7220 */ /* 0x000fe20000400000 */
[----:B------:R-:W-:Y:S01]  /*6380*/  FMUL R21, R2, R91 ;  /* 0x0000005b02157220 */ /* 0x000fe20000400000 */
[----:B------:R-:W-:Y:S01]  /*6390*/  FMUL R22, R4, R24 ;  /* 0x0000001804167220 */ /* 0x000fe20000400000 */
[----:B------:R-:W-:-:S02]  /*63a0*/  FMUL R23, R5, R84 ;  /* 0x0000005405177220 */ /* 0x000fc40000400000 */
.L_x_128:
[----:B------:R-:W-:Y:S05]  /*63b0*/  BSYNC B5 ;  /* 0x0000000000057941 */ /* 0x000fea0003800000 */
.L_x_127:
[----:B------:R-:W-:Y:S02]  /*63c0*/  FSEL R25, R20, RZ, P2 ;  /* 0x000000ff14197208 */ /* 0x000fe40001000000 */
[----:B------:R-:W-:-:S02]  /*63d0*/  FSEL R26, R19, RZ, P2 ;  /* 0x000000ff131a7208 */ /* 0x000fc40001000000 */
[----:B------:R-:W-:Y:S02]  /*63e0*/  FSEL R27, R13, RZ, P2 ;  /* 0x000000ff0d1b7208 */ /* 0x000fe40001000000 */
[----:B------:R-:W-:Y:S02]  /*63f0*/  FSEL R105, R23, RZ, P2 ;  /* 0x000000ff17697208 */ /* 0x000fe40001000000 */
[----:B------:R-:W-:Y:S02]  /*6400*/  FSEL R40, R22, RZ, P2 ;  /* 0x000000ff16287208 */ /* 0x000fe40001000000 */
[----:B------:R-:W-:Y:S02]  /*6410*/  FSEL R38, R21, RZ, P2 ;  /* 0x000000ff15267208 */ /* 0x000fe40001000000 */
[----:B------:R-:W-:Y:S02]  /*6420*/  FSEL R107, R106, 1000000, P2 ;  /* 0x497424006a6b7808 */ /* 0x000fe40001000000 */
.L_x_8:
[----:B------:R-:W-:Y:S05]  /*6430*/  BSYNC B4 ;  /* 0x0000000000047941 */ /* 0x000fea0003800000 */
.L_x_6:
[----:B------:R-:W-:Y:S01]  /*6440*/  ISETP.NE.AND P1, PT, R89, 0x5, PT ;  /* 0x000000055900780c */ /* 0x000fe20003f25270 */
[----:B------:R-:W-:Y:S01]  /*6450*/  BSSY B2, `(.L_x_143) ;  /* 0x0000189000027945 */ /* 0x000fe20003800000 */
[----:B------:R-:W-:Y:S01]  /*6460*/  MOV R13, RZ ;  /* 0x000000ff000d7202 */ /* 0x000fe20000000f00 */
[----:B------:R-:W-:Y:S01]  /*6470*/  CS2R R98, SRZ ;  /* 0x0000000000627805 */ /* 0x000fe2000001ff00 */
[----:B------:R-:W-:Y:S01]  /*6480*/  FSEL R15, R107, 1000000, !P1 ;  /* 0x497424006b0f7808 */ /* 0x000fe20004800000 */
[----:B------:R-:W-:Y:S01]  /*6490*/  CS2R R100, SRZ ;  /* 0x0000000000647805 */ /* 0x000fe2000001ff00 */
[----:B------:R-:W-:Y:S01]  /*64a0*/  CS2R R20, SRZ ;  /* 0x0000000000147805 */ /* 0x000fe2000001ff00 */
[----:B------:R-:W-:Y:S01]  /*64b0*/  CS2R R18, SRZ ;  /* 0x0000000000127805 */ /* 0x000fe2000001ff00 */
[----:B------:R-:W-:Y:S01]  /*64c0*/  FSETP.GEU.AND P0, PT, R15, R8, PT ;  /* 0x000000080f00720b */ /* 0x000fe20003f0e000 */
        /* <DEDUP_REMOVED lines=10> */
[----:B------:R-:W-:Y:S02]  /*6570*/  FSEL R25, R25, RZ, !P1 ;  /* 0x000000ff19197208 */ /* 0x000fe40004800000 */
[----:B------:R-:W-:-:S02]  /*6580*/  FSEL R26, R26, RZ, !P1 ;  /* 0x000000ff1a1a7208 */ /* 0x000fc40004800000 */
[----:B------:R-:W-:Y:S02]  /*6590*/  FSEL R8, R27, RZ, !P1 ;  /* 0x000000ff1b087208 */ /* 0x000fe40004800000 */
[----:B------:R-:W-:Y:S02]  /*65a0*/  FSEL R38, R38, RZ, !P1 ;  /* 0x000000ff26267208 */ /* 0x000fe40004800000 */
[----:B------:R-:W-:Y:S02]  /*65b0*/  FSEL R40, R40, RZ, !P1 ;  /* 0x000000ff28287208 */ /* 0x000fe40004800000 */
[----:B------:R-:W-:Y:S01]  /*65c0*/  FSEL R105, R105, RZ, !P1 ;  /* 0x000000ff69697208 */ /* 0x000fe20004800000 */
[----:B------:R-:W-:Y:S05]  /*65d0*/  @P0 BRA `(.L_x_144) ;  /* 0x0000170000000947 */ /* 0x000fea0003800000 */
[----:B------:R-:W-:-:S04]  /*65e0*/  ISETP.NE.U32.AND P0, PT, RZ, c[0x0][0x8d0], PT ;  /* 0x00023400ff007a0c */ /* 0x000fc80003f05070 */
[----:B------:R-:W-:-:S13]  /*65f0*/  ISETP.NE.AND.EX P0, PT, RZ, c[0x0][0x8d4], PT, P0 ;  /* 0x00023500ff007a0c */ /* 0x000fda0003f05300 */
[----:B------:R-:W-:Y:S05]  /*6600*/  @!P0 BRA `(.L_x_145) ;  /* 0x0000009000008947 */ /* 0x000fea0003800000 */
[----:B------:R-:W-:Y:S02]  /*6610*/  MOV R18, c[0x0][0x8d0] ;  /* 0x0002340000127a02 */ /* 0x000fe40000000f00 */
[----:B------:R-:W-:-:S05]  /*6620*/  MOV R19, c[0x0][0x8d4] ;  /* 0x0002350000137a02 */ /* 0x000fca0000000f00 */
[----:B------:R-:W2:Y:S04]  /*6630*/  LDG.E R22, [R18.64] ;  /* 0x0000001012167981 */ /* 0x000ea8000c1e1900 */
[----:B------:R-:W3:Y:S04]  /*6640*/  LDG.E R27, [R18.64+0x4] ;  /* 0x00000410121b7981 */ /* 0x000ee8000c1e1900 */
[----:B------:R-:W4:Y:S01]  /*6650*/  LDG.E R36, [R18.64+0x8] ;  /* 0x0000081012247981 */ /* 0x000f22000c1e1900 */
[----:B--2---:R-:W-:Y:S01]  /*6660*/  FADD R22, RZ, R22 ;  /* 0x00000016ff167221 */ /* 0x004fe20000000000 */
[----:B---3--:R-:W-:Y:S01]  /*6670*/  FADD R27, RZ, R27 ;  /* 0x0000001bff1b7221 */ /* 0x008fe20000000000 */
[----:B----4-:R-:W-:Y:S01]  /*6680*/  FADD R36, RZ, R36 ;  /* 0x00000024ff247221 */ /* 0x010fe20000000000 */
[----:B------:R-:W-:Y:S05]  /*6690*/  BRA `(.L_x_146) ;  /* 0x000000e000007947 */ /* 0x000fea0003800000 */
.L_x_145:
[----:B------:R-:W-:Y:S02]  /*66a0*/  ISETP.NE.U32.AND P0, PT, RZ, c[0x0][0x510], PT ;  /* 0x00014400ff007a0c */ /* 0x000fe40003f05070 */
[----:B------:R-:W-:-:S02]  /*66b0*/  MOV R36, RZ ;  /* 0x000000ff00247202 */ /* 0x000fc40000000f00 */
[----:B------:R-:W-:Y:S02]  /*66c0*/  ISETP.NE.AND.EX P0, PT, RZ, c[0x0][0x514], PT, P0 ;  /* 0x00014500ff007a0c */ /* 0x000fe40003f05300 */
[----:B------:R-:W-:Y:S02]  /*66d0*/  MOV R27, RZ ;  /* 0x000000ff001b7202 */ /* 0x000fe40000000f00 */
[----:B------:R-:W-:-:S09]  /*66e0*/  MOV R22, RZ ;  /* 0x000000ff00167202 */ /* 0x000fd20000000f00 */
        /* <DEDUP_REMOVED lines=9> */
.L_x_146:
        /* <DEDUP_REMOVED lines=12> */
.L_x_147:
[----:B------:R-:W-:Y:S01]  /*6840*/  ISETP.NE.U32.AND P0, PT, RZ, c[0x0][0x4d8], PT ;  /* 0x00013600ff007a0c */ /* 0x000fe20003f05070 */
[----:B------:R-:W-:Y:S01]  /*6850*/  CS2R R18, SRZ ;  /* 0x0000000000127805 */ /* 0x000fe2000001ff00 */
[----:B------:R-:W-:-:S02]  /*6860*/  MOV R17, RZ ;  /* 0x000000ff00117202 */ /* 0x000fc40000000f00 */
        /* <DEDUP_REMOVED lines=10> */
.L_x_148:
        /* <DEDUP_REMOVED lines=12> */
.L_x_149:
        /* <DEDUP_REMOVED lines=14> */
.L_x_150:
[C---:B------:R-:W-:Y:S01]  /*6ab0*/  FMUL R21, R64.reuse, R72 ;  /* 0x0000004840157220 */ /* 0x040fe20000400000 */
[----:B------:R-:W-:Y:S01]  /*6ac0*/  FMUL R92, R64, R69 ;  /* 0x00000045405c7220 */ /* 0x000fe20000400000 */
[----:B------:R-:W-:Y:S01]  /*6ad0*/  FMUL R23, R52, R25 ;  /* 0x0000001934177220 */ /* 0x000fe20000400000 */
[----:B------:R-:W-:Y:S01]  /*6ae0*/  FMUL R99, R90, R26 ;  /* 0x0000001a5a637220 */ /* 0x000fe20000400000 */
[-C--:B------:R-:W-:Y:S01]  /*6af0*/  FFMA R20, R62, R68.reuse, R21 ;  /* 0x000000443e147223 */ /* 0x080fe20000000015 */
[----:B------:R-:W-:Y:S01]  /*6b00*/  FFMA R94, R63, R68, R92 ;  /* 0x000000443f5e7223 */ /* 0x000fe2000000005c */
[C---:B------:R-:W-:Y:S01]  /*6b10*/  FMUL R101, R23.reuse, 4 ;  /* 0x4080000017657820 */ /* 0x040fe20000400000 */
[----:B------:R-:W-:Y:S01]  /*6b20*/  FADD R23, R23, R23 ;  /* 0x0000001717177221 */ /* 0x000fe20000000000 */
[----:B------:R-:W-:Y:S01]  /*6b30*/  FFMA R20, R63, R67, R20 ;  /* 0x000000433f147223 */ /* 0x000fe20000000014 */
[C---:B------:R-:W-:Y:S01]  /*6b40*/  FFMA R103, R61.reuse, R72, R94 ;  /* 0x000000483d677223 */ /* 0x040fe2000000005e */
[----:B------:R-:W-:Y:S01]  /*6b50*/  FFMA R94, R90, R26, R99 ;  /* 0x0000001a5a5e7223 */ /* 0x000fe20000000063 */
[----:B------:R-:W-:Y:S01]  /*6b60*/  FMUL R108, R52, R8 ;  /* 0x00000008346c7220 */ /* 0x000fe20000400000 */
[----:B------:R-:W-:Y:S01]  /*6b70*/  FFMA R21, R61, -R69, R20 ;  /* 0x800000453d157223 */ /* 0x000fe20000000014 */
[----:B------:R-:W-:Y:S01]  /*6b80*/  FFMA R100, R62, -R67, R103 ;  /* 0x800000433e647223 */ /* 0x000fe20000000067 */
[----:B------:R-:W-:Y:S01]  /*6b90*/  FMUL R20, R52, R26 ;  /* 0x0000001a34147220 */ /* 0x000fe20000400000 */
[----:B------:R-:W-:Y:S01]  /*6ba0*/  FADD R99, R23, -R94 ;  /* 0x8000005e17637221 */ /* 0x000fe20000000000 */
[C---:B------:R-:W-:Y:S01]  /*6bb0*/  FMUL R92, R21.reuse, R8 ;  /* 0x00000008155c7220 */ /* 0x040fe20000400000 */
[----:B------:R-:W-:Y:S01]  /*6bc0*/  FMUL R103, R90, R52 ;  /* 0x000000345a677220 */ /* 0x000fe20000400000 */
[C---:B------:R-:W-:Y:S01]  /*6bd0*/  FMUL R98, R21.reuse, R90 ;  /* 0x0000005a15627220 */ /* 0x040fe20000400000 */
[----:B------:R-:W-:Y:S01]  /*6be0*/  FMUL R102, R21, R26 ;  /* 0x0000001a15667220 */ /* 0x000fe20000400000 */
[C---:B------:R-:W-:Y:S01]  /*6bf0*/  FFMA R101, R92.reuse, 2, R101 ;  /* 0x400000005c657823 */ /* 0x040fe20000000065 */
[----:B------:R-:W-:Y:S01]  /*6c00*/  FFMA R112, R92, 2, R23 ;  /* 0x400000005c707823 */ /* 0x000fe20000000017 */
[----:B------:R-:W-:Y:S01]  /*6c10*/  FMUL R92, R20, 4 ;  /* 0x40800000145c7820 */ /* 0x000fe20000400000 */
[-C--:B------:R-:W-:Y:S01]  /*6c20*/  FMUL R23, R90, R25.reuse ;  /* 0x000000195a177220 */ /* 0x080fe20000400000 */
[----:B------:R-:W-:Y:S01]  /*6c30*/  FADD R115, -R94, R101 ;  /* 0x000000655e737221 */ /* 0x000fe20000000100 */
[-C--:B------:R-:W-:Y:S01]  /*6c40*/  FMUL R101, R100, R8.reuse ;  /* 0x0000000864657220 */ /* 0x080fe20000400000 */
[----:B------:R-:W-:Y:S01]  /*6c50*/  FADD R20, R20, R20 ;  /* 0x0000001414147221 */ /* 0x000fe20000000000 */
[C---:B------:R-:W-:Y:S01]  /*6c60*/  FFMA R92, R23.reuse, 2, R92 ;  /* 0x40000000175c7823 */ /* 0x040fe2000000005c */
[----:B------:R-:W-:Y:S01]  /*6c70*/  FADD R94, R108, R108 ;  /* 0x0000006c6c5e7221 */ /* 0x000fe20000000000 */
[C---:B------:R-:W-:Y:S01]  /*6c80*/  FFMA R101, R100.reuse, R8, R101 ;  /* 0x0000000864657223 */ /* 0x040fe20000000065 */
[----:B------:R-:W-:Y:S01]  /*6c90*/  FFMA R109, R23, 2, R20 ;  /* 0x40000000176d7823 */ /* 0x000fe20000000014 */
[----:B------:R-:W-:Y:S01]  /*6ca0*/  FMUL R23, R100, R26 ;  /* 0x0000001a64177220 */ /* 0x000fe20000400000 */
[----:B------:R-:W-:Y:S01]  /*6cb0*/  FFMA R103, R90, R52, R103 ;  /* 0x000000345a677223 */ /* 0x000fe20000000067 */
[----:B------:R-:W-:Y:S01]  /*6cc0*/  FADD R114, R20, -R101 ;  /* 0x8000006514727221 */ /* 0x000fe20000000000 */
[----:B------:R-:W-:Y:S01]  /*6cd0*/  FMUL R20, R21, R25 ;  /* 0x0000001915147220 */ /* 0x000fe20000400000 */
[----:B------:R-:W-:Y:S01]  /*6ce0*/  FADD R117, -R101, R92 ;  /* 0x0000005c65757221 */ /* 0x000fe20000000100 */
[C---:B------:R-:W-:Y:S01]  /*6cf0*/  FMUL R92, R100.reuse, R21 ;  /* 0x00000015645c7220 */ /* 0x040fe20000400000 */
[C---:B------:R-:W-:Y:S01]  /*6d00*/  FFMA R23, R100.reuse, R26, R23 ;  /* 0x0000001a64177223 */ /* 0x040fe20000000017 */
[----:B------:R-:W-:Y:S01]  /*6d10*/  FFMA R20, R21, R25, R20 ;  /* 0x0000001915147223 */ /* 0x000fe20000000014 */
[C---:B------:R-:W-:Y:S01]  /*6d20*/  FMUL R101, R100.reuse, R52 ;  /* 0x0000003464657220 */ /* 0x040fe20000400000 */
[-C--:B------:R-:W-:Y:S01]  /*6d30*/  FFMA R96, R100, R21.reuse, R92 ;  /* 0x0000001564607223 */ /* 0x080fe2000000005c */
[--C-:B------:R-:W-:Y:S01]  /*6d40*/  FADD R111, R23, R94.reuse ;  /* 0x0000005e176f7221 */ /* 0x100fe20000000000 */
[----:B------:R-:W-:Y:S01]  /*6d50*/  FADD R119, -R20, R23 ;  /* 0x0000001714777221 */ /* 0x000fe20000000100 */
[----:B------:R-:W-:Y:S01]  /*6d60*/  FMUL R23, R90, R90 ;  /* 0x0000005a5a177220 */ /* 0x000fe20000400000 */
[----:B------:R-:W-:Y:S01]  /*6d70*/  FADD R92, R20, -R94 ;  /* 0x8000005e145c7221 */ /* 0x000fe20000000000 */
[----:B------:R-:W-:Y:S01]  /*6d80*/  FFMA R101, R100, R52, R101 ;  /* 0x0000003464657223 */ /* 0x000fe20000000065 */
[-C--:B------:R-:W-:Y:S01]  /*6d90*/  FFMA R98, R21, R90.reuse, R98 ;  /* 0x0000005a15627223 */ /* 0x080fe20000000062 */
[C-C-:B------:R-:W-:Y:S01]  /*6da0*/  FADD R94, R103.reuse, R96.reuse ;  /* 0x00000060675e7221 */ /* 0x140fe20000000000 */
[----:B------:R-:W-:Y:S01]  /*6db0*/  FADD R123, R103, -R96 ;  /* 0x80000060677b7221 */ /* 0x000fe20000000000 */
[-C--:B------:R-:W-:Y:S01]  /*6dc0*/  FMUL R96, R21, R21.reuse ;  /* 0x0000001515607220 */ /* 0x080fe20000400000 */
[----:B------:R-:W-:Y:S01]  /*6dd0*/  FFMA R113, R90, R90, R23 ;  /* 0x0000005a5a717223 */ /* 0x000fe20000000017 */
[----:B------:R-:W-:Y:S01]  /*6de0*/  FMUL R23, R100, R100 ;  /* 0x0000006464177220 */ /* 0x000fe20000400000 */
[C-C-:B------:R-:W-:Y:S01]  /*6df0*/  FADD R121, R101.reuse, R98.reuse ;  /* 0x0000006265797221 */ /* 0x140fe20000000000 */
[----:B------:R-:W-:Y:S01]  /*6e00*/  FADD R20, R101, -R98 ;  /* 0x8000006265147221 */ /* 0x000fe20000000000 */
[----:B------:R-:W-:Y:S01]  /*6e10*/  FFMA R103, R21, R21, R96 ;  /* 0x0000001515677223 */ /* 0x000fe20000000060 */
[----:B------:R-:W-:Y:S01]  /*6e20*/  FMUL R98, R52, R52 ;  /* 0x0000003434627220 */ /* 0x000fe20000400000 */
[----:B------:R-:W-:Y:S01]  /*6e30*/  FFMA R101, R100, R100, R23 ;  /* 0x0000006464657223 */ /* 0x000fe20000000017 */
[----:B------:R-:W-:Y:S01]  /*6e40*/  FADD R104, R102, R102 ;  /* 0x0000006666687221 */ /* 0x000fe20000000000 */
[----:B------:R-:W-:Y:S01]  /*6e50*/  FMUL R111, R111, R22 ;  /* 0x000000166f6f7220 */ /* 0x000fe20000400000 */
[C---:B------:R-:W-:Y:S01]  /*6e60*/  FFMA R96, R98.reuse, 2, R113 ;  /* 0x4000000062607823 */ /* 0x040fe20000000071 */
[C---:B------:R-:W-:Y:S01]  /*6e70*/  FFMA R23, R98.reuse, 2, R103 ;  /* 0x4000000062177823 */ /* 0x040fe20000000067 */
[----:B------:R-:W-:Y:S01]  /*6e80*/  FFMA R98, R98, 2, R101 ;  /* 0x4000000062627823 */ /* 0x000fe20000000065 */
[C---:B------:R-:W-:Y:S01]  /*6e90*/  FMUL R103, R100.reuse, R90 ;  /* 0x0000005a64677220 */ /* 0x040fe20000400000 */
[----:B------:R-:W-:Y:S01]  /*6ea0*/  FMUL R101, R100, R25 ;  /* 0x0000001964657220 */ /* 0x000fe20000400000 */
[----:B------:R-:W-:Y:S01]  /*6eb0*/  FMUL R118, R64, R38 ;  /* 0x0000002640767220 */ /* 0x000fe20000400000 */
[----:B------:R-:W-:Y:S01]  /*6ec0*/  FADD R96, R96, -1 ;  /* 0xbf80000060607421 */ /* 0x000fe20000000000 */
[----:B------:R-:W-:Y:S01]  /*6ed0*/  FFMA R100, R100, R90, R103 ;  /* 0x0000005a64647223 */ /* 0x000fe20000000067 */
[----:B------:R-:W-:Y:S01]  /*6ee0*/  FMUL R90, R90, R8 ;  /* 0x000000085a5a7220 */ /* 0x000fe20000400000 */
[C---:B------:R-:W-:Y:S01]  /*6ef0*/  FADD R103, R101.reuse, R101 ;  /* 0x0000006565677221 */ /* 0x040fe20000000000 */
[----:B------:R-:W-:Y:S01]  /*6f00*/  FFMA R113, R101, 2, R104 ;  /* 0x4000000065717823 */ /* 0x000fe20000000068 */
[----:B------:R-:W-:Y:S01]  /*6f10*/  FADD R120, R118, R118 ;  /* 0x0000007676787221 */ /* 0x000fe20000000000 */
[----:B------:R-:W-:Y:S01]  /*6f20*/  FADD R23, R23, -1 ;  /* 0xbf80000017177421 */ /* 0x000fe20000000000 */
[----:B------:R-:W-:-:S04]  /*6f30*/  FFMA R103, R90, 2, R103 ;  /* 0x400000005a677823 */ /* 0x000fc80000000067 */
[----:B------:R-:W-:Y:S01]  /*6f40*/  FFMA R110, R102, 4, R103 ;  /* 0x40800000666e7823 */ /* 0x000fe20000000067 */
[C---:B------:R-:W-:Y:S01]  /*6f50*/  FFMA R102, R90.reuse, 2, R104 ;  /* 0x400000005a667823 */ /* 0x040fe20000000068 */
[----:B------:R-:W-:Y:S01]  /*6f60*/  FFMA R90, R90, 4, R113 ;  /* 0x408000005a5a7823 */ /* 0x000fe20000000071 */
[----:B------:R-:W-:Y:S01]  /*6f70*/  FMUL R113, R62, R40 ;  /* 0x000000283e717220 */ /* 0x000fe20000400000 */
[----:B------:R-:W-:Y:S01]  /*6f80*/  FFMA R110, R110, R27, R111 ;  /* 0x0000001b6e6e7223 */ /* 0x000fe2000000006f */
[----:B------:R-:W-:Y:S01]  /*6f90*/  FFMA R103, R101, 4, R102 ;  /* 0x4080000065677823 */ /* 0x000fe20000000066 */
[----:B------:R-:W-:Y:S01]  /*6fa0*/  FMUL R102, R63, R105 ;  /* 0x000000693f667220 */ /* 0x000fe20000400000 */
[----:B------:R-:W-:Y:S01]  /*6fb0*/  FMUL R101, R61, R38 ;  /* 0x000000263d657220 */ /* 0x000fe20000400000 */
[----:B------:R-:W-:Y:S01]  /*6fc0*/  FADD R125, R113, R113 ;  /* 0x00000071717d7221 */ /* 0x000fe20000000000 */
[----:B------:R-:W-:Y:S01]  /*6fd0*/  FMUL R111, R64, R40 ;  /* 0x00000028406f7220 */ /* 0x000fe20000400000 */
[C---:B------:R-:W-:Y:S01]  /*6fe0*/  FADD R104, R102.reuse, R102 ;  /* 0x0000006666687221 */ /* 0x040fe20000000000 */
[----:B------:R-:W-:Y:S01]  /*6ff0*/  FFMA R110, -R99, R36, R110 ;  /* 0x00000024636e7223 */ /* 0x000fe2000000016e */
[----:B------:R-:W-:Y:S01]  /*7000*/  FFMA R116, R102, 2, R125 ;  /* 0x4000000066747823 */ /* 0x000fe2000000007d */
[----:B------:R-:W-:Y:S01]  /*7010*/  FMUL R124, R111, 4 ;  /* 0x408000006f7c7820 */ /* 0x000fe20000400000 */
[----:B------:R-:W-:-:S04]  /*7020*/  FFMA R104, R101, 2, R104 ;  /* 0x4000000065687823 */ /* 0x000fc80000000068 */
[----:B------:R-:W-:Y:S01]  /*7030*/  FFMA R127, R113, 4, R104 ;  /* 0x40800000717f7823 */ /* 0x000fe20000000068 */
[C---:B------:R-:W-:Y:S01]  /*7040*/  FFMA R113, R101.reuse, 2, R125 ;  /* 0x4000000065717823 */ /* 0x040fe2000000007d */
[----:B------:R-:W-:Y:S01]  /*7050*/  FFMA R125, R101, 4, R116 ;  /* 0x40800000657d7823 */ /* 0x000fe20000000074 */
[----:B------:R-:W-:Y:S01]  /*7060*/  FFMA R101, R108, 4, R119 ;  /* 0x408000006c657823 */ /* 0x000fe20000000077 */
[----:B------:R-:W-:Y:S01]  /*7070*/  FMUL R108, R63, R40 ;  /* 0x000000283f6c7220 */ /* 0x000fe20000400000 */
[----:B------:R-:W-:Y:S01]  /*7080*/  FFMA R104, R102, 4, R113 ;  /* 0x4080000066687823 */ /* 0x000fe20000000071 */
[----:B------:R-:W-:Y:S01]  /*7090*/  FMUL R113, R112, R27 ;  /* 0x0000001b70717220 */ /* 0x000fe20000400000 */
[----:B------:R-:W-:Y:S01]  /*70a0*/  FMUL R102, R115, R22 ;  /* 0x0000001673667220 */ /* 0x000fe20000400000 */
[----:B------:R-:W-:Y:S01]  /*70b0*/  FMUL R115, R61, R105 ;  /* 0x000000693d737220 */ /* 0x000fe20000400000 */
[----:B------:R-:W-:Y:S01]  /*70c0*/  FADD R112, R111, R111 ;  /* 0x0000006f6f707221 */ /* 0x000fe20000000000 */
[----:B------:R-:W-:Y:S01]  /*70d0*/  FFMA R113, R90, R36, R113 ;  /* 0x000000245a717223 */ /* 0x000fe20000000071 */
[----:B------:R-:W-:Y:S01]  /*70e0*/  FFMA R90, R117, R27, R102 ;  /* 0x0000001b755a7223 */ /* 0x000fe20000000066 */
[----:B------:R-:W-:Y:S01]  /*70f0*/  FMUL R117, R104, R17 ;  /* 0x0000001168757220 */ /* 0x000fe20000400000 */
[----:B------:R-:W-:Y:S01]  /*7100*/  FFMA R104, R115, 2, R112 ;  /* 0x4000000073687823 */ /* 0x000fe20000000070 */
[----:B------:R-:W-:Y:S01]  /*7110*/  FFMA R116, R63, R40, R108 ;  /* 0x000000283f747223 */ /* 0x000fe2000000006c */
[-C--:B------:R-:W-:Y:S01]  /*7120*/  FMUL R108, R103, R22.reuse ;  /* 0x00000016676c7220 */ /* 0x080fe20000400000 */
[----:B------:R-:W-:Y:S01]  /*7130*/  FMUL R102, R123, R22 ;  /* 0x000000167b667220 */ /* 0x000fe20000400000 */
[----:B------:R-:W-:Y:S01]  /*7140*/  FFMA R119, R104, R19, R117 ;  /* 0x0000001368777223 */ /* 0x000fe20000000075 */
[CC--:B------:R-:W-:Y:S01]  /*7150*/  FMUL R117, R62.reuse, R105.reuse ;  /* 0x000000693e757220 */ /* 0x0c0fe20000400000 */
[----:B------:R-:W-:Y:S01]  /*7160*/  FFMA R103, R109, R36, R108 ;  /* 0x000000246d677223 */ /* 0x000fe2000000006c */
[----:B------:R-:W-:Y:S01]  /*7170*/  FMUL R108, R61, R40 ;  /* 0x000000283d6c7220 */ /* 0x000fe20000400000 */
[----:B------:R-:W-:Y:S01]  /*7180*/  FFMA R124, R115, 2, R124 ;  /* 0x40000000737c7823 */ /* 0x000fe2000000007c */
[-C--:B------:R-:W-:Y:S01]  /*7190*/  FFMA R117, R62, R105.reuse, R117 ;  /* 0x000000693e757223 */ /* 0x080fe20000000075 */
[----:B------:R-:W-:Y:S01]  /*71a0*/  FMUL R105, R64, R105 ;  /* 0x0000006940697220 */ /* 0x000fe20000400000 */
[----:B------:R-:W-:Y:S01]  /*71b0*/  FFMA R102, R121, R36, -R102 ;  /* 0x0000002479667223 */ /* 0x000fe20000000866 */
[----:B------:R-:W-:Y:S01]  /*71c0*/  FFMA R113, -R114, R22, R113 ;  /* 0x0000001672717223 */ /* 0x000fe20000000171 */
[C-C-:B------:R-:W-:Y:S01]  /*71d0*/  FADD R104, R117.reuse, -R120.reuse ;  /* 0x8000007875687221 */ /* 0x140fe20000000000 */
[----:B------:R-:W-:Y:S01]  /*71e0*/  FADD R120, R116, R120 ;  /* 0x0000007874787221 */ /* 0x000fe20000000000 */
[----:B------:R-:W-:Y:S01]  /*71f0*/  FADD R117, -R117, R116 ;  /* 0x0000007475757221 */ /* 0x000fe20000000100 */
[----:B------:R-:W-:Y:S01]  /*7200*/  FFMA R90, R101, R36, R90 ;  /* 0x00000024655a7223 */ /* 0x000fe2000000005a */
[----:B------:R-:W-:Y:S01]  /*7210*/  FFMA R104, R104, R18, R119 ;  /* 0x0000001268687223 */ /* 0x000fe20000000077 */
[----:B------:R-:W-:Y:S01]  /*7220*/  FFMA R119, R61, R40, R108 ;  /* 0x000000283d777223 */ /* 0x000fe2000000006c */
[----:B------:R-:W-:Y:S01]  /*7230*/  FMUL R120, R120, R17 ;  /* 0x0000001178787220 */ /* 0x000fe20000400000 */
[C---:B------:R-:W-:Y:S01]  /*7240*/  FADD R40, R105.reuse, R105 ;  /* 0x0000006969287221 */ /* 0x040fe20000000000 */
[----:B------:R-:W-:Y:S01]  /*7250*/  FMUL R108, R105, 4 ;  /* 0x40800000696c7820 */ /* 0x000fe20000400000 */
[----:B------:R-:W-:Y:S01]  /*7260*/  FFMA R117, R118, 4, R117 ;  /* 0x4080000076757823 */ /* 0x000fe20000000075 */
[----:B------:R-:W-:Y:S01]  /*7270*/  FFMA R120, R127, R18, R120 ;  /* 0x000000127f787223 */ /* 0x000fe20000000078 */
[----:B------:R-:W-:Y:S01]  /*7280*/  FADD R109, R40, -R119 ;  /* 0x80000077286d7221 */ /* 0x000fe20000000000 */
[----:B------:R-:W-:-:S03]  /*7290*/  FFMA R102, R23, R27, R102 ;  /* 0x0000001b17667223 */ /* 0x000fc60000000066 */
[----:B------:R-:W-:Y:S01]  /*72a0*/  FFMA R120, -R109, R19, R120 ;  /* 0x000000136d787223 */ /* 0x000fe20000000178 */
[----:B------:R-:W-:Y:S01]  /*72b0*/  FMUL R109, R62, R38 ;  /* 0x000000263e6d7220 */ /* 0x000fe20000400000 */
[----:B------:R-:W-:-:S03]  /*72c0*/  FADD R102, RZ, R102 ;  /* 0x00000066ff667221 */ /* 0x000fc60000000000 */
[----:B------:R-:W-:Y:S01]  /*72d0*/  FFMA R122, R109, 2, R108 ;  /* 0x400000006d7a7823 */ /* 0x000fe2000000006c */
[-C--:B------:R-:W-:Y:S01]  /*72e0*/  FMUL R108, R63, R38.reuse ;  /* 0x000000263f6c7220 */ /* 0x080fe20000400000 */
[----:B------:R-:W-:Y:S02]  /*72f0*/  FFMA R121, R109, 2, R40 ;  /* 0x400000006d797823 */ /* 0x000fe40000000028 */
[----:B------:R-:W-:Y:S01]  /*7300*/  FADD R122, -R119, R122 ;  /* 0x0000007a777a7221 */ /* 0x000fe20000000100 */
[----:B------:R-:W-:Y:S01]  /*7310*/  FFMA R105, R63, R38, R108 ;  /* 0x000000263f697223 */ /* 0x000fe2000000006c */
[----:B------:R-:W-:Y:S01]  /*7320*/  FFMA R38, -R15, R8, R9 ;  /* 0x000000080f267223 */ /* 0x000fe20000000109 */
[----:B------:R-:W-:Y:S02]  /*7330*/  FMUL R40, R121, R18 ;  /* 0x0000001279287220 */ /* 0x000fe40000400000 */
[----:B------:R-:W-:Y:S01]  /*7340*/  FADD R109, R112, -R105 ;  /* 0x80000069706d7221 */ /* 0x000fe20000000000 */
[----:B------:R-:W-:Y:S01]  /*7350*/  FADD R124, -R105, R124 ;  /* 0x0000007c697c7221 */ /* 0x000fe20000000100 */
[C---:B------:R-:W-:Y:S01]  /*7360*/  FFMA R105, -R15.reuse, R25, R6 ;  /* 0x000000190f697223 */ /* 0x040fe20000000106 */
[----:B------:R-:W-:Y:S01]  /*7370*/  FFMA R6, -R15, R26, R7 ;  /* 0x0000001a0f067223 */ /* 0x000fe20000000107 */
[----:B------:R-:W-:Y:S01]  /*7380*/  FMUL R9, R61, R38 ;  /* 0x000000263d097220 */ /* 0x000fe20000400000 */
[----:B------:R-:W-:Y:S01]  /*7390*/  FMUL R7, R122, R17 ;  /* 0x000000117a077220 */ /* 0x000fe20000400000 */
[----:B------:R-:W-:Y:S01]  /*73a0*/  FMUL R108, R63, R105 ;  /* 0x000000693f6c7220 */ /* 0x000fe20000400000 */
[----:B------:R-:W-:Y:S01]  /*73b0*/  FMUL R111, R62, R6 ;  /* 0x000000063e6f7220 */ /* 0x000fe20000400000 */
[----:B------:R-:W-:Y:S01]  /*73c0*/  FFMA R40, R125, R19, R40 ;  /* 0x000000137d287223 */ /* 0x000fe20000000028 */
[----:B------:R-:W-:Y:S01]  /*73d0*/  FFMA R124, R124, R18, R7 ;  /* 0x000000127c7c7223 */ /* 0x000fe20000000007 */
[----:B------:R-:W-:Y:S01]  /*73e0*/  FADD R112, R108, R108 ;  /* 0x0000006c6c707221 */ /* 0x000fe20000000000 */
[----:B------:R-:W-:Y:S01]  /*73f0*/  FMUL R114, R61, R6 ;  /* 0x000000063d727220 */ /* 0x000fe20000400000 */
[----:B------:R-:W-:Y:S01]  /*7400*/  FFMA R40, -R109, R17, R40 ;  /* 0x000000116d287223 */ /* 0x000fe20000000128 */
[----:B------:R-:W-:Y:S01]  /*7410*/  FFMA R117, R117, R19, R124 ;  /* 0x0000001375757223 */ /* 0x000fe2000000007c */
[----:B------:R-:W-:-:S04]  /*7420*/  FFMA R112, R9, 2, R112 ;  /* 0x4000000009707823 */ /* 0x000fc80000000070 */
[C---:B------:R-:W-:Y:S01]  /*7430*/  FFMA R122, R111.reuse, 4, R112 ;  /* 0x408000006f7a7823 */ /* 0x040fe20000000070 */
[----:B------:R-:W-:-:S04]  /*7440*/  FADD R111, R111, R111 ;  /* 0x0000006f6f6f7221 */ /* 0x000fc80000000000 */
[--C-:B------:R-:W-:Y:S01]  /*7450*/  FFMA R7, R9, 2, R111.reuse ;  /* 0x4000000009077823 */ /* 0x100fe2000000006f */
[----:B------:R-:W-:-:S03]  /*7460*/  FFMA R116, R108, 2, R111 ;  /* 0x400000006c747823 */ /* 0x000fc6000000006f */
[----:B------:R-:W-:Y:S01]  /*7470*/  FFMA R112, R108, 4, R7 ;  /* 0x408000006c707823 */ /* 0x000fe20000000007 */
[----:B------:R-:W-:Y:S01]  /*7480*/  FMUL R7, R64, R6 ;  /* 0x0000000640077220 */ /* 0x000fe20000400000 */
[----:B------:R-:W-:Y:S01]  /*7490*/  FMUL R108, R61, R105 ;  /* 0x000000693d6c7220 */ /* 0x000fe20000400000 */
[----:B------:R-:W-:Y:S01]  /*74a0*/  FFMA R119, R9, 4, R116 ;  /* 0x4080000009777823 */ /* 0x000fe20000000074 */
[----:B------:R-:W-:Y:S01]  /*74b0*/  FMUL R9, R112, R37 ;  /* 0x0000002570097220 */ /* 0x000fe20000400000 */
[C---:B------:R-:W-:Y:S01]  /*74c0*/  FADD R109, R7.reuse, R7 ;  /* 0x00000007076d7221 */ /* 0x040fe20000000000 */
[----:B------:R-:W-:Y:S01]  /*74d0*/  FMUL R116, R64, R38 ;  /* 0x0000002640747220 */ /* 0x000fe20000400000 */
[----:B------:R-:W-:Y:S02]  /*74e0*/  FMUL R7, R7, 4 ;  /* 0x4080000007077820 */ /* 0x000fe40000400000 */
[C---:B------:R-:W-:Y:S02]  /*74f0*/  FFMA R112, R108.reuse, 2, R109 ;  /* 0x400000006c707823 */ /* 0x040fe4000000006d */
[----:B------:R-:W-:Y:S01]  /*7500*/  FFMA R121, R108, 2, R7 ;  /* 0x400000006c797823 */ /* 0x000fe20000000007 */
[----:B------:R-:W-:Y:S01]  /*7510*/  FMUL R7, R64, R61 ;  /* 0x0000003d40077220 */ /* 0x000fe20000400000 */
[----:B------:R-:W-:Y:S01]  /*7520*/  FFMA R112, R112, R41, R9 ;  /* 0x0000002970707223 */ /* 0x000fe20000000009 */
[----:B------:R-:W-:-:S02]  /*7530*/  FMUL R9, R62, R105 ;  /* 0x000000693e097220 */ /* 0x000fc40000400000 */
[----:B------:R-:W-:Y:S02]  /*7540*/  FFMA R7, R64, R61, R7 ;  /* 0x0000003d40077223 */ /* 0x000fe40000000007 */
[-C--:B------:R-:W-:Y:S01]  /*7550*/  FFMA R111, R62, R105.reuse, R9 ;  /* 0x000000693e6f7223 */ /* 0x080fe20000000009 */
[----:B------:R-:W-:Y:S01]  /*7560*/  FADD R9, R116, R116 ;  /* 0x0000007474097221 */ /* 0x000fe20000000000 */
[----:B------:R-:W-:-:S03]  /*7570*/  FMUL R105, R64, R105 ;  /* 0x0000006940697220 */ /* 0x000fc60000400000 */
[----:B------:R-:W-:-:S04]  /*7580*/  FADD R115, R111, -R9 ;  /* 0x800000096f737221 */ /* 0x000fc80000000000 */
[----:B------:R-:W-:Y:S01]  /*7590*/  FFMA R118, R115, R39, R112 ;  /* 0x0000002773767223 */ /* 0x000fe20000000070 */
[-C--:B------:R-:W-:Y:S01]  /*75a0*/  FMUL R112, R63, R6.reuse ;  /* 0x000000063f707220 */ /* 0x080fe20000400000 */
[----:B------:R-:W-:-:S03]  /*75b0*/  FFMA R115, R61, R6, R114 ;  /* 0x000000063d737223 */ /* 0x000fc60000000072 */
[----:B------:R-:W-:Y:S01]  /*75c0*/  FFMA R112, R63, R6, R112 ;  /* 0x000000063f707223 */ /* 0x000fe20000000070 */
[----:B------:R-:W-:-:S03]  /*75d0*/  FADD R6, R105, R105 ;  /* 0x0000006969067221 */ /* 0x000fc60000000000 */
[----:B------:R-:W-:Y:S01]  /*75e0*/  FADD R124, R112, R9 ;  /* 0x00000009707c7221 */ /* 0x000fe20000000000 */
[----:B------:R-:W-:Y:S01]  /*75f0*/  FADD R111, -R111, R112 ;  /* 0x000000706f6f7221 */ /* 0x000fe20000000100 */
[----:B------:R-:W-:Y:S02]  /*7600*/  FMUL R112, R61, R61 ;  /* 0x0000003d3d707220 */ /* 0x000fe40000400000 */
[----:B------:R-:W-:Y:S01]  /*7610*/  FMUL R9, R124, R37 ;  /* 0x000000257c097220 */ /* 0x000fe20000400000 */
[----:B------:R-:W-:Y:S01]  /*7620*/  FMUL R124, R105, 4 ;  /* 0x40800000697c7820 */ /* 0x000fe20000400000 */
[----:B------:R-:W-:Y:S02]  /*7630*/  FFMA R123, R116, 4, R111 ;  /* 0x40800000747b7823 */ /* 0x000fe4000000006f */
[----:B------:R-:W-:Y:S01]  /*7640*/  FFMA R122, R122, R39, R9 ;  /* 0x000000277a7a7223 */ /* 0x000fe20000000009 */
[----:B------:R-:W-:-:S04]  /*7650*/  FADD R9, R6, -R115 ;  /* 0x8000007306097221 */ /* 0x000fc80000000000 */
[----:B------:R-:W-:Y:S01]  /*7660*/  FFMA R122, -R9, R41, R122 ;  /* 0x00000029097a7223 */ /* 0x000fe2000000017a */
[----:B------:R-:W-:-:S04]  /*7670*/  FMUL R9, R62, R38 ;  /* 0x000000263e097220 */ /* 0x000fc80000400000 */
[----:B------:R-:W-:Y:S01]  /*7680*/  FFMA R114, R9, 2, R6 ;  /* 0x4000000009727823 */ /* 0x000fe20000000006 */
[-C--:B------:R-:W-:Y:S01]  /*7690*/  FMUL R6, R63, R62.reuse ;  /* 0x0000003e3f067220 */ /* 0x080fe20000400000 */
[----:B------:R-:W-:Y:S02]  /*76a0*/  FFMA R124, R9, 2, R124 ;  /* 0x40000000097c7823 */ /* 0x000fe4000000007c */
[----:B------:R-:W-:Y:S01]  /*76b0*/  FMUL R114, R114, R39 ;  /* 0x0000002772727220 */ /* 0x000fe20000400000 */
[----:B------:R-:W-:Y:S01]  /*76c0*/  FFMA R6, R63, R62, R6 ;  /* 0x0000003e3f067223 */ /* 0x000fe20000000006 */
[----:B------:R-:W-:Y:S02]  /*76d0*/  FADD R124, -R115, R124 ;  /* 0x0000007c737c7221 */ /* 0x000fe40000000100 */
[----:B------:R-:W-:Y:S01]  /*76e0*/  FFMA R114, R119, R41, R114 ;  /* 0x0000002977727223 */ /* 0x000fe20000000072 */
[C-C-:B------:R-:W-:Y:S01]  /*76f0*/  FADD R9, R7.reuse, R6.reuse ;  /* 0x0000000607097221 */ /* 0x140fe20000000000 */
[----:B------:R-:W-:Y:S01]  /*7700*/  FADD R108, R7, -R6 ;  /* 0x80000006076c7221 */ /* 0x000fe20000000000 */
[----:B------:R-:W-:Y:S01]  /*7710*/  FMUL R6, R63, R38 ;  /* 0x000000263f067220 */ /* 0x000fe20000400000 */
[----:B------:R-:W-:Y:S01]  /*7720*/  FMUL R7, R64, R62 ;  /* 0x0000003e40077220 */ /* 0x000fe20000400000 */
[----:B------:R-:W-:-:S02]  /*7730*/  FMUL R124, R124, R37 ;  /* 0x000000257c7c7220 */ /* 0x000fc40000400000 */
[C---:B------:R-:W-:Y:S01]  /*7740*/  FFMA R38, R63.reuse, R38, R6 ;  /* 0x000000263f267223 */ /* 0x040fe20000000006 */
[-C--:B------:R-:W-:Y:S01]  /*7750*/  FMUL R6, R63, R61.reuse ;  /* 0x0000003d3f067220 */ /* 0x080fe20000400000 */
[-C--:B------:R-:W-:Y:S02]  /*7760*/  FFMA R7, R64, R62.reuse, R7 ;  /* 0x0000003e40077223 */ /* 0x080fe40000000007 */
[----:B------:R-:W-:Y:S01]  /*7770*/  FADD R119, R109, -R38 ;  /* 0x800000266d777221 */ /* 0x000fe20000000000 */
[----:B------:R-:W-:Y:S01]  /*7780*/  FFMA R6, R63, R61, R6 ;  /* 0x0000003d3f067223 */ /* 0x000fe20000000006 */
[----:B------:R-:W-:Y:S01]  /*7790*/  FADD R121, -R38, R121 ;  /* 0x0000007926797221 */ /* 0x000fe20000000100 */
[----:B------:R-:W-:Y:S01]  /*77a0*/  FMUL R38, R61, R62 ;  /* 0x0000003e3d267220 */ /* 0x000fe20000400000 */
[----:B------:R-:W-:Y:S01]  /*77b0*/  FFMA R114, -R119, R37, R114 ;  /* 0x0000002577727223 */ /* 0x000fe20000000172 */
[C-C-:B------:R-:W-:Y:S01]  /*77c0*/  FADD R105, R7.reuse, -R6.reuse ;  /* 0x8000000607697221 */ /* 0x140fe20000000000 */
[----:B------:R-:W-:Y:S01]  /*77d0*/  FADD R115, R7, R6 ;  /* 0x0000000607737221 */ /* 0x000fe20000000000 */
[----:B------:R-:W-:Y:S01]  /*77e0*/  FMUL R6, R63, R64 ;  /* 0x000000403f067220 */ /* 0x000fe20000400000 */
[----:B------:R-:W-:Y:S01]  /*77f0*/  FFMA R7, R61, R62, R38 ;  /* 0x0000003e3d077223 */ /* 0x000fe20000000026 */
[----:B------:R-:W-:-:S02]  /*7800*/  FFMA R124, R121, R39, R124 ;  /* 0x00000027797c7223 */ /* 0x000fc4000000007c */
[-C--:B------:R-:W-:Y:S02]  /*7810*/  FFMA R6, R63, R64.reuse, R6 ;  /* 0x000000403f067223 */ /* 0x080fe40000000006 */
[----:B------:R-:W-:Y:S02]  /*7820*/  FFMA R123, R123, R41, R124 ;  /* 0x000000297b7b7223 */ /* 0x000fe4000000007c */
[C-C-:B------:R-:W-:Y:S01]  /*7830*/  FADD R38, R6.reuse, R7.reuse ;  /* 0x0000000706267221 */ /* 0x140fe20000000000 */
[----:B------:R-:W-:Y:S01]  /*7840*/  FADD R111, R6, -R7 ;  /* 0x80000007066f7221 */ /* 0x000fe20000000000 */
[C---:B------:R-:W-:Y:S01]  /*7850*/  FMUL R7, R108.reuse, R17 ;  /* 0x000000116c077220 */ /* 0x040fe20000400000 */
[----:B------:R-:W-:Y:S01]  /*7860*/  FMUL R108, R108, R37 ;  /* 0x000000256c6c7220 */ /* 0x000fe20000400000 */
[----:B------:R-:W-:Y:S02]  /*7870*/  FMUL R6, R63, R63 ;  /* 0x0000003f3f067220 */ /* 0x000fe40000400000 */
[----:B------:R-:W-:Y:S01]  /*7880*/  FFMA R109, R38, R19, -R7 ;  /* 0x00000013266d7223 */ /* 0x000fe20000000807 */
[----:B------:R-:W-:Y:S01]  /*7890*/  FMUL R7, R64, R64 ;  /* 0x0000004040077220 */ /* 0x000fe20000400000 */
[----:B------:R-:W-:Y:S01]  /*78a0*/  FFMA R121, R38, R41, -R108 ;  /* 0x0000002926797223 */ /* 0x000fe2000000086c */
[----:B------:R-:W-:-:S02]  /*78b0*/  FMUL R108, R62, R62 ;  /* 0x0000003e3e6c7220 */ /* 0x000fc40000400000 */
[----:B------:R-:W-:-:S04]  /*78c0*/  FFMA R7, R64, R64, R7 ;  /* 0x0000004040077223 */ /* 0x000fc80000000007 */
[--C-:B------:R-:W-:Y:S01]  /*78d0*/  FFMA R38, R6, 2, R7.reuse ;  /* 0x4000000006267823 */ /* 0x100fe20000000007 */
[CC--:B------:R-:W-:Y:S01]  /*78e0*/  FMUL R6, R21.reuse, R52.reuse ;  /* 0x0000003415067220 */ /* 0x0c0fe20000400000 */
[--C-:B------:R-:W-:Y:S01]  /*78f0*/  FFMA R108, R108, 2, R7.reuse ;  /* 0x400000006c6c7823 */ /* 0x100fe20000000007 */
[----:B------:R-:W-:Y:S01]  /*7900*/  FFMA R112, R112, 2, R7 ;  /* 0x4000000070707823 */ /* 0x000fe20000000007 */
[----:B------:R-:W-:Y:S01]  /*7910*/  FADD R38, R38, -1 ;  /* 0xbf80000026267421 */ /* 0x000fe20000000000 */
[----:B------:R-:W-:Y:S01]  /*7920*/  FFMA R21, R21, R52, R6 ;  /* 0x0000003415157223 */ /* 0x000fe20000000006 */
[----:B------:R-:W-:Y:S01]  /*7930*/  FADD R108, R108, -1 ;  /* 0xbf8000006c6c7421 */ /* 0x000fe20000000000 */
[----:B------:R-:W-:Y:S01]  /*7940*/  FADD R7, R112, -1 ;  /* 0xbf80000070077421 */ /* 0x000fe20000000000 */
[----:B------:R-:W-:Y:S01]  /*7950*/  FMUL R6, R38, R17 ;  /* 0x0000001126067220 */ /* 0x000fe20000400000 */
[----:B------:R-:W-:Y:S01]  /*7960*/  FMUL R112, R111, R39 ;  /* 0x000000276f707220 */ /* 0x000fe20000400000 */
[-C--:B------:R-:W-:Y:S01]  /*7970*/  FFMA R109, R108, R18.reuse, R109 ;  /* 0x000000126c6d7223 */ /* 0x080fe2000000006d */
[----:B------:R-:W-:Y:S01]  /*7980*/  FMUL R38, R38, R37 ;  /* 0x0000002526267220 */ /* 0x000fe20000400000 */
[-C--:B------:R-:W-:Y:S01]  /*7990*/  FFMA R6, R9, R18.reuse, R6 ;  /* 0x0000001209067223 */ /* 0x080fe20000000006 */
[----:B------:R-:W-:Y:S01]  /*79a0*/  FMUL R18, R111, R18 ;  /* 0x000000126f127220 */ /* 0x000fe20000400000 */
[----:B------:R-:W-:Y:S01]  /*79b0*/  FFMA R112, R7, R41, -R112 ;  /* 0x0000002907707223 */ /* 0x000fe20000000870 */
[----:B------:R-:W-:-:S02]  /*79c0*/  FFMA R121, R108, R39, R121 ;  /* 0x000000276c797223 */ /* 0x000fc40000000079 */
[----:B------:R-:W-:Y:S01]  /*79d0*/  FFMA R18, R7, R19, -R18 ;  /* 0x0000001307127223 */ /* 0x000fe20000000812 */
[----:B------:R-:W-:Y:S01]  /*79e0*/  FADD R7, RZ, R40 ;  /* 0x00000028ff077221 */ /* 0x000fe20000000000 */
[C---:B------:R-:W-:Y:S01]  /*79f0*/  FFMA R112, R115.reuse, R37, R112 ;  /* 0x0000002573707223 */ /* 0x040fe20000000070 */
[----:B------:R-:W-:Y:S01]  /*7a00*/  FADD R37, RZ, R37 ;  /* 0x00000025ff257221 */ /* 0x000fe20000000000 */
[----:B------:R-:W-:Y:S01]  /*7a10*/  FFMA R111, R115, R17, R18 ;  /* 0x00000011736f7223 */ /* 0x000fe20000000012 */
[----:B------:R-:W-:Y:S01]  /*7a20*/  FFMA R18, R9, R39, R38 ;  /* 0x0000002709127223 */ /* 0x000fe20000000026 */
[----:B------:R-:W-:Y:S01]  /*7a30*/  FMUL R9, R20, R27 ;  /* 0x0000001b14097220 */ /* 0x000fe20000400000 */
[----:B------:R-:W-:Y:S01]  /*7a40*/  FFMA R38, -R105, R19, R6 ;  /* 0x0000001369267223 */ /* 0x000fe20000000106 */
[----:B------:R-:W-:Y:S01]  /*7a50*/  FADD R6, R21, -R100 ;  /* 0x8000006415067221 */ /* 0x000fe20000000000 */
[----:B------:R-:W-:Y:S01]  /*7a60*/  FFMA R105, -R105, R41, R18 ;  /* 0x0000002969697223 */ /* 0x000fe20000000112 */
[----:B------:R-:W-:Y:S01]  /*7a70*/  FADD R18, R114, R7 ;  /* 0x0000000772127221 */ /* 0x000fe20000000000 */
[----:B------:R-:W-:Y:S01]  /*7a80*/  FADD R100, R21, R100 ;  /* 0x0000006415647221 */ /* 0x000fe20000000000 */
[----:B------:R-:W-:Y:S01]  /*7a90*/  FADD R7, R98, -1 ;  /* 0xbf80000062077421 */ /* 0x000fe20000000000 */
[----:B------:R-:W-:Y:S01]  /*7aa0*/  FFMA R9, R96, R36, -R9 ;  /* 0x0000002460097223 */ /* 0x000fe20000000809 */
[----:B------:R-:W-:Y:S01]  /*7ab0*/  FADD R21, RZ, R121 ;  /* 0x00000079ff157221 */ /* 0x000fe20000000000 */
[----:B------:R-:W-:Y:S01]  /*7ac0*/  FADD R23, RZ, R112 ;  /* 0x00000070ff177221 */ /* 0x000fe20000000000 */
[-C--:B------:R-:W-:Y:S01]  /*7ad0*/  FMUL R7, R7, R22.reuse ;  /* 0x0000001607077220 */ /* 0x080fe20000400000 */
[----:B------:R-:W-:Y:S01]  /*7ae0*/  FFMA R9, R100, R22, R9 ;  /* 0x0000001664097223 */ /* 0x000fe20000000009 */
[----:B------:R-:W-:Y:S01]  /*7af0*/  FADD R99, RZ, -R21 ;  /* 0x80000015ff637221 */ /* 0x000fe20000000000 */
[----:B------:R-:W-:Y:S01]  /*7b00*/  FADD R22, RZ, R105 ;  /* 0x00000069ff167221 */ /* 0x000fe20000000000 */
[----:B------:R-:W-:Y:S01]  /*7b10*/  FFMA R7, R94, R27, R7 ;  /* 0x0000001b5e077223 */ /* 0x000fe20000000007 */
[----:B------:R-:W-:Y:S01]  /*7b20*/  FADD R17, RZ, R120 ;  /* 0x00000078ff117221 */ /* 0x000fe20000000000 */
[----:B------:R-:W-:Y:S01]  /*7b30*/  FMUL R26, R26, R99 ;  /* 0x000000631a1a7220 */ /* 0x000fe20000400000 */
[----:B------:R-:W-:Y:S01]  /*7b40*/  FADD R101, RZ, -R22 ;  /* 0x80000016ff657221 */ /* 0x000fe20000000000 */
[----:B------:R-:W-:Y:S01]  /*7b50*/  FFMA R6, -R6, R36, R7 ;  /* 0x0000002406067223 */ /* 0x000fe20000000107 */
[----:B------:R-:W-:Y:S01]  /*7b60*/  FADD R7, RZ, -R23 ;  /* 0x80000017ff077221 */ /* 0x000fe20000000000 */
[----:B------:R-:W-:Y:S01]  /*7b70*/  FADD R19, RZ, R104 ;  /* 0x00000068ff137221 */ /* 0x000fe20000000000 */
[----:B------:R-:W-:Y:S01]  /*7b80*/  FFMA R25, R25, R101, R26 ;  /* 0x0000006519197223 */ /* 0x000fe2000000001a */
[----:B------:R-:W-:Y:S01]  /*7b90*/  FADD R6, RZ, R6 ;  /* 0x00000006ff067221 */ /* 0x000fe20000000000 */
[----:B------:R-:W-:Y:S01]  /*7ba0*/  FADD R20, RZ, R117 ;  /* 0x00000075ff147221 */ /* 0x000fe20000000000 */
[----:B------:R-:W-:Y:S01]  /*7bb0*/  FFMA R27, R92, R27, R103 ;  /* 0x0000001b5c1b7223 */ /* 0x000fe20000000067 */
[----:B------:R-:W-:Y:S01]  /*7bc0*/  FADD R98, RZ, R9 ;  /* 0x00000009ff627221 */ /* 0x000fe20000000000 */
[----:B------:R-:W-:Y:S01]  /*7bd0*/  FFMA R25, R8, R7, R25 ;  /* 0x0000000708197223 */ /* 0x000fe20000000019 */
[C---:B------:R-:W-:Y:S01]  /*7be0*/  FFMA R99, R15.reuse, R99, R102 ;  /* 0x000000630f637223 */ /* 0x040fe20000000066 */
[----:B------:R-:W-:Y:S01]  /*7bf0*/  FFMA R100, R15, R101, R6 ;  /* 0x000000650f647223 */ /* 0x000fe20000000006 */
[----:B------:R-:W-:Y:S01]  /*7c00*/  FADD R36, RZ, R39 ;  /* 0x00000027ff247221 */ /* 0x000fe20000000000 */
[----:B------:R-:W-:Y:S01]  /*7c10*/  FADD R17, R122, R17 ;  /* 0x000000117a117221 */ /* 0x000fe20000000000 */
[----:B------:R-:W-:Y:S01]  /*7c20*/  FADD R19, R118, R19 ;  /* 0x0000001376137221 */ /* 0x000fe20000000000 */
[----:B------:R-:W-:Y:S01]  /*7c30*/  FADD R20, R123, R20 ;  /* 0x000000147b147221 */ /* 0x000fe20000000000 */
[----:B------:R-:W-:Y:S01]  /*7c40*/  FFMA R98, R15, R7, R98 ;  /* 0x000000070f627223 */ /* 0x000fe20000000062 */
[----:B------:R-:W-:Y:S01]  /*7c50*/  FADD R41, RZ, R41 ;  /* 0x00000029ff297221 */ /* 0x000fe20000000000 */
[----:B------:R-:W-:Y:S01]  /*7c60*/  FADD R102, RZ, R109 ;  /* 0x0000006dff667221 */ /* 0x000fe20000000000 */
[----:B------:R-:W-:Y:S01]  /*7c70*/  FADD R101, RZ, R111 ;  /* 0x0000006fff657221 */ /* 0x000fe20000000000 */
[----:B------:R-:W-:Y:S01]  /*7c80*/  FADD R103, RZ, R38 ;  /* 0x00000026ff677221 */ /* 0x000fe20000000000 */
[----:B------:R-:W-:Y:S01]  /*7c90*/  FADD R39, RZ, R110 ;  /* 0x0000006eff277221 */ /* 0x000fe20000000000 */
[----:B------:R-:W-:Y:S01]  /*7ca0*/  FADD R92, RZ, R113 ;  /* 0x00000071ff5c7221 */ /* 0x000fe20000000000 */
[----:B------:R-:W-:Y:S01]  /*7cb0*/  FADD R94, RZ, R90 ;  /* 0x0000005aff5e7221 */ /* 0x000fe20000000000 */
[----:B------:R-:W-:Y:S01]  /*7cc0*/  FADD R96, RZ, R27 ;  /* 0x0000001bff607221 */ /* 0x000fe20000000000 */
[----:B------:R-:W-:-:S02]  /*7cd0*/  FADD R104, RZ, R25 ;  /* 0x00000019ff687221 */ /* 0x000fc40000000000 */
.L_x_144:
[----:B------:R-:W-:Y:S05]  /*7ce0*/  BSYNC B2 ;  /* 0x0000000000027941 */ /* 0x000fea0003800000 */
.L_x_143:
[----:B------:R-:W-:Y:S01]  /*7cf0*/  ISETP.NE.AND P0, PT, R89, 0x5, PT ;  /* 0x000000055900780c */ /* 0x000fe20003f05270 */
[----:B------:R-:W-:Y:S01]  /*7d00*/  CS2R R8, SRZ ;  /* 0x0000000000087805 */ /* 0x000fe2000001ff00 */
[----:B------:R-:W-:Y:S01]  /*7d10*/  BSSY B4, `(.L_x_151) ;  /* 0x00002d0000047945 */ /* 0x000fe20003800000 */
[----:B------:R-:W-:-:S02]  /*7d20*/  MOV R7, RZ ;  /* 0x000000ff00077202 */ /* 0x000fc40000000f00 */
[----:B------:R-:W-:Y:S02]  /*7d30*/  MOV R15, RZ ;  /* 0x000000ff000f7202 */ /* 0x000fe40000000f00 */
[----:B------:R-:W-:Y:S02]  /*7d40*/  MOV R25, RZ ;  /* 0x000000ff00197202 */ /* 0x000fe40000000f00 */
[----:B------:R-:W-:Y:S02]  /*7d50*/  MOV R89, RZ ;  /* 0x000000ff00597202 */ /* 0x000fe40000000f00 */
[----:B------:R-:W-:Y:S02]  /*7d60*/  MOV R90, RZ ;  /* 0x000000ff005a7202 */ /* 0x000fe40000000f00 */
[----:B------:R-:W-:Y:S01]  /*7d70*/  @!P0 FADD R8, RZ, R98 ;  /* 0x00000062ff088221 */ /* 0x000fe20000000000 */
[----:B------:R-:W-:Y:S01]  /*7d80*/  @!P0 FADD R13, RZ, R103 ;  /* 0x00000067ff0d8221 */ /* 0x000fe20000000000 */
[----:B------:R-:W-:Y:S01]  /*7d90*/  @!P0 FADD R7, RZ, R102 ;  /* 0x00000066ff078221 */ /* 0x000fe20000000000 */
[----:B------:R-:W-:Y:S01]  /*7da0*/  @!P0 FADD R9, RZ, R101 ;  /* 0x00000065ff098221 */ /* 0x000fe20000000000 */
[----:B------:R-:W-:Y:S01]  /*7db0*/  @!P0 FADD R15, RZ, R99 ;  /* 0x00000063ff0f8221 */ /* 0x000fe20000000000 */
[----:B------:R-:W-:Y:S01]  /*7dc0*/  @!P0 FADD R25, RZ, R100 ;  /* 0x00000064ff198221 */ /* 0x000fe20000000000 */
[----:B------:R-:W-:Y:S01]  /*7dd0*/  MOV R98, RZ ;  /* 0x000000ff00627202 */ /* 0x000fe20000000f00 */
[----:B------:R-:W-:Y:S05]  /*7de0*/  @P0 BRA `(.L_x_152) ;  /* 0x00002c2000000947 */ /* 0x000fea0003800000 */
[----:B------:R-:W-:Y:S01]  /*7df0*/  LOP3.LUT P0, RZ, R14, 0xff, RZ, 0xc0, !PT ;  /* 0x000000ff0eff7812 */ /* 0x000fe2000780c0ff */
[----:B------:R-:W-:Y:S01]  /*7e00*/  BSSY B5, `(.L_x_153) ;  /* 0x00000db000057945 */ /* 0x000fe20003800000 */
[----:B------:R-:W-:Y:S01]  /*7e10*/  FADD R104, RZ, R104 ;  /* 0x00000068ff687221 */ /* 0x000fe20000000000 */
[----:B------:R-:W-:Y:S01]  /*7e20*/  FADD R6, RZ, R13 ;  /* 0x0000000dff067221 */ /* 0x000fe20000000000 */
[----:B------:R-:W-:Y:S01]  /*7e30*/  FADD R7, RZ, R7 ;  /* 0x00000007ff077221 */ /* 0x000fe20000000000 */
[----:B------:R-:W-:Y:S01]  /*7e40*/  FADD R9, RZ, R9 ;  /* 0x00000009ff097221 */ /* 0x000fe20000000000 */
[----:B------:R-:W-:-:S07]  /*7e50*/  FADD R8, RZ, R8 ;  /* 0x00000008ff087221 */ /* 0x000fce0000000000 */
[----:B------:R-:W-:Y:S05]  /*7e60*/  @!P0 BRA `(.L_x_154) ;  /* 0x00000d0000008947 */ /* 0x000fea0003800000 */
[----:B------:R-:W-:Y:S01]  /*7e70*/  FMUL R26, R12, R12 ;  /* 0x0000000c0c1a7220 */ /* 0x000fe20000400000 */
[----:B------:R-:W-:Y:S01]  /*7e80*/  FADD R25, RZ, R25 ;  /* 0x00000019ff197221 */ /* 0x000fe20000000000 */
[----:B------:R-:W-:Y:S01]  /*7e90*/  FSEL R27, R8, RZ, P0 ;  /* 0x000000ff081b7208 */ /* 0x000fe20000000000 */
[----:B------:R-:W-:Y:S01]  /*7ea0*/  BSSY B2, `(.L_x_155) ;  /* 0x0000018000027945 */ /* 0x000fe20003800000 */
[----:B------:R-:W-:Y:S01]  /*7eb0*/  FFMA R13, R11, R11, R26 ;  /* 0x0000000b0b0d7223 */ /* 0x000fe2000000001a */
[----:B------:R-:W-:Y:S02]  /*7ec0*/  FSEL R89, R104, RZ, P0 ;  /* 0x000000ff68597208 */ /* 0x000fe40000000000 */
[----:B------:R-:W-:Y:S01]  /*7ed0*/  MOV R38, RZ ;  /* 0x000000ff00267202 */ /* 0x000fe20000000f00 */
[----:B------:R-:W-:Y:S01]  /*7ee0*/  FFMA R101, R10, R10, R13 ;  /* 0x0000000a0a657223 */ /* 0x000fe2000000000d */
[----:B------:R-:W-:Y:S01]  /*7ef0*/  FADD R13, RZ, R15 ;  /* 0x0000000fff0d7221 */ /* 0x000fe20000000000 */
[----:B------:R-:W-:Y:S01]  /*7f00*/  FSEL R15, R25, RZ, P0 ;  /* 0x000000ff190f7208 */ /* 0x000fe20000000000 */
[----:B------:R-:W-:Y:S01]  /*7f10*/  FFMA R99, R0, R27, RZ ;  /* 0x0000001b00637223 */ /* 0x000fe200000000ff */
[----:B------:R0:W1:Y:S01]  /*7f20*/  MUFU.RSQ R40, R101 ;  /* 0x0000006500287308 */ /* 0x0000620000001400 */
[----:B------:R-:W-:-:S02]  /*7f30*/  IADD3 R26, R101, -0xd000000, RZ ;  /* 0xf3000000651a7810 */ /* 0x000fc40007ffe0ff */
[----:B------:R-:W-:Y:S01]  /*7f40*/  FSEL R13, R13, RZ, P0 ;  /* 0x000000ff0d0d7208 */ /* 0x000fe20000000000 */
[----:B------:R-:W-:Y:S01]  /*7f50*/  FFMA R90, R0, R15, RZ ;  /* 0x0000000f005a7223 */ /* 0x000fe200000000ff */
[----:B------:R-:W-:-:S03]  /*7f60*/  ISETP.GT.U32.AND P1, PT, R26, 0x727fffff, PT ;  /* 0x727fffff1a00780c */ /* 0x000fc60003f24070 */
[----:B------:R-:W-:-:S10]  /*7f70*/  FFMA R98, R0, R13, RZ ;  /* 0x0000000d00627223 */ /* 0x000fd400000000ff */
[----:B------:R-:W-:Y:S05]  /*7f80*/  @!P1 BRA `(.L_x_156) ;  /* 0x0000005000009947 */ /* 0x000fea0003800000 */
[----:B01----:R-:W-:Y:S02]  /*7f90*/  MOV R25, R101 ;  /* 0x0000006500197202 */ /* 0x003fe40000000f00 */
[----:B------:R-:W-:Y:S02]  /*7fa0*/  MOV R111, 0x7fc0 ;  /* 0x00007fc0006f7802 */ /* 0x000fe40000000f00 */
[----:B------:R-:W-:Y:S05]  /*7fb0*/  CALL.REL.NOINC `($__internal_2_$__cuda_sm20_sqrt_rn_f32_slowpath) ;  /* 0x00004fa000007944 */ /* 0x000fea0003c00000 */
[----:B------:R-:W-:Y:S01]  /*7fc0*/  MOV R26, R25 ;  /* 0x00000019001a7202 */ /* 0x000fe20000000f00 */
[----:B------:R-:W-:Y:S05]  /*7fd0*/  BRA `(.L_x_157) ;  /* 0x0000004000007947 */ /* 0x000fea0003800000 */
.L_x_156:
[----:B01----:R-:W-:Y:S01]  /*7fe0*/  FMUL.FTZ R26, R101, R40 ;  /* 0x00000028651a7220 */ /* 0x003fe20000410000 */
[----:B------:R-:W-:-:S03]  /*7ff0*/  FMUL.FTZ R8, R40, 0.5 ;  /* 0x3f00000028087820 */ /* 0x000fc60000410000 */
[----:B------:R-:W-:-:S04]  /*8000*/  FFMA R13, -R26, R26, R101 ;  /* 0x0000001a1a0d7223 */ /* 0x000fc80000000165 */
[----:B------:R-:W-:Y:S02]  /*8010*/  FFMA R26, R13, R8, R26 ;  /* 0x000000080d1a7223 */ /* 0x000fe4000000001a */
.L_x_157:
[----:B------:R-:W-:Y:S05]  /*8020*/  BSYNC B2 ;  /* 0x0000000000027941 */ /* 0x000fea0003800000 */
.L_x_155:
[----:B------:R-:W-:Y:S01]  /*8030*/  FSETP.GT.AND P0, PT, R26, RZ, PT ;  /* 0x000000ff1a00720b */ /* 0x000fe20003f04000 */
[----:B------:R-:W-:Y:S01]  /*8040*/  BSSY B3, `(.L_x_158) ;  /* 0x0000021000037945 */ /* 0x000fe20003800000 */
[----:B------:R-:W-:Y:S02]  /*8050*/  MOV R40, RZ ;  /* 0x000000ff00287202 */ /* 0x000fe40000000f00 */
[----:B------:R-:W-:-:S09]  /*8060*/  MOV R15, RZ ;  /* 0x000000ff000f7202 */ /* 0x000fd20000000f00 */
[----:B------:R-:W-:Y:S05]  /*8070*/  @!P0 BRA `(.L_x_159) ;  /* 0x000001d000008947 */ /* 0x000fea0003800000 */
[----:B------:R-:W-:Y:S01]  /*8080*/  IADD3 R8, R26, 0x1800000, RZ ;  /* 0x018000001a087810 */ /* 0x000fe20007ffe0ff */
[----:B------:R-:W-:Y:S03]  /*8090*/  BSSY B6, `(.L_x_160) ;  /* 0x000000c000067945 */ /* 0x000fe60003800000 */
[----:B------:R-:W-:-:S04]  /*80a0*/  LOP3.LUT R8, R8, 0x7f800000, RZ, 0xc0, !PT ;  /* 0x7f80000008087812 */ /* 0x000fc800078ec0ff */
[----:B------:R-:W-:-:S13]  /*80b0*/  ISETP.GT.U32.AND P0, PT, R8, 0x1ffffff, PT ;  /* 0x01ffffff0800780c */ /* 0x000fda0003f04070 */
[----:B------:R-:W-:Y:S05]  /*80c0*/  @P0 BRA `(.L_x_161) ;  /* 0x0000004000000947 */ /* 0x000fea0003800000 */
[----:B------:R-:W-:Y:S02]  /*80d0*/  MOV R111, 0x80f0 ;  /* 0x000080f0006f7802 */ /* 0x000fe40000000f00 */
[----:B------:R-:W-:Y:S05]  /*80e0*/  CALL.REL.NOINC `($__internal_1_$__cuda_sm20_rcp_rn_f32_slowpath) ;  /* 0x00004b1000007944 */ /* 0x000fea0003c00000 */
[----:B------:R-:W-:Y:S01]  /*80f0*/  MOV R8, R25 ;  /* 0x0000001900087202 */ /* 0x000fe20000000f00 */
[----:B------:R-:W-:Y:S05]  /*8100*/  BRA `(.L_x_162) ;  /* 0x0000004000007947 */ /* 0x000fea0003800000 */
.L_x_161:
[----:B------:R-:W0:Y:S02]  /*8110*/  MUFU.RCP R13, R26 ;  /* 0x0000001a000d7308 */ /* 0x000e240000001000 */
[----:B0-----:R-:W-:-:S04]  /*8120*/  FFMA R8, R13, R26, -1 ;  /* 0xbf8000000d087423 */ /* 0x001fc8000000001a */
[----:B------:R-:W-:-:S04]  /*8130*/  FADD.FTZ R8, -R8, -RZ ;  /* 0x800000ff08087221 */ /* 0x000fc80000010100 */
[----:B------:R-:W-:Y:S02]  /*8140*/  FFMA R8, R13, R8, R13 ;  /* 0x000000080d087223 */ /* 0x000fe4000000000d */
.L_x_162:
[----:B------:R-:W-:Y:S05]  /*8150*/  BSYNC B6 ;  /* 0x0000000000067941 */ /* 0x000fea0003800000 */
.L_x_160:
[----:B------:R-:W-:-:S04]  /*8160*/  FMUL R26, R98, R95 ;  /* 0x0000005f621a7220 */ /* 0x000fc80000400000 */
[----:B------:R-:W-:-:S04]  /*8170*/  FFMA R26, R90, R97, R26 ;  /* 0x000000615a1a7223 */ /* 0x000fc8000000001a */
[----:B------:R-:W-:-:S04]  /*8180*/  FFMA R26, R99, R93, R26 ;  /* 0x0000005d631a7223 */ /* 0x000fc8000000001a */
[C---:B------:R-:W-:Y:S01]  /*8190*/  FMUL R97, R26.reuse, R97 ;  /* 0x000000611a617220 */ /* 0x040fe20000400000 */
[C---:B------:R-:W-:Y:S01]  /*81a0*/  FMUL R95, R26.reuse, R95 ;  /* 0x0000005f1a5f7220 */ /* 0x040fe20000400000 */
[----:B------:R-:W-:Y:S02]  /*81b0*/  FMUL R93, R26, R93 ;  /* 0x0000005d1a5d7220 */ /* 0x000fe40000400000 */
[-C--:B------:R-:W-:Y:S01]  /*81c0*/  FMUL R97, R97, R8.reuse ;  /* 0x0000000861617220 */ /* 0x080fe20000400000 */
[-C--:B------:R-:W-:Y:S01]  /*81d0*/  FMUL R95, R95, R8.reuse ;  /* 0x000000085f5f7220 */ /* 0x080fe20000400000 */
[-C--:B------:R-:W-:Y:S02]  /*81e0*/  FMUL R93, R93, R8.reuse ;  /* 0x000000085d5d7220 */ /* 0x080fe40000400000 */
[-C--:B------:R-:W-:Y:S01]  /*81f0*/  FFMA R97, R90, R8.reuse, -R97 ;  /* 0x000000085a617223 */ /* 0x080fe20000000861 */
[-C--:B------:R-:W-:Y:S01]  /*8200*/  FFMA R95, R98, R8.reuse, -R95 ;  /* 0x00000008625f7223 */ /* 0x080fe2000000085f */
[----:B------:R-:W-:-:S02]  /*8210*/  FFMA R93, R99, R8, -R93 ;  /* 0x00000008635d7223 */ /* 0x000fc4000000085d */
[----:B------:R-:W-:Y:S01]  /*8220*/  FADD R15, RZ, R97 ;  /* 0x00000061ff0f7221 */ /* 0x000fe20000000000 */
[----:B------:R-:W-:Y:S01]  /*8230*/  FADD R40, RZ, R95 ;  /* 0x0000005fff287221 */ /* 0x000fe20000000000 */
[----:B------:R-:W-:Y:S02]  /*8240*/  FADD R38, RZ, R93 ;  /* 0x0000005dff267221 */ /* 0x000fe40000000000 */
.L_x_159:
[----:B------:R-:W-:Y:S05]  /*8250*/  BSYNC B3 ;  /* 0x0000000000037941 */ /* 0x000fea0003800000 */
.L_x_158:
[----:B------:R-:W-:Y:S01]  /*8260*/  FSETP.GT.AND P0, PT, R43, RZ, PT ;  /* 0x000000ff2b00720b */ /* 0x000fe20003f04000 */
[----:B------:R-:W-:Y:S01]  /*8270*/  BSSY B6, `(.L_x_163) ;  /* 0x0000033000067945 */ /* 0x000fe20003800000 */
[----:B------:R-:W-:-:S11]  /*8280*/  FFMA R98, R0, R89, RZ ;  /* 0x0000005900627223 */ /* 0x000fd600000000ff */
        /* <DEDUP_REMOVED lines=15> */
.L_x_166:
[----:B------:R-:W-:Y:S05]  /*8380*/  BSYNC B7 ;  /* 0x0000000000077941 */ /* 0x000fea0003800000 */
.L_x_165:
        /* <DEDUP_REMOVED lines=14> */
.L_x_168:
[----:B------:R-:W-:Y:S05]  /*8470*/  BSYNC B7 ;  /* 0x0000000000077941 */ /* 0x000fea0003800000 */
.L_x_167:
        /* <DEDUP_REMOVED lines=14> */
.L_x_170:
[----:B------:R-:W-:Y:S05]  /*8560*/  BSYNC B7 ;  /* 0x0000000000077941 */ /* 0x000fea0003800000 */
.L_x_169:
[C---:B------:R-:W-:Y:S01]  /*8570*/  FFMA R15, R98.reuse, R90, R15 ;  /* 0x0000005a620f7223 */ /* 0x040fe2000000000f */
[C---:B------:R-:W-:Y:S01]  /*8580*/  FFMA R40, R98.reuse, R13, R40 ;  /* 0x0000000d62287223 */ /* 0x040fe20000000028 */
[----:B------:R-:W-:Y:S02]  /*8590*/  FFMA R38, R98, R11, R38 ;  /* 0x0000000b62267223 */ /* 0x000fe40000000026 */
.L_x_164:
[----:B------:R-:W-:Y:S05]  /*85a0*/  BSYNC B6 ;  /* 0x0000000000067941 */ /* 0x000fea0003800000 */
.L_x_163:
[----:B------:R-:W2:Y:S04]  /*85b0*/  LD.E.64 R26, [R34.64+0x38] ;  /* 0x00003810221a7980 */ /* 0x000ea8000c101b00 */
[----:B------:R-:W3:Y:S04]  /*85c0*/  LD.E.64 R10, [R34.64] ;  /* 0x00000010220a7980 */ /* 0x000ee8000c101b00 */
[----:B------:R-:W4:Y:S01]  /*85d0*/  LD.E.64 R12, [R34.64+0x70] ;  /* 0x00007010220c7980 */ /* 0x000f22000c101b00 */
[--C-:B------:R-:W-:Y:S01]  /*85e0*/  FADD R22, R22, R15.reuse ;  /* 0x0000000f16167221 */ /* 0x100fe20000000000 */
[----:B------:R-:W-:Y:S01]  /*85f0*/  FFMA R24, R7, R24, RZ ;  /* 0x0000001807187223 */ /* 0x000fe200000000ff */
[----:B------:R-:W-:Y:S01]  /*8600*/  FADD R89, RZ, -R40 ;  /* 0x80000028ff597221 */ /* 0x000fe20000000000 */
[----:B------:R-:W-:Y:S01]  /*8610*/  FFMA R84, R6, R84, RZ ;  /* 0x0000005406547223 */ /* 0x000fe200000000ff */
[----:B------:R-:W-:Y:S01]  /*8620*/  FADD R15, RZ, -R15 ;  /* 0x8000000fff0f7221 */ /* 0x000fe20000000000 */
[----:B------:R-:W-:Y:S01]  /*8630*/  LEA R25, R16, R16, 0x1 ;  /* 0x0000001010197211 */ /* 0x000fe200078e08ff */
[----:B------:R-:W-:Y:S01]  /*8640*/  FFMA R91, R9, R91, RZ ;  /* 0x0000005b095b7223 */ /* 0x000fe200000000ff */
[----:B------:R-:W-:Y:S01]  /*8650*/  FADD R90, RZ, -R38 ;  /* 0x80000026ff5a7221 */ /* 0x000fe20000000000 */
[----:B------:R-:W-:Y:S01]  /*8660*/  BSSY B2, `(.L_x_171) ;  /* 0x000002e000027945 */ /* 0x000fe20003800000 */
[----:B------:R-:W-:Y:S01]  /*8670*/  FFMA R85, R89, R85, R24 ;  /* 0x0000005559557223 */ /* 0x000fe20000000018 */
[----:B------:R-:W-:Y:S01]  /*8680*/  FFMA R86, R15, R86, R84 ;  /* 0x000000560f567223 */ /* 0x000fe20000000054 */
[----:B------:R-:W-:Y:S01]  /*8690*/  FADD R23, R23, R38 ;  /* 0x0000002617177221 */ /* 0x000fe20000000000 */
[----:B------:R-:W-:Y:S01]  /*86a0*/  FADD R21, R21, R40 ;  /* 0x0000002815157221 */ /* 0x000fe20000000000 */
[----:B------:R-:W-:Y:S01]  /*86b0*/  FFMA R87, R90, R87, R91 ;  /* 0x000000575a577223 */ /* 0x000fe2000000005b */
[----:B------:R-:W-:Y:S01]  /*86c0*/  FFMA R103, R2, R9, RZ ;  /* 0x0000000902677223 */ /* 0x000fe200000000ff */
[----:B------:R-:W-:Y:S01]  /*86d0*/  FFMA R84, R4, R7, RZ ;  /* 0x0000000704547223 */ /* 0x000fe200000000ff */
[----:B------:R-:W-:Y:S01]  /*86e0*/  FFMA R101, R5, R6, RZ ;  /* 0x0000000605657223 */ /* 0x000fe200000000ff */
[----:B------:R-:W-:-:S02]  /*86f0*/  MOV R100, RZ ;  /* 0x000000ff00647202 */ /* 0x000fc40000000f00 */
[----:B------:R-:W-:Y:S02]  /*8700*/  MOV R98, RZ ;  /* 0x000000ff00627202 */ /* 0x000fe40000000f00 */
[----:B--2---:R-:W-:-:S04]  /*8710*/  ISETP.NE.U32.AND P0, PT, R26, RZ, PT ;  /* 0x000000ff1a00720c */ /* 0x004fc80003f05070 */
[----:B------:R-:W-:Y:S02]  /*8720*/  ISETP.NE.AND.EX P0, PT, R27, RZ, PT, P0 ;  /* 0x000000ff1b00720c */ /* 0x000fe40003f05300 */
[----:B---3--:R-:W-:Y:S01]  /*8730*/  ISETP.NE.U32.AND P1, PT, R10, RZ, PT ;  /* 0x000000ff0a00720c */ /* 0x008fe20003f25070 */
[----:B----4-:R-:W-:-:S03]  /*8740*/  IMAD.WIDE R24, R25, 0x4, R12 ;  /* 0x0000000419187825 */ /* 0x010fc600078e020c */
[----:B------:R-:W-:-:S07]  /*8750*/  ISETP.NE.AND.EX P1, PT, R11, RZ, PT, P1 ;  /* 0x000000ff0b00720c */ /* 0x000fce0003f25310 */
[----:B------:R-:W-:Y:S05]  /*8760*/  @!P0 BRA `(.L_x_172) ;  /* 0x000001d000008947 */ /* 0x000fea0003800000 */
[----:B------:R-:W2:Y:S04]  /*8770*/  LD.E R7, [R24.64] ;  /* 0x0000001018077980 */ /* 0x000ea8000c101900 */
[----:B------:R-:W3:Y:S04]  /*8780*/  LD.E R13, [R24.64+0x8] ;  /* 0x00000810180d7980 */ /* 0x000ee8000c101900 */
[----:B------:R-:W4:Y:S01]  /*8790*/  LD.E R9, [R24.64+0x4] ;  /* 0x0000041018097980 */ /* 0x000f22000c101900 */
[----:B--2---:R-:W-:-:S04]  /*87a0*/  IMAD.WIDE R6, R7, 0xc, R26 ;  /* 0x0000000c07067825 */ /* 0x004fc800078e021a */
[--C-:B---3--:R-:W-:Y:S01]  /*87b0*/  IMAD.WIDE R12, R13, 0xc, R26.reuse ;  /* 0x0000000c0d0c7825 */ /* 0x108fe200078e021a */
[----:B------:R-:W2:Y:S03]  /*87c0*/  LD.E R91, [R6.64+0x4] ;  /* 0x00000410065b7980 */ /* 0x000ea6000c101900 */
[----:B----4-:R-:W-:Y:S01]  /*87d0*/  IMAD.WIDE R8, R9, 0xc, R26 ;  /* 0x0000000c09087825 */ /* 0x010fe200078e021a */
[----:B------:R-:W2:Y:S04]  /*87e0*/  LD.E R38, [R12.64+0x4] ;  /* 0x000004100c267980 */ /* 0x000ea8000c101900 */
[----:B------:R-:W3:Y:S04]  /*87f0*/  LD.E R97, [R8.64+0x4] ;  /* 0x0000041008617980 */ /* 0x000ee8000c101900 */
[----:B------:R-:W4:Y:S04]  /*8800*/  LD.E R95, [R8.64] ;  /* 0x00000010085f7980 */ /* 0x000f28000c101900 */
[----:B------:R-:W4:Y:S04]  /*8810*/  LD.E R26, [R12.64] ;  /* 0x000000100c1a7980 */ /* 0x000f28000c101900 */
[----:B------:R-:W5:Y:S04]  /*8820*/  LD.E R27, [R6.64] ;  /* 0x00000010061b7980 */ /* 0x000f68000c101900 */
[----:B------:R-:W5:Y:S04]  /*8830*/  LD.E R99, [R8.64+0x8] ;  /* 0x0000081008637980 */ /* 0x000f68000c101900 */
[----:B------:R-:W5:Y:S04]  /*8840*/  LD.E R40, [R12.64+0x8] ;  /* 0x000008100c287980 */ /* 0x000f68000c101900 */
[----:B------:R-:W5:Y:S01]  /*8850*/  LD.E R93, [R6.64+0x8] ;  /* 0x00000810065d7980 */ /* 0x000f62000c101900 */
[C---:B--2---:R-:W-:Y:S01]  /*8860*/  FADD R91, -R38.reuse, R91 ;  /* 0x0000005b265b7221 */ /* 0x044fe20000000100 */
[----:B---3--:R-:W-:-:S03]  /*8870*/  FADD R97, -R38, R97 ;  /* 0x0000006126617221 */ /* 0x008fc60000000100 */
[C---:B------:R-:W-:Y:S01]  /*8880*/  FMUL R38, R84.reuse, R91 ;  /* 0x0000005b54267220 */ /* 0x040fe20000400000 */
[----:B------:R-:W-:Y:S01]  /*8890*/  FMUL R84, R84, R97 ;  /* 0x0000006154547220 */ /* 0x000fe20000400000 */
[C---:B----4-:R-:W-:Y:S01]  /*88a0*/  FADD R95, -R26.reuse, R95 ;  /* 0x0000005f1a5f7221 */ /* 0x050fe20000000100 */
[----:B-----5:R-:W-:-:S03]  /*88b0*/  FADD R27, -R26, R27 ;  /* 0x0000001b1a1b7221 */ /* 0x020fc60000000100 */
[C---:B------:R-:W-:Y:S01]  /*88c0*/  FFMA R84, R101.reuse, R95, R84 ;  /* 0x0000005f65547223 */ /* 0x040fe20000000054 */
[----:B------:R-:W-:Y:S01]  /*88d0*/  FFMA R27, R101, R27, R38 ;  /* 0x0000001b651b7223 */ /* 0x000fe20000000026 */
[C---:B------:R-:W-:Y:S01]  /*88e0*/  FADD R99, -R40.reuse, R99 ;  /* 0x0000006328637221 */ /* 0x040fe20000000100 */
[----:B------:R-:W-:-:S03]  /*88f0*/  FADD R40, -R40, R93 ;  /* 0x0000005d28287221 */ /* 0x000fc60000000100 */
[C---:B------:R-:W-:Y:S01]  /*8900*/  FFMA R84, R103.reuse, R99, R84 ;  /* 0x0000006367547223 */ /* 0x040fe20000000054 */
[----:B------:R-:W-:-:S03]  /*8910*/  FFMA R27, R103, R40, R27 ;  /* 0x00000028671b7223 */ /* 0x000fc6000000001b */
[----:B------:R-:W-:Y:S01]  /*8920*/  FADD R98, RZ, R84 ;  /* 0x00000054ff627221 */ /* 0x000fe20000000000 */
[----:B------:R-:W-:Y:S02]  /*8930*/  FADD R100, RZ, R27 ;  /* 0x0000001bff647221 */ /* 0x000fe40000000000 */
.L_x_172:
[----:B------:R-:W-:Y:S05]  /*8940*/  BSYNC B2 ;  /* 0x0000000000027941 */ /* 0x000fea0003800000 */
.L_x_171:
[----:B------:R-:W-:Y:S01]  /*8950*/  FFMA R90, R2, R90, RZ ;  /* 0x0000005a025a7223 */ /* 0x000fe200000000ff */
[----:B------:R-:W-:Y:S01]  /*8960*/  FFMA R91, R4, R89, RZ ;  /* 0x00000059045b7223 */ /* 0x000fe200000000ff */
[----:B------:R-:W-:Y:S01]  /*8970*/  FFMA R93, R5, R15, RZ ;  /* 0x0000000f055d7223 */ /* 0x000fe200000000ff */
        /* <DEDUP_REMOVED lines=28> */
[----:B------:R-:W-:Y:S01]  /*8b40*/  FADD R100, R100, R13 ;  /* 0x0000000d64647221 */ /* 0x000fe20000000000 */
[----:B------:R-:W-:Y:S01]  /*8b50*/  FADD R98, R98, R25 ;  /* 0x0000001962627221 */ /* 0x000fe20000000000 */
[----:B------:R-:W-:Y:S05]  /*8b60*/  BRA `(.L_x_173) ;  /* 0x0000004000007947 */ /* 0x000fea0003800000 */
.L_x_154:
[----:B------:R-:W-:Y:S01]  /*8b70*/  CS2R R86, SRZ ;  /* 0x0000000000567805 */ /* 0x000fe2000001ff00 */
[----:B------:R-:W-:Y:S02]  /*8b80*/  MOV R85, RZ ;  /* 0x000000ff00557202 */ /* 0x000fe40000000f00 */
[----:B------:R-:W-:Y:S02]  /*8b90*/  MOV R100, RZ ;  /* 0x000000ff00647202 */ /* 0x000fe40000000f00 */
[----:B------:R-:W-:Y:S02]  /*8ba0*/  MOV R98, RZ ;  /* 0x000000ff00627202 */ /* 0x000fe40000000f00 */
.L_x_173:
[----:B------:R-:W-:Y:S05]  /*8bb0*/  BSYNC B5 ;  /* 0x0000000000057941 */ /* 0x000fea0003800000 */
.L_x_153:
[----:B------:R-:W2:Y:S01]  /*8bc0*/  LD.E.64 R6, [R34.64+0x70] ;  /* 0x0000701022067980 */ /* 0x000ea2000c101b00 */
[----:B------:R-:W-:-:S03]  /*8bd0*/  LEA R9, R16, R16, 0x1 ;  /* 0x0000001010097211 */ /* 0x000fc600078e08ff */
[----:B------:R-:W3:Y:S02]  /*8be0*/  LD.E.64 R26, [R34.64] ;  /* 0x00000010221a7980 */ /* 0x000ee4000c101b00 */
[----:B--2---:R-:W-:-:S05]  /*8bf0*/  IMAD.WIDE R8, R9, 0x4, R6 ;  /* 0x0000000409087825 */ /* 0x004fca00078e0206 */
[----:B------:R-:W3:Y:S04]  /*8c00*/  LD.E R7, [R8.64] ;  /* 0x0000001008077980 */ /* 0x000ee8000c101900 */
[----:B------:R-:W2:Y:S04]  /*8c10*/  LD.E R11, [R8.64+0x4] ;  /* 0x00000410080b7980 */ /* 0x000ea8000c101900 */
[----:B------:R-:W4:Y:S01]  /*8c20*/  LD.E R13, [R8.64+0x8] ;  /* 0x00000810080d7980 */ /* 0x000f22000c101900 */
[----:B---3--:R-:W-:-:S04]  /*8c30*/  IMAD.WIDE R6, R7, 0xc, R26 ;  /* 0x0000000c07067825 */ /* 0x008fc800078e021a */
[--C-:B--2---:R-:W-:Y:S01]  /*8c40*/  IMAD.WIDE R10, R11, 0xc, R26.reuse ;  /* 0x0000000c0b0a7825 */ /* 0x104fe200078e021a */
[----:B------:R-:W2:Y:S03]  /*8c50*/  LD.E R24, [R6.64+0x4] ;  /* 0x0000041006187980 */ /* 0x000ea6000c101900 */
[----:B----4-:R-:W-:Y:S01]  /*8c60*/  IMAD.WIDE R26, R13, 0xc, R26 ;  /* 0x0000000c0d1a7825 */ /* 0x010fe200078e021a */
[----:B------:R0:W3:Y:S04]  /*8c70*/  LD.E R15, [R10.64+0x4] ;  /* 0x000004100a0f7980 */ /* 0x0000e8000c101900 */
[----:B------:R1:W4:Y:S04]  /*8c80*/  LD.E R89, [R26.64+0x4] ;  /* 0x000004101a597980 */ /* 0x000328000c101900 */
[----:B------:R-:W5:Y:S04]  /*8c90*/  LD.E R13, [R6.64] ;  /* 0x00000010060d7980 */ /* 0x000f68000c101900 */
[----:B------:R0:W5:Y:S04]  /*8ca0*/  LD.E R38, [R10.64] ;  /* 0x000000100a267980 */ /* 0x000168000c101900 */
[----:B------:R1:W5:Y:S04]  /*8cb0*/  LD.E R40, [R26.64] ;  /* 0x000000101a287980 */ /* 0x000368000c101900 */
[----:B------:R0:W5:Y:S04]  /*8cc0*/  LD.E R84, [R6.64+0x8] ;  /* 0x0000081006547980 */ /* 0x000168000c101900 */
[----:B------:R0:W5:Y:S04]  /*8cd0*/  LD.E R91, [R10.64+0x8] ;  /* 0x000008100a5b7980 */ /* 0x000168000c101900 */
[----:B------:R1:W5:Y:S01]  /*8ce0*/  LD.E R93, [R26.64+0x8] ;  /* 0x000008101a5d7980 */ /* 0x000362000c101900 */
[----:B------:R-:W-:Y:S01]  /*8cf0*/  BSSY B10, `(.L_x_174) ;  /* 0x00001660000a7945 */ /* 0x000fe20003800000 */
[----:B0-----:R-:W-:Y:S01]  /*8d00*/  MOV R11, RZ ;  /* 0x000000ff000b7202 */ /* 0x001fe20000000f00 */
[----:B-1----:R-:W-:Y:S01]  /*8d10*/  CS2R R26, SRZ ;  /* 0x00000000001a7805 */ /* 0x002fe2000001ff00 */
[C---:B--2---:R-:W-:Y:S01]  /*8d20*/  FADD R90, -R24.reuse, R83 ;  /* 0x00000053185a7221 */ /* 0x044fe20000000100 */
[----:B---3--:R-:W-:Y:S01]  /*8d30*/  FADD R97, R15, -R24 ;  /* 0x800000180f617221 */ /* 0x008fe20000000000 */
[----:B----4-:R-:W-:-:S03]  /*8d40*/  FADD R9, -R24, R89 ;  /* 0x0000005918097221 */ /* 0x010fc60000000100 */
[-C--:B------:R-:W-:Y:S01]  /*8d50*/  FMUL R102, R97, R90.reuse ;  /* 0x0000005a61667220 */ /* 0x080fe20000400000 */
[----:B-----5:R-:W-:Y:S01]  /*8d60*/  FADD R12, -R13, R88 ;  /* 0x000000580d0c7221 */ /* 0x020fe20000000100 */
[----:B------:R-:W-:Y:S01]  /*8d70*/  FMUL R95, R9, R90 ;  /* 0x0000005a095f7220 */ /* 0x000fe20000400000 */
[----:B------:R-:W-:Y:S01]  /*8d80*/  FADD R25, R38, -R13 ;  /* 0x8000000d26197221 */ /* 0x000fe20000000000 */
[----:B------:R-:W-:-:S03]  /*8d90*/  FADD R8, -R13, R40 ;  /* 0x000000280d087221 */ /* 0x000fc60000000100 */
[-C--:B------:R-:W-:Y:S01]  /*8da0*/  FFMA R6, R25, R12.reuse, R102 ;  /* 0x0000000c19067223 */ /* 0x080fe20000000066 */
[----:B------:R-:W-:Y:S01]  /*8db0*/  FADD R7, -R84, R3 ;  /* 0x0000000354077221 */ /* 0x000fe20000000100 */
[----:B------:R-:W-:Y:S01]  /*8dc0*/  FFMA R95, R8, R12, R95 ;  /* 0x0000000c085f7223 */ /* 0x000fe2000000005f */
[----:B------:R-:W-:Y:S01]  /*8dd0*/  FADD R99, R91, -R84 ;  /* 0x800000545b637221 */ /* 0x000fe20000000000 */
[----:B------:R-:W-:-:S03]  /*8de0*/  FADD R10, -R84, R93 ;  /* 0x0000005d540a7221 */ /* 0x000fc60000000100 */
[-C--:B------:R-:W-:Y:S01]  /*8df0*/  FFMA R6, R99, R7.reuse, R6 ;  /* 0x0000000763067223 */ /* 0x080fe20000000006 */
[----:B------:R-:W-:-:S04]  /*8e00*/  FFMA R7, R10, R7, R95 ;  /* 0x000000070a077223 */ /* 0x000fc8000000005f */
[----:B------:R-:W-:Y:S02]  /*8e10*/  FSETP.LE.AND P1, PT, R6, RZ, PT ;  /* 0x000000ff0600720b */ /* 0x000fe40003f23000 */
[----:B------:R-:W-:Y:S02]  /*8e20*/  FSETP.GTU.AND P0, PT, R7, RZ, PT ;  /* 0x000000ff0700720b */ /* 0x000fe40003f0c000 */
[----:B------:R-:W-:Y:S02]  /*8e30*/  MOV R12, RZ ;  /* 0x000000ff000c7202 */ /* 0x000fe40000000f00 */
[----:B------:R-:W-:-:S09]  /*8e40*/  MOV R90, RZ ;  /* 0x000000ff005a7202 */ /* 0x000fd20000000f00 */
[----:B------:R-:W-:Y:S05]  /*8e50*/  @!P0 BRA P1, `(.L_x_175) ;  /* 0x000014f000008947 */ /* 0x000fea0000800000 */
[----:B------:R-:W-:Y:S01]  /*8e60*/  FADD R12, -R15, R83 ;  /* 0x000000530f0c7221 */ /* 0x000fe20000000100 */
[----:B------:R-:W-:Y:S01]  /*8e70*/  FADD R11, -R38, R88 ;  /* 0x00000058260b7221 */ /* 0x000fe20000000100 */
[----:B------:R-:W-:Y:S01]  /*8e80*/  FADD R27, -R91, R3 ;  /* 0x000000035b1b7221 */ /* 0x000fe20000000100 */
[----:B------:R-:W-:Y:S01]  /*8e90*/  BSSY B9, `(.L_x_176) ;  /* 0x000013c000097945 */ /* 0x000fe20003800000 */
[-C--:B------:R-:W-:Y:S01]  /*8ea0*/  FMUL R26, R97, R12.reuse ;  /* 0x0000000c611a7220 */ /* 0x080fe20000400000 */
[----:B------:R-:W-:Y:S01]  /*8eb0*/  FMUL R95, R9, R12 ;  /* 0x0000000c095f7220 */ /* 0x000fe20000400000 */
[----:B------:R-:W-:Y:S01]  /*8ec0*/  MOV R12, RZ ;  /* 0x000000ff000c7202 */ /* 0x000fe20000000f00 */
[----:B------:R-:W-:Y:S01]  /*8ed0*/  CS2R R102, SRZ ;  /* 0x0000000000667805 */ /* 0x000fe2000001ff00 */
[-C--:B------:R-:W-:Y:S01]  /*8ee0*/  FFMA R26, R25, R11.reuse, R26 ;  /* 0x0000000b191a7223 */ /* 0x080fe2000000001a */
[----:B------:R-:W-:Y:S01]  /*8ef0*/  FFMA R11, R8, R11, R95 ;  /* 0x0000000b080b7223 */ /* 0x000fe2000000005f */
[----:B------:R-:W-:-:S02]  /*8f00*/  MOV R104, RZ ;  /* 0x000000ff00687202 */ /* 0x000fc40000000f00 */
[-C--:B------:R-:W-:Y:S01]  /*8f10*/  FFMA R95, R99, R27.reuse, R26 ;  /* 0x0000001b635f7223 */ /* 0x080fe2000000001a */
[----:B------:R-:W-:Y:S01]  /*8f20*/  FFMA R90, R10, R27, R11 ;  /* 0x0000001b0a5a7223 */ /* 0x000fe2000000000b */
[----:B------:R-:W-:Y:S01]  /*8f30*/  MOV R11, RZ ;  /* 0x000000ff000b7202 */ /* 0x000fe20000000f00 */
[----:B------:R-:W-:Y:S02]  /*8f40*/  CS2R R26, SRZ ;  /* 0x00000000001a7805 */ /* 0x000fe4000001ff00 */
[----:B------:R-:W-:Y:S02]  /*8f50*/  FSETP.GE.AND P1, PT, R95, RZ, PT ;  /* 0x000000ff5f00720b */ /* 0x000fe40003f26000 */
[----:B------:R-:W-:-:S13]  /*8f60*/  FSETP.GTU.AND P0, PT, R90, R95, PT ;  /* 0x0000005f5a00720b */ /* 0x000fda0003f0c000 */
[----:B------:R-:W-:Y:S05]  /*8f70*/  @!P0 BRA P1, `(.L_x_177) ;  /* 0x000012d000008947 */ /* 0x000fea0000800000 */
[----:B------:R-:W-:Y:S01]  /*8f80*/  FMUL R11, R7, R95 ;  /* 0x0000005f070b7220 */ /* 0x000fe20000400000 */
[----:B------:R-:W-:Y:S01]  /*8f90*/  FSETP.LE.AND P1, PT, R95, RZ, PT ;  /* 0x000000ff5f00720b */ /* 0x000fe20003f23000 */
[----:B------:R-:W-:Y:S02]  /*8fa0*/  BSSY B8, `(.L_x_178) ;  /* 0x00000f2000087945 */ /* 0x000fe40003800000 */
[----:B------:R-:W-:-:S05]  /*8fb0*/  FFMA R12, R6, R90, -R11 ;  /* 0x0000005a060c7223 */ /* 0x000fca000000080b */
[----:B------:R-:W-:-:S04]  /*8fc0*/  FSETP.GTU.AND P0, PT, R12, RZ, PT ;  /* 0x000000ff0c00720b */ /* 0x000fc80003f0c000 */
[----:B------:R-:W-:-:S13]  /*8fd0*/  FSETP.GE.AND P0, PT, R6, RZ, !P0 ;  /* 0x000000ff0600720b */ /* 0x000fda0004706000 */
[----:B------:R-:W-:Y:S05]  /*8fe0*/  @P0 BRA P1, `(.L_x_179) ;  /* 0x00000e4000000947 */ /* 0x000fea0000800000 */
[----:B------:R-:W-:Y:S01]  /*8ff0*/  FADD R26, -R89, R83 ;  /* 0x00000053591a7221 */ /* 0x000fe20000000100 */
[----:B------:R-:W-:Y:S01]  /*9000*/  FADD R11, -R40, R88 ;  /* 0x00000058280b7221 */ /* 0x000fe20000000100 */
[----:B------:R-:W-:Y:S01]  /*9010*/  BSSY B7, `(.L_x_180) ;  /* 0x00000d1000077945 */ /* 0x000fe20003800000 */
[----:B------:R-:W-:Y:S01]  /*9020*/  MOV R101, RZ ;  /* 0x000000ff00657202 */ /* 0x000fe20000000f00 */
[-C--:B------:R-:W-:Y:S01]  /*9030*/  FMUL R102, R97, R26.reuse ;  /* 0x0000001a61667220 */ /* 0x080fe20000400000 */
[----:B------:R-:W-:Y:S01]  /*9040*/  FMUL R27, R9, R26 ;  /* 0x0000001a091b7220 */ /* 0x000fe20000400000 */
[----:B------:R-:W-:Y:S01]  /*9050*/  FADD R9, -R93, R3 ;  /* 0x000000035d097221 */ /* 0x000fe20000000100 */
[----:B------:R-:W-:Y:S01]  /*9060*/  MOV R97, RZ ;  /* 0x000000ff00617202 */ /* 0x000fe20000000f00 */
[-C--:B------:R-:W-:Y:S01]  /*9070*/  FFMA R102, R25, R11.reuse, R102 ;  /* 0x0000000b19667223 */ /* 0x080fe20000000066 */
[----:B------:R-:W-:Y:S01]  /*9080*/  FFMA R27, R8, R11, R27 ;  /* 0x0000000b081b7223 */ /* 0x000fe2000000001b */
[----:B------:R-:W-:-:S02]  /*9090*/  MOV R25, RZ ;  /* 0x000000ff00197202 */ /* 0x000fc40000000f00 */
[-C--:B------:R-:W-:Y:S01]  /*90a0*/  FFMA R99, R99, R9.reuse, R102 ;  /* 0x0000000963637223 */ /* 0x080fe20000000066 */
[----:B------:R-:W-:Y:S01]  /*90b0*/  FFMA R8, R10, R9, R27 ;  /* 0x000000090a087223 */ /* 0x000fe2000000001b */
[----:B------:R-:W-:Y:S02]  /*90c0*/  MOV R26, RZ ;  /* 0x000000ff001a7202 */ /* 0x000fe40000000f00 */
[----:B------:R-:W-:Y:S02]  /*90d0*/  MOV R105, RZ ;  /* 0x000000ff00697202 */ /* 0x000fe40000000f00 */
[----:B------:R-:W-:Y:S02]  /*90e0*/  FSETP.GTU.AND P0, PT, R99, R8, PT ;  /* 0x000000086300720b */ /* 0x000fe40003f0c000 */
[----:B------:R-:W-:Y:S02]  /*90f0*/  FSETP.GE.AND P1, PT, R8, RZ, PT ;  /* 0x000000ff0800720b */ /* 0x000fe40003f26000 */
[----:B------:R-:W-:-:S02]  /*9100*/  MOV R11, RZ ;  /* 0x000000ff000b7202 */ /* 0x000fc40000000f00 */
[----:B------:R-:W-:Y:S02]  /*9110*/  MOV R108, RZ ;  /* 0x000000ff006c7202 */ /* 0x000fe40000000f00 */
[----:B------:R-:W-:-:S07]  /*9120*/  MOV R110, RZ ;  /* 0x000000ff006e7202 */ /* 0x000fce0000000f00 */
        /* <DEDUP_REMOVED lines=8> */
[----:B------:R-:W-:Y:S01]  /*91b0*/  FMUL R10, R90, R99 ;  /* 0x000000635a0a7220 */ /* 0x000fe20000400000 */
[----:B------:R-:W-:Y:S01]  /*91c0*/  FADD R104, R99, -R8 ;  /* 0x8000000863687221 */ /* 0x000fe20000000000 */
[C---:B------:R-:W-:Y:S01]  /*91d0*/  FADD R11, -R95.reuse, R90 ;  /* 0x0000005a5f0b7221 */ /* 0x040fe20000000100 */
[----:B------:R-:W-:Y:S01]  /*91e0*/  BSSY B5, `(.L_x_184) ;  /* 0x0000039000057945 */ /* 0x000fe20003800000 */
[----:B------:R-:W-:Y:S02]  /*91f0*/  FFMA R9, R95, R8, -R10 ;  /* 0x000000085f097223 */ /* 0x000fe4000000080a */
        /* <DEDUP_REMOVED lines=11> */
[----:B------:R-:W-:Y:S02]  /*92b0*/  MOV R26, R108 ;  /* 0x0000006c001a7202 */ /* 0x000fe40000000f00 */
[----:B------:R-:W-:Y:S02]  /*92c0*/  MOV R111, 0x92e0 ;  /* 0x000092e0006f7802 */ /* 0x000fe40000000f00 */
[----:B------:R-:W-:Y:S05]  /*92d0*/  CALL.REL.NOINC `($__internal_1_$__cuda_sm20_rcp_rn_f32_slowpath) ;  /* 0x0000392000007944 */ /* 0x000fea0003c00000 */
[----:B------:R-:W-:Y:S01]  /*92e0*/  MOV R26, R25 ;  /* 0x00000019001a7202 */ /* 0x000fe20000000f00 */
[----:B------:R-:W-:Y:S05]  /*92f0*/  BRA `(.L_x_188) ;  /* 0x0000004000007947 */ /* 0x000fea0003800000 */
.L_x_187:
[----:B------:R-:W0:Y:S02]  /*9300*/  MUFU.RCP R26, R108 ;  /* 0x0000006c001a7308 */ /* 0x000e240000001000 */
[----:B0-----:R-:W-:-:S04]  /*9310*/  FFMA R9, R108, R26, -1 ;  /* 0xbf8000006c097423 */ /* 0x001fc8000000001a */
[----:B------:R-:W-:-:S04]  /*9320*/  FADD.FTZ R9, -R9, -RZ ;  /* 0x800000ff09097221 */ /* 0x000fc80000010100 */
[----:B------:R-:W-:Y:S02]  /*9330*/  FFMA R26, R26, R9, R26 ;  /* 0x000000091a1a7223 */ /* 0x000fe4000000001a */
.L_x_188:
[----:B------:R-:W-:Y:S05]  /*9340*/  BSYNC B3 ;  /* 0x0000000000037941 */ /* 0x000fea0003800000 */
.L_x_186:
[----:B------:R-:W-:Y:S01]  /*9350*/  FADD R10, RZ, R100 ;  /* 0x00000064ff0a7221 */ /* 0x000fe20000000000 */
[----:B------:R-:W-:Y:S01]  /*9360*/  FADD R25, RZ, R98 ;  /* 0x00000062ff197221 */ /* 0x000fe20000000000 */
[----:B------:R-:W0:Y:S01]  /*9370*/  MUFU.RCP R27, R108 ;  /* 0x0000006c001b7308 */ /* 0x000e220000001000 */
[----:B------:R-:W-:Y:S01]  /*9380*/  BSSY B11, `(.L_x_189) ;  /* 0x00000140000b7945 */ /* 0x000fe20003800000 */
[----:B------:R-:W-:Y:S01]  /*9390*/  FADD R9, RZ, -R10 ;  /* 0x8000000aff097221 */ /* 0x000fe20000000000 */
[----:B------:R-:W-:Y:S01]  /*93a0*/  FADD R10, -R10, R25 ;  /* 0x000000190a0a7221 */ /* 0x000fe20000000100 */
[----:B------:R-:W-:Y:S02]  /*93b0*/  MOV R100, RZ ;  /* 0x000000ff00647202 */ /* 0x000fe40000000f00 */
[----:B------:R-:W-:Y:S01]  /*93c0*/  FFMA R25, R12, R9, RZ ;  /* 0x000000090c197223 */ /* 0x000fe200000000ff */
[-C--:B------:R-:W-:Y:S01]  /*93d0*/  FFMA R9, R9, R26.reuse, RZ ;  /* 0x0000001a09097223 */ /* 0x080fe200000000ff */
[----:B------:R-:W-:-:S02]  /*93e0*/  FFMA R103, R10, R26, RZ ;  /* 0x0000001a0a677223 */ /* 0x000fc400000000ff */
[----:B------:R-:W-:-:S04]  /*93f0*/  FFMA R25, R102, R10, R25 ;  /* 0x0000000a66197223 */ /* 0x000fc80000000019 */
[----:B------:R-:W-:Y:S01]  /*9400*/  FMUL R25, R25, R26 ;  /* 0x0000001a19197220 */ /* 0x000fe20000400000 */
[----:B0-----:R-:W-:-:S03]  /*9410*/  FFMA R12, -R108, R27, 1 ;  /* 0x3f8000006c0c7423 */ /* 0x001fc6000000011b */
[----:B------:R-:W0:Y:S01]  /*9420*/  FCHK P0, R25, R108 ;  /* 0x0000006c19007302 */ /* 0x000e220000000000 */
[----:B------:R-:W-:-:S04]  /*9430*/  FFMA R12, R27, R12, R27 ;  /* 0x0000000c1b0c7223 */ /* 0x000fc8000000001b */
[----:B------:R-:W-:-:S04]  /*9440*/  FFMA R27, R25, R12, RZ ;  /* 0x0000000c191b7223 */ /* 0x000fc800000000ff */
[----:B------:R-:W-:-:S04]  /*9450*/  FFMA R98, -R108, R27, R25 ;  /* 0x0000001b6c627223 */ /* 0x000fc80000000119 */
[----:B------:R-:W-:Y:S01]  /*9460*/  FFMA R12, R12, R98, R27 ;  /* 0x000000620c0c7223 */ /* 0x000fe2000000001b */
[----:B0-----:R-:W-:Y:S05]  /*9470*/  @!P0 BRA `(.L_x_190) ;  /* 0x0000004000008947 */ /* 0x001fea0003800000 */
[----:B------:R-:W-:Y:S02]  /*9480*/  MOV R26, R108 ;  /* 0x0000006c001a7202 */ /* 0x000fe40000000f00 */
[----:B------:R-:W-:Y:S02]  /*9490*/  MOV R109, 0x94b0 ;  /* 0x000094b0006d7802 */ /* 0x000fe40000000f00 */
[----:B------:R-:W-:Y:S05]  /*94a0*/  CALL.REL.NOINC `($__internal_3_$__cuda_sm3x_div_rn_noftz_f32_slowpath) ;  /* 0x00003c2000007944 */ /* 0x000fea0003c00000 */
[----:B0-----:R-:W-:Y:S02]  /*94b0*/  MOV R12, R25 ;  /* 0x00000019000c7202 */ /* 0x001fe40000000f00 */
.L_x_190:
[----:B------:R-:W-:Y:S05]  /*94c0*/  BSYNC B11 ;  /* 0x00000000000b7941 */ /* 0x000fea0003800000 */
.L_x_189:
[----:B------:R-:W-:-:S04]  /*94d0*/  FADD R12, RZ, -R12 ;  /* 0x8000000cff0c7221 */ /* 0x000fc80000000000 */
[--C-:B------:R-:W-:Y:S01]  /*94e0*/  FADD R98, RZ, R12.reuse ;  /* 0x0000000cff627221 */ /* 0x100fe20000000000 */
[----:B------:R-:W-:-:S03]  /*94f0*/  FADD R101, R9, R12 ;  /* 0x0000000c09657221 */ /* 0x000fc60000000000 */
[----:B------:R-:W-:Y:S01]  /*9500*/  FADD R10, R103, R98 ;  /* 0x00000062670a7221 */ /* 0x000fe20000000000 */
[----:B------:R-:W-:Y:S05]  /*9510*/  BRA `(.L_x_191) ;  /* 0x0000005000007947 */ /* 0x000fea0003800000 */
.L_x_185:
[----:B------:R-:W-:Y:S01]  /*9520*/  FADD R100, RZ, R98 ;  /* 0x00000062ff647221 */ /* 0x000fe20000000000 */
[----:B------:R-:W-:Y:S02]  /*9530*/  MOV R98, RZ ;  /* 0x000000ff00627202 */ /* 0x000fe40000000f00 */
[----:B------:R-:W-:Y:S01]  /*9540*/  MOV R10, RZ ;  /* 0x000000ff000a7202 */ /* 0x000fe20000000f00 */
[----:B------:R-:W-:Y:S01]  /*9550*/  FADD R100, RZ, -R100 ;  /* 0x80000064ff647221 */ /* 0x000fe20000000000 */
[----:B------:R-:W-:Y:S02]  /*9560*/  MOV R101, RZ ;  /* 0x000000ff00657202 */ /* 0x000fe40000000f00 */
.L_x_191:
[----:B------:R-:W-:Y:S05]  /*9570*/  BSYNC B5 ;  /* 0x0000000000057941 */ /* 0x000fea0003800000 */
.L_x_184:
        /* <DEDUP_REMOVED lines=15> */
.L_x_193:
[----:B------:R-:W-:Y:S05]  /*9670*/  BSYNC B5 ;  /* 0x0000000000057941 */ /* 0x000fea0003800000 */
.L_x_192:
[----:B------:R-:W0:Y:S01]  /*9680*/  MUFU.RCP R12, R103 ;  /* 0x00000067000c7308 */ /* 0x000e220000001000 */
[----:B------:R-:W-:Y:S01]  /*9690*/  BSSY B5, `(.L_x_194) ;  /* 0x000000e000057945 */ /* 0x000fe20003800000 */
[----:B------:R-:W-:-:S06]  /*96a0*/  FADD R104, RZ, R9 ;  /* 0x00000009ff687221 */ /* 0x000fcc0000000000 */
[----:B------:R-:W1:Y:S01]  /*96b0*/  FCHK P0, R11, R103 ;  /* 0x000000670b007302 */ /* 0x000e620000000000 */
[----:B0-----:R-:W-:-:S04]  /*96c0*/  FFMA R25, -R103, R12, 1 ;  /* 0x3f80000067197423 */ /* 0x001fc8000000010c */
[----:B------:R-:W-:-:S04]  /*96d0*/  FFMA R27, R12, R25, R12 ;  /* 0x000000190c1b7223 */ /* 0x000fc8000000000c */
[----:B------:R-:W-:-:S04]  /*96e0*/  FFMA R12, R11, R27, RZ ;  /* 0x0000001b0b0c7223 */ /* 0x000fc800000000ff */
[----:B------:R-:W-:-:S04]  /*96f0*/  FFMA R25, -R103, R12, R11 ;  /* 0x0000000c67197223 */ /* 0x000fc8000000010b */
[----:B------:R-:W-:Y:S01]  /*9700*/  FFMA R25, R27, R25, R12 ;  /* 0x000000191b197223 */ /* 0x000fe2000000000c */
[----:B------:R-:W-:Y:S01]  /*9710*/  MOV R12, RZ ;  /* 0x000000ff000c7202 */ /* 0x000fe20000000f00 */
[----:B-1----:R-:W-:Y:S05]  /*9720*/  @!P0 BRA `(.L_x_195) ;  /* 0x0000004000008947 */ /* 0x002fea0003800000 */
[----:B------:R-:W-:Y:S02]  /*9730*/  MOV R25, R11 ;  /* 0x0000000b00197202 */ /* 0x000fe40000000f00 */
[----:B------:R-:W-:Y:S02]  /*9740*/  MOV R26, R103 ;  /* 0x00000067001a7202 */ /* 0x000fe40000000f00 */
[----:B------:R-:W-:Y:S02]  /*9750*/  MOV R109, 0x9770 ;  /* 0x00009770006d7802 */ /* 0x000fe40000000f00 */
[----:B------:R-:W-:Y:S05]  /*9760*/  CALL.REL.NOINC `($__internal_3_$__cuda_sm3x_div_rn_noftz_f32_slowpath) ;  /* 0x0000396000007944 */ /* 0x000fea0003c00000 */
.L_x_195:
[----:B------:R-:W-:Y:S05]  /*9770*/  BSYNC B5 ;  /* 0x0000000000057941 */ /* 0x000fea0003800000 */
.L_x_194:
[----:B------:R-:W1:Y:S01]  /*9780*/  MUFU.RCP R26, R103 ;  /* 0x00000067001a7308 */ /* 0x000e620000001000 */
[----:B0-----:R-:W-:Y:S01]  /*9790*/  FMUL R25, R25, R100 ;  /* 0x0000006419197220 */ /* 0x001fe20000400000 */
[----:B------:R-:W-:Y:S06]  /*97a0*/  BSSY B5, `(.L_x_196) ;  /* 0x000000c000057945 */ /* 0x000fec0003800000 */
[----:B------:R-:W0:Y:S01]  /*97b0*/  FCHK P0, R25, R103 ;  /* 0x0000006719007302 */ /* 0x000e220000000000 */
[----:B-1----:R-:W-:-:S04]  /*97c0*/  FFMA R9, -R103, R26, 1 ;  /* 0x3f80000067097423 */ /* 0x002fc8000000011a */
        /* <DEDUP_REMOVED lines=9> */
.L_x_197:
[----:B------:R-:W-:Y:S05]  /*9860*/  BSYNC B5 ;  /* 0x0000000000057941 */ /* 0x000fea0003800000 */
.L_x_196:
[----:B------:R-:W-:Y:S01]  /*9870*/  FADD R9, RZ, -R9 ;  /* 0x80000009ff097221 */ /* 0x000fe20000000000 */
[--C-:B------:R-:W-:Y:S01]  /*9880*/  FADD R105, RZ, -R98.reuse ;  /* 0x80000062ff697221 */ /* 0x100fe20000000000 */
[----:B------:R-:W-:Y:S02]  /*9890*/  FADD R25, RZ, R98 ;  /* 0x00000062ff197221 */ /* 0x000fe40000000000 */
[----:B------:R-:W-:-:S04]  /*98a0*/  FADD R9, RZ, R9 ;  /* 0x00000009ff097221 */ /* 0x000fc80000000000 */
[--C-:B------:R-:W-:Y:S01]  /*98b0*/  FADD R26, RZ, -R9.reuse ;  /* 0x80000009ff1a7221 */ /* 0x100fe20000000000 */
[--C-:B------:R-:W-:Y:S01]  /*98c0*/  FADD R102, R104, R9.reuse ;  /* 0x0000000968667221 */ /* 0x100fe20000000000 */
[-C--:B------:R-:W-:Y:S02]  /*98d0*/  FFMA R100, R90, R105.reuse, R9 ;  /* 0x000000695a647223 */ /* 0x080fe40000000009 */
[----:B------:R-:W-:Y:S01]  /*98e0*/  FADD R11, -R104, R26 ;  /* 0x0000001a680b7221 */ /* 0x000fe20000000100 */
[----:B------:R-:W-:Y:S01]  /*98f0*/  FFMA R105, R99, R105, R102 ;  /* 0x0000006963697223 */ /* 0x000fe20000000066 */
[-C--:B------:R-:W-:Y:S02]  /*9900*/  FFMA R98, R95, R25.reuse, R26 ;  /* 0x000000195f627223 */ /* 0x080fe4000000001a */
[----:B------:R-:W-:Y:S01]  /*9910*/  FFMA R11, R8, R25, R11 ;  /* 0x00000019080b7223 */ /* 0x000fe2000000000b */
[----:B------:R-:W-:Y:S05]  /*9920*/  BRA `(.L_x_198) ;  /* 0x0000006000007947 */ /* 0x000fea0003800000 */
.L_x_183:
[----:B------:R-:W-:Y:S01]  /*9930*/  FADD R12, RZ, R100 ;  /* 0x00000064ff0c7221 */ /* 0x000fe20000000000 */
[----:B------:R-:W-:Y:S01]  /*9940*/  CS2R R10, SRZ ;  /* 0x00000000000a7805 */ /* 0x000fe2000001ff00 */
[----:B------:R-:W-:Y:S01]  /*9950*/  MOV R98, RZ ;  /* 0x000000ff00627202 */ /* 0x000fe20000000f00 */
[----:B------:R-:W-:Y:S01]  /*9960*/  CS2R R100, SRZ ;  /* 0x0000000000647805 */ /* 0x000fe2000001ff00 */
[----:B------:R-:W-:Y:S01]  /*9970*/  MOV R105, RZ ;  /* 0x000000ff00697202 */ /* 0x000fe20000000f00 */
[----:B------:R-:W-:-:S02]  /*9980*/  FADD R12, RZ, -R12 ;  /* 0x8000000cff0c7221 */ /* 0x000fc40000000000 */
.L_x_198:
[----:B------:R-:W-:Y:S05]  /*9990*/  BSYNC B6 ;  /* 0x0000000000067941 */ /* 0x000fea0003800000 */
.L_x_182:
        /* <DEDUP_REMOVED lines=15> */
.L_x_200:
[----:B------:R-:W-:Y:S05]  /*9a90*/  BSYNC B5 ;  /* 0x0000000000057941 */ /* 0x000fea0003800000 */
.L_x_199:
        /* <DEDUP_REMOVED lines=14> */
.L_x_202:
[----:B------:R-:W-:Y:S05]  /*9b80*/  BSYNC B5 ;  /* 0x0000000000057941 */ /* 0x000fea0003800000 */
.L_x_201:
        /* <DEDUP_REMOVED lines=11> */
[----:B------:R-:W-:Y:S02]  /*9c40*/  MOV R26, R102 ;  /* 0x00000066001a7202 */ /* 0x000fe40000000f00 */
[----:B------:R-:W-:Y:S02]  /*9c50*/  MOV R109, 0x9c70 ;  /* 0x00009c70006d7802 */ /* 0x000fe40000000f00 */
[----:B------:R-:W-:Y:S05]  /*9c60*/  CALL.REL.NOINC `($__internal_3_$__cuda_sm3x_div_rn_noftz_f32_slowpath) ;  /* 0x0000346000007944 */ /* 0x000fea0003c00000 */
[----:B0-----:R-:W-:Y:S02]  /*9c70*/  MOV R9, R25 ;  /* 0x0000001900097202 */ /* 0x001fe40000000f00 */
.L_x_204:
[----:B------:R-:W-:Y:S05]  /*9c80*/  BSYNC B5 ;  /* 0x0000000000057941 */ /* 0x000fea0003800000 */
.L_x_203:
[----:B------:R-:W-:Y:S01]  /*9c90*/  FADD R9, RZ, -R9 ;  /* 0x80000009ff097221 */ /* 0x000fe20000000000 */
[--C-:B------:R-:W-:Y:S01]  /*9ca0*/  FADD R25, RZ, -R10.reuse ;  /* 0x8000000aff197221 */ /* 0x100fe20000000000 */
[----:B------:R-:W-:Y:S02]  /*9cb0*/  FADD R12, RZ, R10 ;  /* 0x0000000aff0c7221 */ /* 0x000fe40000000000 */
[----:B------:R-:W-:Y:S01]  /*9cc0*/  FADD R108, R108, R9 ;  /* 0x000000096c6c7221 */ /* 0x000fe20000000000 */
[----:B------:R-:W-:Y:S01]  /*9cd0*/  FADD R9, -R9, R98 ;  /* 0x0000006209097221 */ /* 0x000fe20000000100 */
[-C--:B------:R-:W-:Y:S01]  /*9ce0*/  FFMA R110, R8, R25.reuse, RZ ;  /* 0x00000019086e7223 */ /* 0x080fe200000000ff */
[-C--:B------:R-:W-:Y:S01]  /*9cf0*/  FFMA R26, R7, R12.reuse, R100 ;  /* 0x0000000c071a7223 */ /* 0x080fe20000000064 */
[----:B------:R-:W-:Y:S01]  /*9d00*/  FFMA R108, R99, R12, R108 ;  /* 0x0000000c636c7223 */ /* 0x000fe2000000006c */
[----:B------:R-:W-:-:S02]  /*9d10*/  FFMA R25, R6, R25, R9 ;  /* 0x0000001906197223 */ /* 0x000fc40000000009 */
.L_x_181:
[----:B------:R-:W-:Y:S05]  /*9d20*/  BSYNC B7 ;  /* 0x0000000000077941 */ /* 0x000fea0003800000 */
.L_x_180:
[----:B------:R-:W-:Y:S01]  /*9d30*/  FADD R9, -R13, R40 ;  /* 0x000000280d097221 */ /* 0x000fe20000000100 */
[----:B------:R-:W-:Y:S01]  /*9d40*/  FADD R10, -R24, R89 ;  /* 0x00000059180a7221 */ /* 0x000fe20000000100 */
[----:B------:R-:W-:Y:S01]  /*9d50*/  FADD R8, -R84, R93 ;  /* 0x0000005d54087221 */ /* 0x000fe20000000100 */
[----:B------:R-:W-:Y:S01]  /*9d60*/  FADD R12, R15, -R24 ;  /* 0x800000180f0c7221 */ /* 0x000fe20000000000 */
[-C--:B------:R-:W-:Y:S01]  /*9d70*/  FFMA R9, R9, R25.reuse, RZ ;  /* 0x0000001909097223 */ /* 0x080fe200000000ff */
[-C--:B------:R-:W-:Y:S01]  /*9d80*/  FFMA R27, R10, R25.reuse, RZ ;  /* 0x000000190a1b7223 */ /* 0x080fe200000000ff */
[----:B------:R-:W-:Y:S01]  /*9d90*/  FFMA R25, R8, R25, RZ ;  /* 0x0000001908197223 */ /* 0x000fe200000000ff */
[----:B------:R-:W-:Y:S01]  /*9da0*/  FADD R10, R38, -R13 ;  /* 0x8000000d260a7221 */ /* 0x000fe20000000000 */
[----:B------:R-:W-:Y:S01]  /*9db0*/  FADD R8, R91, -R84 ;  /* 0x800000545b087221 */ /* 0x000fe20000000000 */
[----:B------:R-:W-:-:S02]  /*9dc0*/  FFMA R27, R12, R26, R27 ;  /* 0x0000001a0c1b7223 */ /* 0x000fc4000000001b */
[-C--:B------:R-:W-:Y:S01]  /*9dd0*/  FFMA R9, R10, R26.reuse, R9 ;  /* 0x0000001a0a097223 */ /* 0x080fe20000000009 */
[----:B------:R-:W-:Y:S01]  /*9de0*/  FFMA R25, R8, R26, R25 ;  /* 0x0000001a08197223 */ /* 0x000fe20000000019 */
[----:B------:R-:W-:Y:S02]  /*9df0*/  FADD R103, RZ, R27 ;  /* 0x0000001bff677221 */ /* 0x000fe40000000000 */
[----:B------:R-:W-:Y:S01]  /*9e00*/  FADD R104, RZ, R9 ;  /* 0x00000009ff687221 */ /* 0x000fe20000000000 */
[----:B------:R-:W-:Y:S01]  /*9e10*/  FADD R102, RZ, R25 ;  /* 0x00000019ff667221 */ /* 0x000fe20000000000 */
[----:B------:R-:W-:Y:S05]  /*9e20*/  BRA `(.L_x_205) ;  /* 0x0000009000007947 */ /* 0x000fea0003800000 */
.L_x_179:
[----:B------:R-:W-:Y:S01]  /*9e30*/  FADD R97, RZ, R100 ;  /* 0x00000064ff617221 */ /* 0x000fe20000000000 */
[----:B------:R-:W-:Y:S01]  /*9e40*/  FADD R98, RZ, R98 ;  /* 0x00000062ff627221 */ /* 0x000fe20000000000 */
[----:B------:R-:W-:Y:S01]  /*9e50*/  MOV R101, RZ ;  /* 0x000000ff00657202 */ /* 0x000fe20000000f00 */
[----:B------:R-:W-:Y:S01]  /*9e60*/  CS2R R104, SRZ ;  /* 0x0000000000687805 */ /* 0x000fe2000001ff00 */
[----:B------:R-:W-:Y:S01]  /*9e70*/  MOV R11, RZ ;  /* 0x000000ff000b7202 */ /* 0x000fe20000000f00 */
[----:B------:R-:W-:Y:S01]  /*9e80*/  FADD R97, -R97, R98 ;  /* 0x0000006261617221 */ /* 0x000fe20000000100 */
[----:B------:R-:W-:Y:S01]  /*9e90*/  MOV R108, RZ ;  /* 0x000000ff006c7202 */ /* 0x000fe20000000f00 */
[----:B------:R-:W-:Y:S01]  /*9ea0*/  CS2R R102, SRZ ;  /* 0x0000000000667805 */ /* 0x000fe2000001ff00 */
[----:B------:R-:W-:-:S02]  /*9eb0*/  MOV R110, RZ ;  /* 0x000000ff006e7202 */ /* 0x000fc40000000f00 */
.L_x_205:
[----:B------:R-:W-:Y:S05]  /*9ec0*/  BSYNC B8 ;  /* 0x0000000000087941 */ /* 0x000fea0003800000 */
.L_x_178:
        /* <DEDUP_REMOVED lines=15> */
.L_x_207:
[----:B------:R-:W-:Y:S05]  /*9fc0*/  BSYNC B5 ;  /* 0x0000000000057941 */ /* 0x000fea0003800000 */
.L_x_206:
[----:B------:R-:W0:Y:S01]  /*9fd0*/  MUFU.RCP R25, R12 ;  /* 0x0000000c00197308 */ /* 0x000e220000001000 */
[----:B------:R-:W-:Y:S01]  /*9fe0*/  BSSY B5, `(.L_x_208) ;  /* 0x000000e000057945 */ /* 0x000fe20003800000 */
[----:B------:R-:W-:-:S06]  /*9ff0*/  FADD R99, R9, R110 ;  /* 0x0000006e09637221 */ /* 0x000fcc0000000000 */
        /* <DEDUP_REMOVED lines=12> */
.L_x_209:
[----:B------:R-:W-:Y:S05]  /*a0c0*/  BSYNC B5 ;  /* 0x0000000000057941 */ /* 0x000fea0003800000 */
.L_x_208:
[----:B------:R-:W0:Y:S01]  /*a0d0*/  MUFU.RCP R9, R12 ;  /* 0x0000000c00097308 */ /* 0x000e220000001000 */
[----:B------:R-:W-:Y:S01]  /*a0e0*/  FMUL R25, R8, R97 ;  /* 0x0000006108197220 */ /* 0x000fe20000400000 */
[----:B------:R-:W-:Y:S06]  /*a0f0*/  BSSY B5, `(.L_x_210) ;  /* 0x000000c000057945 */ /* 0x000fec0003800000 */
        /* <DEDUP_REMOVED lines=11> */
.L_x_211:
[----:B------:R-:W-:Y:S05]  /*a1b0*/  BSYNC B5 ;  /* 0x0000000000057941 */ /* 0x000fea0003800000 */
.L_x_210:
[----:B------:R-:W-:Y:S01]  /*a1c0*/  FADD R8, RZ, -R8 ;  /* 0x80000008ff087221 */ /* 0x000fe20000000000 */
[--C-:B------:R-:W-:Y:S01]  /*a1d0*/  FADD R12, RZ, R101.reuse ;  /* 0x00000065ff0c7221 */ /* 0x100fe20000000000 */
[----:B------:R-:W-:Y:S02]  /*a1e0*/  FADD R10, RZ, -R101 ;  /* 0x80000065ff0a7221 */ /* 0x000fe40000000000 */
[----:B------:R-:W-:Y:S01]  /*a1f0*/  FADD R26, -R8, R11 ;  /* 0x0000000b081a7221 */ /* 0x000fe20000000100 */
[----:B------:R-:W-:Y:S01]  /*a200*/  FADD R9, R99, R8 ;  /* 0x0000000863097221 */ /* 0x000fe20000000000 */
[----:B------:R-:W-:Y:S01]  /*a210*/  FFMA R27, R6, R12, R105 ;  /* 0x0000000c061b7223 */ /* 0x000fe20000000069 */
[-C--:B------:R-:W-:Y:S01]  /*a220*/  FFMA R11, R95, R10.reuse, R108 ;  /* 0x0000000a5f0b7223 */ /* 0x080fe2000000006c */
[----:B------:R-:W-:Y:S01]  /*a230*/  FFMA R26, R7, R10, R26 ;  /* 0x0000000a071a7223 */ /* 0x000fe2000000001a */
[----:B------:R-:W-:-:S02]  /*a240*/  FFMA R12, R90, R12, R9 ;  /* 0x0000000c5a0c7223 */ /* 0x000fc40000000009 */
.L_x_177:
[----:B------:R-:W-:Y:S05]  /*a250*/  BSYNC B9 ;  /* 0x0000000000097941 */ /* 0x000fea0003800000 */
.L_x_176:
[----:B------:R-:W-:Y:S01]  /*a260*/  FADD R10, -R84, R93 ;  /* 0x0000005d540a7221 */ /* 0x000fe20000000100 */
[----:B------:R-:W-:Y:S01]  /*a270*/  FADD R8, -R13, R40 ;  /* 0x000000280d087221 */ /* 0x000fe20000000100 */
[----:B------:R-:W-:Y:S01]  /*a280*/  FADD R9, -R24, R89 ;  /* 0x0000005918097221 */ /* 0x000fe20000000100 */
[----:B------:R-:W-:Y:S01]  /*a290*/  FADD R25, R38, -R13 ;  /* 0x8000000d26197221 */ /* 0x000fe20000000000 */
[----:B------:R-:W-:Y:S01]  /*a2a0*/  FADD R97, R15, -R24 ;  /* 0x800000180f617221 */ /* 0x000fe20000000000 */
[----:B------:R-:W-:Y:S01]  /*a2b0*/  FADD R99, R91, -R84 ;  /* 0x800000545b637221 */ /* 0x000fe20000000000 */
[-C--:B------:R-:W-:Y:S01]  /*a2c0*/  FFMA R6, R8, R27.reuse, RZ ;  /* 0x0000001b08067223 */ /* 0x080fe200000000ff */
[-C--:B------:R-:W-:Y:S01]  /*a2d0*/  FFMA R24, R9, R27.reuse, RZ ;  /* 0x0000001b09187223 */ /* 0x080fe200000000ff */
[----:B------:R-:W-:-:S02]  /*a2e0*/  FFMA R38, R10, R27, RZ ;  /* 0x0000001b0a267223 */ /* 0x000fc400000000ff */
[-C--:B------:R-:W-:Y:S01]  /*a2f0*/  FFMA R7, R25, R26.reuse, R6 ;  /* 0x0000001a19077223 */ /* 0x080fe20000000006 */
[-C--:B------:R-:W-:Y:S01]  /*a300*/  FFMA R24, R97, R26.reuse, R24 ;  /* 0x0000001a61187223 */ /* 0x080fe20000000018 */
[----:B------:R-:W-:Y:S02]  /*a310*/  FFMA R13, R99, R26, R38 ;  /* 0x0000001a630d7223 */ /* 0x000fe40000000026 */
[----:B------:R-:W-:Y:S01]  /*a320*/  FADD R90, R7, R104 ;  /* 0x00000068075a7221 */ /* 0x000fe20000000000 */
[----:B------:R-:W-:Y:S01]  /*a330*/  FADD R27, R24, R103 ;  /* 0x00000067181b7221 */ /* 0x000fe20000000000 */
[----:B------:R-:W-:Y:S02]  /*a340*/  FADD R26, R13, R102 ;  /* 0x000000660d1a7221 */ /* 0x000fe40000000000 */
.L_x_175:
[----:B------:R-:W-:Y:S05]  /*a350*/  BSYNC B10 ;  /* 0x00000000000a7941 */ /* 0x000fea0003800000 */
.L_x_174:
[----:B------:R-:W0:Y:S01]  /*a360*/  MUFU.RCP R6, R5 ;  /* 0x0000000500067308 */ /* 0x000e220000001000 */
[-C--:B------:R-:W-:Y:S01]  /*a370*/  FFMA R8, R8, R11.reuse, RZ ;  /* 0x0000000b08087223 */ /* 0x080fe200000000ff */
[-C--:B------:R-:W-:Y:S01]  /*a380*/  FFMA R10, R10, R11.reuse, RZ ;  /* 0x0000000b0a0a7223 */ /* 0x080fe200000000ff */
[----:B------:R-:W-:Y:S02]  /*a390*/  BSSY B5, `(.L_x_212) ;  /* 0x0000014000057945 */ /* 0x000fe40003800000 */
[-C--:B------:R-:W-:Y:S01]  /*a3a0*/  FFMA R25, R25, R12.reuse, R8 ;  /* 0x0000000c19197223 */ /* 0x080fe20000000008 */
[----:B------:R-:W-:Y:S01]  /*a3b0*/  FFMA R8, R9, R11, RZ ;  /* 0x0000000b09087223 */ /* 0x000fe200000000ff */
[----:B------:R-:W-:-:S02]  /*a3c0*/  FFMA R99, R99, R12, R10 ;  /* 0x0000000c63637223 */ /* 0x000fc4000000000a */
[----:B------:R-:W-:Y:S01]  /*a3d0*/  FADD R90, R25, R90 ;  /* 0x0000005a195a7221 */ /* 0x000fe20000000000 */
[----:B------:R-:W-:Y:S01]  /*a3e0*/  FFMA R8, R97, R12, R8 ;  /* 0x0000000c61087223 */ /* 0x000fe20000000008 */
[----:B------:R-:W-:Y:S02]  /*a3f0*/  FADD R99, R99, R26 ;  /* 0x0000001a63637221 */ /* 0x000fe40000000000 */
[----:B------:R-:W1:Y:S01]  /*a400*/  FCHK P0, R90, R5 ;  /* 0x000000055a007302 */ /* 0x000e620000000000 */
[----:B------:R-:W-:Y:S01]  /*a410*/  FADD R11, R8, R27 ;  /* 0x0000001b080b7221 */ /* 0x000fe20000000000 */
        /* <DEDUP_REMOVED lines=11> */
.L_x_213:
[----:B------:R-:W-:Y:S05]  /*a4d0*/  BSYNC B5 ;  /* 0x0000000000057941 */ /* 0x000fea0003800000 */
.L_x_212:
        /* <DEDUP_REMOVED lines=14> */
.L_x_215:
[----:B------:R-:W-:Y:S05]  /*a5c0*/  BSYNC B5 ;  /* 0x0000000000057941 */ /* 0x000fea0003800000 */
.L_x_214:
        /* <DEDUP_REMOVED lines=14> */
.L_x_217:
[----:B------:R-:W-:Y:S05]  /*a6b0*/  BSYNC B5 ;  /* 0x0000000000057941 */ /* 0x000fea0003800000 */
.L_x_216:
        /* <DEDUP_REMOVED lines=14> */
.L_x_219:
[----:B------:R-:W-:Y:S05]  /*a7a0*/  BSYNC B5 ;  /* 0x0000000000057941 */ /* 0x000fea0003800000 */
.L_x_218:
[----:B------:R-:W0:Y:S01]  /*a7b0*/  MUFU.RCP R5, R4 ;  /* 0x0000000400057308 */ /* 0x000e220000001000 */
[----:B------:R-:W-:Y:S01]  /*a7c0*/  BSSY B5, `(.L_x_220) ;  /* 0x000000e000057945 */ /* 0x000fe20003800000 */
[----:B------:R-:W-:-:S06]  /*a7d0*/  FMUL R13, R90, R6 ;  /* 0x000000065a0d7220 */ /* 0x000fcc0000400000 */
        /* <DEDUP_REMOVED lines=12> */
.L_x_221:
[----:B------:R-:W-:Y:S05]  /*a8a0*/  BSYNC B5 ;  /* 0x0000000000057941 */ /* 0x000fea0003800000 */
.L_x_220:
        /* <DEDUP_REMOVED lines=15> */
.L_x_223:
[----:B------:R-:W-:Y:S05]  /*a9a0*/  BSYNC B5 ;  /* 0x0000000000057941 */ /* 0x000fea0003800000 */
.L_x_222:
[----:B------:R-:W-:Y:S01]  /*a9b0*/  FFMA R89, -R99, R4, R87 ;  /* 0x0000000463597223 */ /* 0x000fe20000000157 */
[----:B------:R-:W-:Y:S01]  /*a9c0*/  FADD R22, R7, R22 ;  /* 0x0000001607167221 */ /* 0x000fe20000000000 */
[----:B------:R-:W-:Y:S01]  /*a9d0*/  FADD R21, R8, R21 ;  /* 0x0000001508157221 */ /* 0x000fe20000000000 */
[----:B------:R-:W-:Y:S01]  /*a9e0*/  FADD R23, R10, R23 ;  /* 0x000000170a177221 */ /* 0x000fe20000000000 */
[----:B------:R-:W-:Y:S01]  /*a9f0*/  FADD R98, -R13, R86 ;  /* 0x000000560d627221 */ /* 0x000fe20000000100 */
[----:B------:R-:W-:-:S02]  /*aa00*/  FADD R90, -R90, R85 ;  /* 0x000000555a5a7221 */ /* 0x000fc40000000100 */
.L_x_152:
[----:B------:R-:W-:Y:S05]  /*aa10*/  BSYNC B4 ;  /* 0x0000000000047941 */ /* 0x000fea0003800000 */
.L_x_151:
[----:B------:R-:W-:Y:S01]  /*aa20*/  FADD R3, R81, R81 ;  /* 0x0000005151037221 */ /* 0x000fe20000000000 */
[----:B------:R-:W-:Y:S01]  /*aa30*/  FADD R2, R82, R82 ;  /* 0x0000005252027221 */ /* 0x000fe20000000000 */
[----:B------:R-:W-:Y:S01]  /*aa40*/  FMUL R5, R66, R72 ;  /* 0x0000004842057220 */ /* 0x000fe20000400000 */
[-C--:B------:R-:W-:Y:S01]  /*aa50*/  FMUL R87, R65, R68.reuse ;  /* 0x0000004441577220 */ /* 0x080fe20000400000 */
[C---:B------:R-:W-:Y:S01]  /*aa60*/  FFMA R3, R80.reuse, 2, R3 ;  /* 0x4000000050037823 */ /* 0x040fe20000000003 */
[--C-:B------:R-:W-:Y:S01]  /*aa70*/  FFMA R4, R80, 2, R2.reuse ;  /* 0x4000000050047823 */ /* 0x100fe20000000002 */
[C---:B------:R-:W-:Y:S01]  /*aa80*/  FFMA R83, R81.reuse, 2, R2 ;  /* 0x4000000051537823 */ /* 0x040fe20000000002 */
[-C--:B------:R-:W-:Y:S01]  /*aa90*/  FMUL R2, R70, R69.reuse ;  /* 0x0000004546027220 */ /* 0x080fe20000400000 */
[----:B------:R-:W-:Y:S01]  /*aaa0*/  FFMA R82, R82, 4, R3 ;  /* 0x4080000052527823 */ /* 0x000fe20000000003 */
[----:B------:R-:W-:Y:S01]  /*aab0*/  FFMA R81, R81, 4, R4 ;  /* 0x4080000051517823 */ /* 0x000fe20000000004 */
[-C--:B------:R-:W-:Y:S01]  /*aac0*/  FMUL R3, R72, R69.reuse ;  /* 0x0000004548037220 */ /* 0x080fe20000400000 */
[-C--:B------:R-:W-:Y:S01]  /*aad0*/  FMUL R6, R67, R68.reuse ;  /* 0x0000004443067220 */ /* 0x080fe20000400000 */
[----:B------:R-:W-:Y:S01]  /*aae0*/  FMUL R8, R69, R68 ;  /* 0x0000004445087220 */ /* 0x000fe20000400000 */
[----:B------:R-:W-:Y:S01]  /*aaf0*/  FMUL R10, R67, R72 ;  /* 0x00000048430a7220 */ /* 0x000fe20000400000 */
[C-C-:B------:R-:W-:Y:S01]  /*ab00*/  FADD R93, -R5.reuse, R2.reuse ;  /* 0x00000002055d7221 */ /* 0x140fe20000000100 */
[----:B------:R-:W-:Y:S01]  /*ab10*/  FADD R4, R5, R5 ;  /* 0x0000000505047221 */ /* 0x000fe20000000000 */
[----:B------:R-:W-:Y:S01]  /*ab20*/  FADD R13, R87, R87 ;  /* 0x00000057570d7221 */ /* 0x000fe20000000000 */
[----:B------:R-:W-:Y:S01]  /*ab30*/  FADD R2, R2, R2 ;  /* 0x0000000202027221 */ /* 0x000fe20000000000 */
[-C--:B------:R-:W-:Y:S01]  /*ab40*/  FFMA R5, R72, R69.reuse, R3 ;  /* 0x0000004548057223 */ /* 0x080fe20000000003 */
[-C--:B------:R-:W-:Y:S01]  /*ab50*/  FFMA R6, R67, R68.reuse, R6 ;  /* 0x0000004443067223 */ /* 0x080fe20000000006 */
[----:B------:R-:W-:Y:S01]  /*ab60*/  FFMA R24, R69, R68, R8 ;  /* 0x0000004445187223 */ /* 0x000fe20000000008 */
[-C--:B------:R-:W-:Y:S01]  /*ab70*/  FFMA R7, R67, R72.reuse, R10 ;  /* 0x0000004843077223 */ /* 0x080fe2000000000a */
[C---:B------:R-:W-:Y:S01]  /*ab80*/  FADD R3, -R13.reuse, R4 ;  /* 0x000000040d037221 */ /* 0x040fe20000000100 */
[--C-:B------:R-:W-:Y:S01]  /*ab90*/  FADD R13, R13, R2.reuse ;  /* 0x000000020d0d7221 */ /* 0x100fe20000000000 */
[----:B------:R-:W-:Y:S01]  /*aba0*/  FADD R88, -R4, R2 ;  /* 0x0000000204587221 */ /* 0x000fe20000000100 */
[----:B------:R-:W-:Y:S01]  /*abb0*/  FMUL R9, R72, R72 ;  /* 0x0000004848097220 */ /* 0x000fe20000400000 */
[----:B------:R-:W-:Y:S01]  /*abc0*/  FMUL R2, R69, R69 ;  /* 0x0000004545027220 */ /* 0x000fe20000400000 */
[C---:B------:R-:W-:Y:S01]  /*abd0*/  FMUL R4, R67.reuse, R67 ;  /* 0x0000004343047220 */ /* 0x040fe20000400000 */
[----:B------:R-:W-:Y:S01]  /*abe0*/  FADD R15, R6, R5 ;  /* 0x00000005060f7221 */ /* 0x000fe20000000000 */
[----:B------:R-:W-:Y:S01]  /*abf0*/  FADD R8, R24, R7 ;  /* 0x0000000718087221 */ /* 0x000fe20000000000 */
[----:B------:R-:W-:Y:S01]  /*ac00*/  FADD R5, R6, -R5 ;  /* 0x8000000506057221 */ /* 0x000fe20000000000 */
[----:B------:R-:W-:Y:S01]  /*ac10*/  FADD R24, R24, -R7 ;  /* 0x8000000718187221 */ /* 0x000fe20000000000 */
[-C--:B------:R-:W-:Y:S01]  /*ac20*/  FMUL R26, R68, R68.reuse ;  /* 0x00000044441a7220 */ /* 0x080fe20000400000 */
[C---:B------:R-:W-:Y:S01]  /*ac30*/  FMUL R7, R72.reuse, R68 ;  /* 0x0000004448077220 */ /* 0x040fe20000400000 */
[-C--:B------:R-:W-:Y:S01]  /*ac40*/  FMUL R6, R67, R69.reuse ;  /* 0x0000004543067220 */ /* 0x080fe20000400000 */
[-C--:B------:R-:W-:Y:S01]  /*ac50*/  FFMA R9, R72, R72.reuse, R9 ;  /* 0x0000004848097223 */ /* 0x080fe20000000009 */
[----:B------:R-:W-:Y:S01]  /*ac60*/  FFMA R25, R69, R69, R2 ;  /* 0x0000004545197223 */ /* 0x000fe20000000002 */
[-C--:B------:R-:W-:Y:S01]  /*ac70*/  FFMA R11, R67, R67.reuse, R4 ;  /* 0x00000043430b7223 */ /* 0x080fe20000000004 */
[----:B------:R-:W-:Y:S01]  /*ac80*/  FMUL R10, R65, R67 ;  /* 0x00000043410a7220 */ /* 0x000fe20000400000 */
[----:B------:R-:W-:Y:S01]  /*ac90*/  FMUL R85, R70, R72 ;  /* 0x0000004846557220 */ /* 0x000fe20000400000 */
[----:B------:R-:W-:Y:S01]  /*aca0*/  FFMA R4, R72, R68, R7 ;  /* 0x0000004448047223 */ /* 0x000fe20000000007 */
[-C--:B------:R-:W-:Y:S01]  /*acb0*/  FFMA R27, R67, R69.reuse, R6 ;  /* 0x00000045431b7223 */ /* 0x080fe20000000006 */
[C---:B------:R-:W-:Y:S01]  /*acc0*/  FFMA R2, R26.reuse, 2, R9 ;  /* 0x400000001a027823 */ /* 0x040fe20000000009 */
[C---:B------:R-:W-:Y:S01]  /*acd0*/  FFMA R25, R26.reuse, 2, R25 ;  /* 0x400000001a197823 */ /* 0x040fe20000000019 */
[----:B------:R-:W-:Y:S01]  /*ace0*/  FFMA R26, R26, 2, R11 ;  /* 0x400000001a1a7823 */ /* 0x000fe2000000000b */
[----:B------:R-:W-:Y:S01]  /*acf0*/  FADD R9, R85, R85 ;  /* 0x0000005555097221 */ /* 0x000fe20000000000 */
[----:B------:R-:W-:Y:S01]  /*ad00*/  FADD R11, R10, R10 ;  /* 0x0000000a0a0b7221 */ /* 0x000fe20000000000 */
[C-C-:B------:R-:W-:Y:S01]  /*ad10*/  FADD R7, R4.reuse, -R27.reuse ;  /* 0x8000001b04077221 */ /* 0x140fe20000000000 */
[----:B------:R-:W-:Y:S01]  /*ad20*/  FADD R4, R4, R27 ;  /* 0x0000001b04047221 */ /* 0x000fe20000000000 */
[----:B------:R-:W-:Y:S01]  /*ad30*/  FMUL R6, R66, R69 ;  /* 0x0000004542067220 */ /* 0x000fe20000400000 */
[--C-:B------:R-:W-:Y:S01]  /*ad40*/  FADD R27, R9, R11.reuse ;  /* 0x0000000b091b7221 */ /* 0x100fe20000000000 */
[----:B------:R-:W-:Y:S01]  /*ad50*/  FMUL R12, R65, R72 ;  /* 0x00000048410c7220 */ /* 0x000fe20000400000 */
[----:B------:R-:W-:Y:S01]  /*ad60*/  ISETP.NE.U32.AND P0, PT, RZ, c[0x0][0x3b8], PT ;  /* 0x0000ee00ff007a0c */ /* 0x000fe20003f05070 */
[C---:B------:R-:W-:Y:S01]  /*ad70*/  FFMA R38, R6.reuse, 2, R11 ;  /* 0x4000000006267823 */ /* 0x040fe2000000000b */
[----:B------:R-:W-:Y:S01]  /*ad80*/  FFMA R97, R6, 2, R9 ;  /* 0x4000000006617823 */ /* 0x000fe20000000009 */
[----:B------:R-:W-:Y:S01]  /*ad90*/  FMUL R99, R70, R67 ;  /* 0x0000004346637220 */ /* 0x000fe20000400000 */
[----:B------:R-:W-:Y:S01]  /*ada0*/  FFMA R9, R6, 4, R27 ;  /* 0x4080000006097823 */ /* 0x000fe2000000001b */
[----:B------:R-:W-:Y:S01]  /*adb0*/  FADD R11, R85, R6 ;  /* 0x00000006550b7221 */ /* 0x000fe20000000000 */
[-C--:B------:R-:W-:Y:S01]  /*adc0*/  FMUL R6, R66, R68.reuse ;  /* 0x0000004442067220 */ /* 0x080fe20000400000 */
[--C-:B------:R-:W-:Y:S01]  /*add0*/  FADD R91, R12, R12.reuse ;  /* 0x0000000c0c5b7221 */ /* 0x100fe20000000000 */
[----:B------:R-:W-:Y:S01]  /*ade0*/  ISETP.NE.AND.EX P0, PT, RZ, c[0x0][0x3bc], PT, P0 ;  /* 0x0000ef00ff007a0c */ /* 0x000fe20003f05300 */
[----:B------:R-:W-:Y:S01]  /*adf0*/  FFMA R83, R80, 4, R83 ;  /* 0x4080000050537823 */ /* 0x000fe20000000053 */
[----:B------:R-:W-:Y:S01]  /*ae00*/  FADD R95, -R99, R12 ;  /* 0x0000000c635f7221 */ /* 0x000fe20000000100 */
[C---:B------:R-:W-:Y:S01]  /*ae10*/  FADD R12, R6.reuse, R6 ;  /* 0x00000006060c7221 */ /* 0x040fe20000000000 */
[----:B------:R-:W-:Y:S01]  /*ae20*/  FFMA R80, R6, 4, R91 ;  /* 0x4080000006507823 */ /* 0x000fe2000000005b */
[-C--:B------:R-:W-:Y:S01]  /*ae30*/  FMUL R6, R70, R68.reuse ;  /* 0x0000004446067220 */ /* 0x080fe20000400000 */
[----:B------:R-:W-:Y:S01]  /*ae40*/  FFMA R38, R85, 4, R38 ;  /* 0x4080000055267823 */ /* 0x000fe20000000026 */
[----:B------:R-:W-:Y:S01]  /*ae50*/  FADD R85, R99, R99 ;  /* 0x0000006363557221 */ /* 0x000fe20000000000 */
[----:B------:R-:W-:Y:S01]  /*ae60*/  FADD R27, R10, R11 ;  /* 0x0000000b0a1b7221 */ /* 0x000fe20000000000 */
[----:B------:R-:W-:Y:S01]  /*ae70*/  FADD R11, R12, R91 ;  /* 0x0000005b0c0b7221 */ /* 0x000fe20000000000 */
[----:B------:R-:W-:Y:S01]  /*ae80*/  FMUL R99, R65, R69 ;  /* 0x0000004541637220 */ /* 0x000fe20000400000 */
[----:B------:R-:W-:Y:S01]  /*ae90*/  FMUL R40, R66, R67 ;  /* 0x0000004342287220 */ /* 0x000fe20000400000 */
[----:B------:R-:W-:Y:S01]  /*aea0*/  FMUL R91, R6, 4 ;  /* 0x40800000065b7820 */ /* 0x000fe20000400000 */
[----:B------:R-:W-:Y:S01]  /*aeb0*/  FFMA R10, R10, 4, R97 ;  /* 0x408000000a0a7823 */ /* 0x000fe20000000061 */
[----:B------:R-:W-:Y:S01]  /*aec0*/  FADD R12, R12, -R85 ;  /* 0x800000550c0c7221 */ /* 0x000fe20000000000 */
[----:B------:R-:W-:Y:S01]  /*aed0*/  FADD R80, -R85, R80 ;  /* 0x0000005055507221 */ /* 0x000fe20000000100 */
[----:B------:R-:W-:Y:S01]  /*aee0*/  FADD R97, R68, R68 ;  /* 0x0000004444617221 */ /* 0x000fe20000000000 */
[----:B------:R-:W-:Y:S01]  /*aef0*/  FADD R85, R6, R6 ;  /* 0x0000000606557221 */ /* 0x000fe20000000000 */
[----:B------:R-:W-:Y:S01]  /*af00*/  FADD R84, R99, R99 ;  /* 0x0000006363547221 */ /* 0x000fe20000000000 */
[C---:B------:R-:W-:Y:S01]  /*af10*/  FFMA R91, R40.reuse, 2, R91 ;  /* 0x40000000285b7823 */ /* 0x040fe2000000005b */
[----:B------:R-:W-:Y:S01]  /*af20*/  FADD R86, R27, R27 ;  /* 0x0000001b1b567221 */ /* 0x000fe20000000000 */
[----:B------:R-:W-:Y:S01]  /*af30*/  FADD R99, -R99, R40 ;  /* 0x0000002863637221 */ /* 0x000fe20000000100 */
[----:B------:R-:W-:Y:S01]  /*af40*/  FADD R6, R85, -R84 ;  /* 0x8000005455067221 */ /* 0x000fe20000000000 */
[----:B------:R-:W-:Y:S01]  /*af50*/  FFMA R27, R87, 4, R88 ;  /* 0x40800000571b7823 */ /* 0x000fe20000000058 */
[----:B------:R-:W-:Y:S01]  /*af60*/  FFMA R100, R97, R68, -1 ;  /* 0xbf80000061647423 */ /* 0x000fe20000000044 */
[----:B------:R-:W-:Y:S01]  /*af70*/  FFMA R40, R40, 2, R85 ;  /* 0x4000000028287823 */ /* 0x000fe20000000055 */
[----:B------:R-:W-:Y:S01]  /*af80*/  FADD R84, -R84, R91 ;  /* 0x0000005b54547221 */ /* 0x000fe20000000100 */
[C---:B------:R-:W-:Y:S01]  /*af90*/  FMUL R97, R86.reuse, R69 ;  /* 0x0000004556617220 */ /* 0x040fe20000400000 */
[C---:B------:R-:W-:Y:S01]  /*afa0*/  FMUL R88, R86.reuse, R67 ;  /* 0x0000004356587220 */ /* 0x040fe20000400000 */
[----:B------:R-:W-:Y:S01]  /*afb0*/  FMUL R101, R86, R72 ;  /* 0x0000004856657220 */ /* 0x000fe20000400000 */
[----:B------:R-:W-:Y:S05]  /*afc0*/  @!P0 BRA `(.L_x_224) ;  /* 0x000000d000008947 */ /* 0x000fea0003800000 */
[----:B------:R-:W-:Y:S01]  /*afd0*/  SHF.R.S32.HI R86, RZ, 0x1f, R76 ;  /* 0x0000001fff567819 */ /* 0x000fe2000001144c */
[----:B------:R-:W-:Y:S01]  /*afe0*/  FADD R89, RZ, R89 ;  /* 0x00000059ff597221 */ /* 0x000fe20000000000 */
[----:B------:R-:W-:-:S03]  /*aff0*/  MOV R87, c[0x0][0x3d0] ;  /* 0x0000f40000577a02 */ /* 0x000fc60000000f00 */
[----:B------:R-:W-:Y:S01]  /*b000*/  IMAD R91, R86, c[0x0][0x3d0], RZ ;  /* 0x0000f400565b7a24 */ /* 0x000fe200078e02ff */
[----:B------:R-:W-:Y:S01]  /*b010*/  SHF.R.S32.HI R85, RZ, 0x1f, R87 ;  /* 0x0000001fff557819 */ /* 0x000fe20000011457 */
[----:B------:R-:W-:-:S04]  /*b020*/  IMAD.WIDE.U32 R86, R76, R87, c[0x0][0x3b8] ;  /* 0x0000ee004c567625 */ /* 0x000fc800078e0057 */
[----:B------:R-:W-:Y:S01]  /*b030*/  IMAD R85, R85, R76, R91 ;  /* 0x0000004c55557224 */ /* 0x000fe200078e025b */
[----:B------:R-:W-:-:S04]  /*b040*/  FADD R91, RZ, R90 ;  /* 0x0000005aff5b7221 */ /* 0x000fc80000000000 */
[----:B------:R-:W-:Y:S01]  /*b050*/  IADD3 R87, R85, R87, RZ ;  /* 0x0000005755577210 */ /* 0x000fe20007ffe0ff */
[----:B------:R-:W-:-:S05]  /*b060*/  FADD R85, RZ, R98 ;  /* 0x00000062ff557221 */ /* 0x000fca0000000000 */
[----:B------:R0:W-:Y:S04]  /*b070*/  RED.E.ADD.F32.FTZ.RN.STRONG.GPU [R86.64], R85 ;  /* 0x000000555600798e */ /* 0x0001e8000c10e790 */
[----:B------:R0:W-:Y:S04]  /*b080*/  RED.E.ADD.F32.FTZ.RN.STRONG.GPU [R86.64+0x4], R91 ;  /* 0x0000045b5600798e */ /* 0x0001e8000c10e790 */
[----:B------:R0:W-:Y:S02]  /*b090*/  RED.E.ADD.F32.FTZ.RN.STRONG.GPU [R86.64+0x8], R89 ;  /* 0x000008595600798e */ /* 0x0001e4000c10e790 */
.L_x_224:
[----:B------:R-:W-:Y:S01]  /*b0a0*/  FFMA R97, R100, R66, R97 ;  /* 0x0000004264617223 */ /* 0x000fe20000000061 */
[----:B------:R-:W-:Y:S01]  /*b0b0*/  FMUL R66, R64, R69 ;  /* 0x0000004540427220 */ /* 0x000fe20000400000 */
[----:B------:R-:W-:Y:S01]  /*b0c0*/  FFMA R101, R100, R70, R101 ;  /* 0x0000004664657223 */ /* 0x000fe20000000065 */
[C---:B0-----:R-:W-:Y:S01]  /*b0d0*/  FMUL R85, R64.reuse, R72 ;  /* 0x0000004840557220 */ /* 0x041fe20000400000 */
[----:B------:R-:W-:Y:S01]  /*b0e0*/  FMUL R70, R64, R67 ;  /* 0x0000004340467220 */ /* 0x000fe20000400000 */
[-C--:B------:R-:W-:Y:S01]  /*b0f0*/  FFMA R87, R63, R68.reuse, R66 ;  /* 0x000000443f577223 */ /* 0x080fe20000000042 */
[----:B------:R-:W-:Y:S01]  /*b100*/  FFMA R88, R100, R65, R88 ;  /* 0x0000004164587223 */ /* 0x000fe20000000058 */
[CC--:B------:R-:W-:Y:S01]  /*b110*/  FFMA R66, R62.reuse, R68.reuse, R85 ;  /* 0x000000443e427223 */ /* 0x0c0fe20000000055 */
[C---:B------:R-:W-:Y:S01]  /*b120*/  FFMA R85, R61.reuse, R68, R70 ;  /* 0x000000443d557223 */ /* 0x040fe20000000046 */
[----:B------:R-:W-:Y:S01]  /*b130*/  FFMA R87, R61, R72, R87 ;  /* 0x000000483d577223 */ /* 0x000fe20000000057 */
[----:B------:R-:W-:Y:S01]  /*b140*/  FMUL R65, R57, R52 ;  /* 0x0000003439417220 */ /* 0x000fe20000400000 */
[----:B------:R-:W-:Y:S01]  /*b150*/  FFMA R66, R63, R67, R66 ;  /* 0x000000433f427223 */ /* 0x000fe20000000042 */
[C---:B------:R-:W-:Y:S01]  /*b160*/  FFMA R86, R62.reuse, R69, R85 ;  /* 0x000000453e567223 */ /* 0x040fe20000000055 */
[----:B------:R-:W-:Y:S01]  /*b170*/  FFMA R102, R62, -R67, R87 ;  /* 0x800000433e667223 */ /* 0x000fe20000000057 */
[----:B------:R-:W-:Y:S01]  /*b180*/  FADD R90, R65, R65 ;  /* 0x00000041415a7221 */ /* 0x000fe20000000000 */
[----:B------:R-:W-:Y:S01]  /*b190*/  FFMA R100, R61, -R69, R66 ;  /* 0x800000453d647223 */ /* 0x000fe20000000042 */
[----:B------:R-:W-:Y:S01]  /*b1a0*/  FFMA R108, R63, -R72, R86 ;  /* 0x800000483f6c7223 */ /* 0x000fe20000000056 */
[----:B------:R-:W-:Y:S01]  /*b1b0*/  FMUL R85, R57, -R102 ;  /* 0x8000006639557220 */ /* 0x000fe20000400000 */
[----:B------:R-:W-:Y:S01]  /*b1c0*/  FMUL R98, R65, 4 ;  /* 0x4080000041627820 */ /* 0x000fe20000400000 */
[C---:B------:R-:W-:Y:S01]  /*b1d0*/  FMUL R103, R57.reuse, -R100 ;  /* 0x8000006439677220 */ /* 0x040fe20000400000 */
[-C--:B------:R-:W-:Y:S01]  /*b1e0*/  FMUL R66, R57, -R108.reuse ;  /* 0x8000006c39427220 */ /* 0x080fe20000400000 */
[-C--:B------:R-:W-:Y:S01]  /*b1f0*/  FMUL R57, R52, -R108.reuse ;  /* 0x8000006c34397220 */ /* 0x080fe20000400000 */
[-C--:B------:R-:W-:Y:S01]  /*b200*/  FMUL R87, R102, R108.reuse ;  /* 0x0000006c66577220 */ /* 0x080fe20000400000 */
[-C--:B------:R-:W-:Y:S01]  /*b210*/  FMUL R89, R108, R108.reuse ;  /* 0x0000006c6c597220 */ /* 0x080fe20000400000 */
[-C--:B------:R-:W-:Y:S01]  /*b220*/  FMUL R65, R100, R108.reuse ;  /* 0x0000006c64417220 */ /* 0x080fe20000400000 */
[----:B------:R-:W-:Y:S01]  /*b230*/  FFMA R104, R52, -R108, R57 ;  /* 0x8000006c34687223 */ /* 0x000fe20000000039 */
[----:B------:R-:W-:Y:S01]  /*b240*/  FMUL R57, R100, -R52 ;  /* 0x8000003464397220 */ /* 0x000fe20000400000 */
[-C--:B------:R-:W-:Y:S01]  /*b250*/  FFMA R110, R102, R108.reuse, R87 ;  /* 0x0000006c666e7223 */ /* 0x080fe20000000057 */
[-C--:B------:R-:W-:Y:S01]  /*b260*/  FFMA R111, R108, R108.reuse, R89 ;  /* 0x0000006c6c6f7223 */ /* 0x080fe20000000059 */
[----:B------:R-:W-:Y:S01]  /*b270*/  FFMA R109, R100, R108, R65 ;  /* 0x0000006c646d7223 */ /* 0x000fe20000000041 */
[C---:B------:R-:W-:Y:S01]  /*b280*/  FMUL R89, R102.reuse, R100 ;  /* 0x0000006466597220 */ /* 0x040fe20000400000 */
[----:B------:R-:W-:Y:S01]  /*b290*/  FMUL R87, R102, -R52 ;  /* 0x8000003466577220 */ /* 0x000fe20000400000 */
[C---:B------:R-:W-:Y:S01]  /*b2a0*/  FMUL R115, R100.reuse, R100 ;  /* 0x0000006464737220 */ /* 0x040fe20000400000 */
[----:B------:R-:W-:Y:S01]  /*b2b0*/  FFMA R105, -R100, R52, R57 ;  /* 0x0000003464697223 */ /* 0x000fe20000000139 */
[----:B------:R-:W-:Y:S01]  /*b2c0*/  FMUL R65, R59, -R108 ;  /* 0x8000006c3b417220 */ /* 0x000fe20000400000 */
[C---:B------:R-:W-:Y:S01]  /*b2d0*/  FMUL R57, R55.reuse, -R100 ;  /* 0x8000006437397220 */ /* 0x040fe20000400000 */
[----:B------:R-:W-:Y:S01]  /*b2e0*/  FMUL R86, R55, -R108 ;  /* 0x8000006c37567220 */ /* 0x000fe20000400000 */
[----:B------:R-:W-:Y:S01]  /*b2f0*/  FMUL R112, R59, -R100 ;  /* 0x800000643b707220 */ /* 0x000fe20000400000 */
[C---:B------:R-:W-:Y:S01]  /*b300*/  FMUL R91, R102.reuse, R102 ;  /* 0x00000066665b7220 */ /* 0x040fe20000400000 */
[-C--:B------:R-:W-:Y:S01]  /*b310*/  FFMA R113, R102, R100.reuse, R89 ;  /* 0x0000006466717223 */ /* 0x080fe20000000059 */
[----:B------:R-:W-:Y:S01]  /*b320*/  FFMA R117, R100, R100, R115 ;  /* 0x0000006464757223 */ /* 0x000fe20000000073 */
[CC--:B------:R-:W-:Y:S01]  /*b330*/  FFMA R108, -R102.reuse, R52.reuse, R87 ;  /* 0x00000034666c7223 */ /* 0x0c0fe20000000157 */
[----:B------:R-:W-:Y:S01]  /*b340*/  FADD R87, R65, R65 ;  /* 0x0000004141577221 */ /* 0x000fe20000000000 */
[----:B------:R-:W-:Y:S01]  /*b350*/  FFMA R100, R57, 2, R98 ;  /* 0x4000000039647823 */ /* 0x000fe20000000062 */
[C---:B------:R-:W-:Y:S01]  /*b360*/  FMUL R70, R59.reuse, R52 ;  /* 0x000000343b467220 */ /* 0x040fe20000400000 */
[-C--:B------:R-:W-:Y:S01]  /*b370*/  FFMA R115, R102, R102.reuse, R91 ;  /* 0x0000006666737223 */ /* 0x080fe2000000005b */
[-C--:B------:R-:W-:Y:S01]  /*b380*/  FMUL R59, R59, -R102.reuse ;  /* 0x800000663b3b7220 */ /* 0x080fe20000400000 */
[----:B------:R-:W-:Y:S01]  /*b390*/  FADD R89, R90, -R87 ;  /* 0x800000575a597221 */ /* 0x000fe20000000000 */
[----:B------:R-:W-:Y:S01]  /*b3a0*/  FADD R91, -R87, R100 ;  /* 0x00000064575b7221 */ /* 0x000fe20000000100 */
[C---:B------:R-:W-:Y:S01]  /*b3b0*/  FMUL R102, R55.reuse, -R102 ;  /* 0x8000006637667220 */ /* 0x040fe20000400000 */
[C---:B------:R-:W-:Y:S01]  /*b3c0*/  FMUL R87, R70.reuse, 4 ;  /* 0x4080000046577820 */ /* 0x040fe20000400000 */
[----:B------:R-:W-:Y:S01]  /*b3d0*/  FMUL R65, R55, R52 ;  /* 0x0000003437417220 */ /* 0x000fe20000400000 */
[----:B------:R-:W-:Y:S01]  /*b3e0*/  FFMA R98, R57, 2, R90 ;  /* 0x4000000039627823 */ /* 0x000fe2000000005a */
[----:B------:R-:W-:Y:S01]  /*b3f0*/  FADD R55, R70, R70 ;  /* 0x0000004646377221 */ /* 0x000fe20000000000 */
[----:B------:R-:W-:Y:S01]  /*b400*/  FADD R100, R102, R102 ;  /* 0x0000006666647221 */ /* 0x000fe20000000000 */
[C---:B------:R-:W-:Y:S01]  /*b410*/  FFMA R87, R66.reuse, 2, R87 ;  /* 0x4000000042577823 */ /* 0x040fe20000000057 */
[----:B------:R-:W-:Y:S01]  /*b420*/  FADD R57, R65, R65 ;  /* 0x0000004141397221 */ /* 0x000fe20000000000 */
[----:B------:R-:W-:Y:S01]  /*b430*/  FADD R70, R103, R103 ;  /* 0x0000006767467221 */ /* 0x000fe20000000000 */
[----:B------:R-:W-:Y:S01]  /*b440*/  FADD R59, R59, R59 ;  /* 0x0000003b3b3b7221 */ /* 0x000fe20000000000 */
[----:B------:R-:W-:Y:S01]  /*b450*/  FFMA R90, R66, 2, R55 ;  /* 0x40000000425a7823 */ /* 0x000fe20000000037 */
[----:B------:R-:W-:Y:S01]  /*b460*/  FADD R102, R55, -R100 ;  /* 0x8000006437667221 */ /* 0x000fe20000000000 */
[----:B------:R-:W-:Y:S01]  /*b470*/  FADD R103, -R100, R87 ;  /* 0x0000005764677221 */ /* 0x000fe20000000100 */
[----:B------:R-:W-:Y:S01]  /*b480*/  FADD R55, -R57, R70 ;  /* 0x0000004639377221 */ /* 0x000fe20000000100 */
[--C-:B------:R-:W-:Y:S01]  /*b490*/  FADD R100, -R70, R59.reuse ;  /* 0x0000003b46647221 */ /* 0x100fe20000000100 */
[-C--:B------:R-:W-:Y:S01]  /*b4a0*/  FMUL R66, R95, R68.reuse ;  /* 0x000000445f427220 */ /* 0x080fe20000400000 */
[-C--:B------:R-:W-:Y:S01]  /*b4b0*/  FMUL R93, R93, R68.reuse ;  /* 0x000000445d5d7220 */ /* 0x080fe20000400000 */
[----:B------:R-:W-:Y:S01]  /*b4c0*/  FMUL R70, R99, R68 ;  /* 0x0000004463467220 */ /* 0x000fe20000400000 */
[----:B------:R-:W-:Y:S01]  /*b4d0*/  FADD R87, R57, R59 ;  /* 0x0000003b39577221 */ /* 0x000fe20000000000 */
[----:B------:R-:W-:Y:S01]  /*b4e0*/  FADD R57, R85, R85 ;  /* 0x0000005555397221 */ /* 0x000fe20000000000 */
[----:B------:R-:W-:Y:S01]  /*b4f0*/  FFMA R97, R66, 2, R97 ;  /* 0x4000000042617823 */ /* 0x000fe20000000061 */
[----:B------:R-:W-:Y:S01]  /*b500*/  FFMA R93, R93, 2, R88 ;  /* 0x400000005d5d7823 */ /* 0x000fe20000000058 */
[----:B------:R-:W-:Y:S01]  /*b510*/  FFMA R101, R70, 2, R101 ;  /* 0x4000000046657823 */ /* 0x000fe20000000065 */
[----:B------:R-:W-:Y:S01]  /*b520*/  FMUL R114, R52, R52 ;  /* 0x0000003434727220 */ /* 0x000fe20000400000 */
[----:B------:R-:W-:Y:S01]  /*b530*/  FADD R66, R112, R112 ;  /* 0x0000007070427221 */ /* 0x000fe20000000000 */
[C-C-:B------:R-:W-:Y:S01]  /*b540*/  FADD R88, R113.reuse, R104.reuse ;  /* 0x0000006871587221 */ /* 0x140fe20000000000 */
[----:B------:R-:W-:Y:S01]  /*b550*/  FADD R99, -R113, R104 ;  /* 0x0000006871637221 */ /* 0x000fe20000000100 */
[----:B------:R-:W-:Y:S01]  /*b560*/  FFMA R57, R86, 2, R57 ;  /* 0x4000000056397823 */ /* 0x000fe20000000039 */
[----:B------:R-:W-:Y:S01]  /*b570*/  FADD R104, R108, R109 ;  /* 0x0000006d6c687221 */ /* 0x000fe20000000000 */
[----:B------:R-:W-:Y:S01]  /*b580*/  FADD R97, R97, R60 ;  /* 0x0000003c61617221 */ /* 0x000fe20000000000 */
[----:B------:R-:W-:Y:S01]  /*b590*/  FADD R93, R93, R56 ;  /* 0x000000385d5d7221 */ /* 0x000fe20000000000 */
[----:B------:R-:W-:Y:S01]  /*b5a0*/  FADD R101, R101, R58 ;  /* 0x0000003a65657221 */ /* 0x000fe20000000000 */
[----:B------:R-:W-:Y:S01]  /*b5b0*/  FFMA R111, R114, 2, R111 ;  /* 0x40000000726f7823 */ /* 0x000fe2000000006f */
[----:B------:R-:W-:Y:S01]  /*b5c0*/  FADD R108, R108, -R109 ;  /* 0x8000006d6c6c7221 */ /* 0x000fe20000000000 */
[--C-:B------:R-:W-:Y:S01]  /*b5d0*/  FFMA R70, R86, 2, R66.reuse ;  /* 0x4000000056467823 */ /* 0x100fe20000000042 */
[----:B------:R-:W-:Y:S01]  /*b5e0*/  FFMA R59, R85, 2, R66 ;  /* 0x40000000553b7823 */ /* 0x000fe20000000042 */
[----:B------:R-:W-:Y:S01]  /*b5f0*/  FFMA R66, R112, 4, R57 ;  /* 0x4080000070427823 */ /* 0x000fe20000000039 */
[----:B------:R-:W-:Y:S01]  /*b600*/  FADD R60, RZ, R23 ;  /* 0x00000017ff3c7221 */ /* 0x000fe20000000000 */
[-C--:B------:R-:W-:Y:S01]  /*b610*/  FMUL R57, R99, R22.reuse ;  /* 0x0000001663397220 */ /* 0x080fe20000400000 */
[C---:B------:R-:W-:Y:S01]  /*b620*/  FMUL R97, R52.reuse, R97 ;  /* 0x0000006134617220 */ /* 0x040fe20000400000 */
[C---:B------:R-:W-:Y:S01]  /*b630*/  FMUL R101, R52.reuse, R101 ;  /* 0x0000006534657220 */ /* 0x040fe20000400000 */
[----:B------:R-:W-:Y:S01]  /*b640*/  FMUL R93, R52, R93 ;  /* 0x0000005d345d7220 */ /* 0x000fe20000400000 */
[----:B------:R-:W-:Y:S01]  /*b650*/  FADD R111, R111, -1 ;  /* 0xbf8000006f6f7421 */ /* 0x000fe20000000000 */
[----:B------:R-:W-:Y:S01]  /*b660*/  FMUL R52, R108, R21 ;  /* 0x000000156c347220 */ /* 0x000fe20000400000 */
[----:B------:R-:W-:Y:S01]  /*b670*/  FFMA R115, R114, 2, R115 ;  /* 0x4000000072737823 */ /* 0x000fe20000000073 */
[----:B------:R-:W-:Y:S01]  /*b680*/  FFMA R85, R85, 4, R70 ;  /* 0x4080000055557823 */ /* 0x000fe20000000046 */
[----:B------:R-:W-:Y:S01]  /*b690*/  FMUL R56, R91, R22 ;  /* 0x000000165b387220 */ /* 0x000fe20000400000 */
[C---:B------:R-:W-:Y:S01]  /*b6a0*/  FMUL R70, R104.reuse, R60 ;  /* 0x0000003c68467220 */ /* 0x040fe20000400000 */
[C-C-:B------:R-:W-:Y:S01]  /*b6b0*/  FADD R95, R105.reuse, -R110.reuse ;  /* 0x8000006e695f7221 */ /* 0x140fe20000000000 */
[----:B------:R-:W-:Y:S01]  /*b6c0*/  FFMA R104, R104, R23, -R57 ;  /* 0x0000001768687223 */ /* 0x000fe20000000839 */
[----:B------:R-:W-:Y:S01]  /*b6d0*/  FADD R110, R105, R110 ;  /* 0x0000006e696e7221 */ /* 0x000fe20000000000 */
[----:B------:R-:W-:Y:S01]  /*b6e0*/  FFMA R59, R86, 4, R59 ;  /* 0x40800000563b7823 */ /* 0x000fe2000000003b */
[----:B------:R-:W-:Y:S01]  /*b6f0*/  FMUL R98, R98, R21 ;  /* 0x0000001562627220 */ /* 0x000fe20000400000 */
[----:B------:R-:W-:Y:S01]  /*b700*/  FFMA R57, R111, R23, -R52 ;  /* 0x000000176f397223 */ /* 0x000fe20000000834 */
[----:B------:R-:W-:Y:S01]  /*b710*/  FFMA R65, R65, 4, R100 ;  /* 0x4080000041417823 */ /* 0x000fe20000000064 */
[----:B------:R-:W-:Y:S01]  /*b720*/  FFMA R56, R103, R21, R56 ;  /* 0x0000001567387223 */ /* 0x000fe20000000038 */
[----:B------:R-:W-:Y:S01]  /*b730*/  FADD R58, RZ, R22 ;  /* 0x00000016ff3a7221 */ /* 0x000fe20000000000 */
[----:B------:R-:W-:Y:S01]  /*b740*/  FADD R115, R115, -1 ;  /* 0xbf80000073737421 */ /* 0x000fe20000000000 */
[----:B------:R-:W-:Y:S01]  /*b750*/  FADD R52, R46, R46 ;  /* 0x0000002e2e347221 */ /* 0x000fe20000000000 */
[-C--:B------:R-:W-:Y:S01]  /*b760*/  FFMA R59, R59, R23.reuse, R98 ;  /* 0x000000173b3b7223 */ /* 0x080fe20000000062 */
[----:B------:R-:W-:Y:S01]  /*b770*/  FFMA R46, R110, R22, R57 ;  /* 0x000000166e2e7223 */ /* 0x000fe20000000039 */
[----:B------:R-:W-:Y:S01]  /*b780*/  FFMA R86, R99, R58, -R70 ;  /* 0x0000003a63567223 */ /* 0x000fe20000000846 */
[----:B------:R-:W-:Y:S01]  /*b790*/  FFMA R56, R65, R23, R56 ;  /* 0x0000001741387223 */ /* 0x000fe20000000038 */
[C---:B------:R-:W-:Y:S01]  /*b7a0*/  FMUL R57, R115.reuse, R22 ;  /* 0x0000001673397220 */ /* 0x040fe20000400000 */
[----:B------:R-:W-:Y:S01]  /*b7b0*/  FADD R65, RZ, R21 ;  /* 0x00000015ff417221 */ /* 0x000fe20000000000 */
[----:B------:R-:W-:Y:S01]  /*b7c0*/  FMUL R70, R115, R58 ;  /* 0x0000003a73467220 */ /* 0x000fe20000400000 */
[----:B------:R-:W-:Y:S01]  /*b7d0*/  FFMA R117, R114, 2, R117 ;  /* 0x4000000072757823 */ /* 0x000fe20000000075 */
[-C--:B------:R-:W-:Y:S01]  /*b7e0*/  FMUL R85, R85, R22.reuse ;  /* 0x0000001655557220 */ /* 0x080fe20000400000 */
[----:B------:R-:W-:Y:S01]  /*b7f0*/  FADD R51, R51, R51 ;  /* 0x0000003333337221 */ /* 0x000fe20000000000 */
[-C--:B------:R-:W-:Y:S01]  /*b800*/  FMUL R87, R87, R22.reuse ;  /* 0x0000001657577220 */ /* 0x080fe20000400000 */
[----:B------:R-:W-:Y:S01]  /*b810*/  FFMA R59, -R102, R22, R59 ;  /* 0x00000016663b7223 */ /* 0x000fe2000000013b */
[C---:B------:R-:W-:Y:S01]  /*b820*/  FFMA R22, R88.reuse, R21, R57 ;  /* 0x0000001558167223 */ /* 0x040fe20000000039 */
[----:B------:R-:W-:Y:S01]  /*b830*/  FFMA R57, R88, -R65, -R70 ;  /* 0x8000004158397223 */ /* 0x000fe20000000846 */
[----:B------:R-:W-:Y:S01]  /*b840*/  FFMA R90, R90, R23, R85 ;  /* 0x000000175a5a7223 */ /* 0x000fe20000000055 */
[----:B------:R-:W-:Y:S01]  /*b850*/  FADD R117, R117, -1 ;  /* 0xbf80000075757421 */ /* 0x000fe20000000000 */
[----:B------:R-:W-:Y:S01]  /*b860*/  FADD R70, -R52, R51 ;  /* 0x0000003334467221 */ /* 0x000fe20000000100 */
[-C--:B------:R-:W-:Y:S01]  /*b870*/  FFMA R66, R66, R21.reuse, R87 ;  /* 0x0000001542427223 */ /* 0x080fe20000000057 */
[-C--:B------:R-:W-:Y:S01]  /*b880*/  FFMA R55, R55, R21.reuse, R90 ;  /* 0x0000001537377223 */ /* 0x080fe2000000005a */
[----:B------:R-:W-:Y:S01]  /*b890*/  FFMA R104, R117, R21, R104 ;  /* 0x0000001575687223 */ /* 0x000fe20000000068 */
[C---:B------:R-:W-:Y:S01]  /*b8a0*/  FFMA R85, R93.reuse, 4, R70 ;  /* 0x408000005d557823 */ /* 0x040fe20000000046 */
[----:B------:R-:W-:Y:S01]  /*b8b0*/  FADD R93, R93, R93 ;  /* 0x0000005d5d5d7221 */ /* 0x000fe20000000000 */
[C---:B------:R-:W-:Y:S01]  /*b8c0*/  FMUL R21, R101.reuse, 4 ;  /* 0x4080000065157820 */ /* 0x040fe20000400000 */
[----:B------:R-:W-:Y:S01]  /*b8d0*/  FADD R101, R101, R101 ;  /* 0x0000006565657221 */ /* 0x000fe20000000000 */
[-C--:B------:R-:W-:Y:S01]  /*b8e0*/  FFMA R22, -R95, R23.reuse, R22 ;  /* 0x000000175f167223 */ /* 0x080fe20000000116 */
[----:B------:R-:W-:Y:S01]  /*b8f0*/  FFMA R66, -R89, R23, R66 ;  /* 0x0000001759427223 */ /* 0x000fe20000000142 */
[-C--:B------:R-:W-:Y:S01]  /*b900*/  FFMA R95, R95, R60.reuse, R57 ;  /* 0x0000003c5f5f7223 */ /* 0x080fe20000000039 */
[----:B------:R-:W-:Y:S01]  /*b910*/  FADD R23, -R93, R52 ;  /* 0x000000345d177221 */ /* 0x000fe20000000100 */
[----:B------:R-:W-:Y:S01]  /*b920*/  FMUL R70, R97, 4 ;  /* 0x4080000061467820 */ /* 0x000fe20000400000 */
[----:B------:R-:W-:Y:S01]  /*b930*/  FFMA R57, R48, 2, R21 ;  /* 0x4000000030397823 */ /* 0x000fe20000000015 */
[----:B------:R-:W-:Y:S01]  /*b940*/  FADD R51, R93, R51 ;  /* 0x000000335d337221 */ /* 0x000fe20000000000 */
[----:B------:R-:W-:Y:S01]  /*b950*/  FMUL R81, R58, R81 ;  /* 0x000000513a517220 */ /* 0x000fe20000400000 */
[----:B------:R-:W-:Y:S01]  /*b960*/  FADD R52, R97, R97 ;  /* 0x0000006161347221 */ /* 0x000fe20000000000 */
[----:B------:R-:W-:Y:S01]  /*b970*/  FFMA R21, R48, 2, R101 ;  /* 0x4000000030157823 */ /* 0x000fe20000000065 */
[----:B------:R-:W-:Y:S01]  /*b980*/  FADD R88, R47, R47 ;  /* 0x0000002f2f587221 */ /* 0x000fe20000000000 */
[----:B------:R-:W-:Y:S01]  /*b990*/  FFMA R87, -R117, R65, R86 ;  /* 0x0000004175577223 */ /* 0x000fe20000000156 */
[----:B------:R-:W-:Y:S01]  /*b9a0*/  FFMA R90, R49, 2, R70 ;  /* 0x40000000315a7823 */ /* 0x000fe20000000046 */
[----:B------:R-:W-:Y:S01]  /*b9b0*/  FMUL R111, R111, R60 ;  /* 0x0000003c6f6f7220 */ /* 0x000fe20000400000 */
[----:B------:R-:W-:Y:S01]  /*b9c0*/  FMUL R86, R60, R83 ;  /* 0x000000533c567220 */ /* 0x000fe20000400000 */
[----:B------:R-:W-:Y:S01]  /*b9d0*/  FFMA R70, R49, 2, R52 ;  /* 0x4000000031467823 */ /* 0x000fe20000000034 */
[----:B------:R-:W-:Y:S01]  /*b9e0*/  FADD R47, R50, R50 ;  /* 0x00000032322f7221 */ /* 0x000fe20000000000 */
[----:B------:R-:W-:Y:S01]  /*b9f0*/  FFMA R48, -R60, R21, -R81 ;  /* 0x000000153c307223 */ /* 0x000fe20000000951 */
[----:B------:R-:W-:Y:S01]  /*ba00*/  FADD R101, R101, -R88 ;  /* 0x8000005865657221 */ /* 0x000fe20000000000 */
[----:B------:R-:W-:Y:S01]  /*ba10*/  FMUL R51, R58, R51 ;  /* 0x000000333a337220 */ /* 0x000fe20000400000 */
[----:B------:R-:W-:Y:S01]  /*ba20*/  FADD R88, -R88, R57 ;  /* 0x0000003958587221 */ /* 0x000fe20000000100 */
[----:B------:R-:W-:Y:S01]  /*ba30*/  FFMA R111, R108, R65, -R111 ;  /* 0x000000416c6f7223 */ /* 0x000fe2000000086f */
[C---:B------:R-:W-:Y:S01]  /*ba40*/  FFMA R21, -R65.reuse, R70, -R86 ;  /* 0x0000004641157223 */ /* 0x040fe20000000956 */
[----:B------:R-:W-:Y:S01]  /*ba50*/  FADD R52, R52, -R47 ;  /* 0x8000002f34347221 */ /* 0x000fe20000000000 */
[C---:B------:R-:W-:Y:S01]  /*ba60*/  FFMA R48, R65.reuse, -R23, R48 ;  /* 0x8000001741307223 */ /* 0x040fe20000000030 */
[----:B------:R-:W-:Y:S01]  /*ba70*/  FFMA R51, -R65, R82, -R51 ;  /* 0x0000005241337223 */ /* 0x000fe20000000933 */
[----:B------:R-:W-:Y:S01]  /*ba80*/  FADD R47, -R47, R90 ;  /* 0x0000005a2f2f7221 */ /* 0x000fe20000000100 */
[----:B------:R-:W-:Y:S01]  /*ba90*/  FMUL R65, R65, R88 ;  /* 0x0000005841417220 */ /* 0x000fe20000400000 */
[----:B------:R-:W-:Y:S01]  /*baa0*/  FADD R87, RZ, R87 ;  /* 0x00000057ff577221 */ /* 0x000fe20000000000 */
[----:B------:R-:W-:Y:S01]  /*bab0*/  FFMA R111, -R110, R58, R111 ;  /* 0x0000003a6e6f7223 */ /* 0x000fe2000000016f */
[C---:B------:R-:W-:Y:S01]  /*bac0*/  FFMA R50, R58.reuse, R101, R21 ;  /* 0x000000653a327223 */ /* 0x040fe20000000015 */
[----:B------:R-:W-:Y:S01]  /*bad0*/  FFMA R47, -R58, R47, -R65 ;  /* 0x0000002f3a2f7223 */ /* 0x000fe20000000941 */
[----:B------:R-:W-:Y:S01]  /*bae0*/  FADD R70, RZ, R95 ;  /* 0x0000005fff467221 */ /* 0x000fe20000000000 */
[----:B------:R-:W-:Y:S01]  /*baf0*/  FADD R59, RZ, R59 ;  /* 0x0000003bff3b7221 */ /* 0x000fe20000000000 */
[----:B------:R-:W-:Y:S01]  /*bb00*/  FMUL R38, R87, R38 ;  /* 0x0000002657267220 */ /* 0x000fe20000400000 */
[----:B------:R-:W-:Y:S01]  /*bb10*/  FADD R111, RZ, R111 ;  /* 0x0000006fff6f7221 */ /* 0x000fe20000000000 */
[C---:B------:R-:W-:Y:S01]  /*bb20*/  FFMA R47, R60.reuse, -R85, R47 ;  /* 0x800000553c2f7223 */ /* 0x040fe2000000002f */
[----:B------:R-:W-:Y:S01]  /*bb30*/  FADD R56, RZ, R56 ;  /* 0x00000038ff387221 */ /* 0x000fe20000000000 */
[----:B------:R-:W-:Y:S01]  /*bb40*/  FADD R59, R59, R50 ;  /* 0x000000323b3b7221 */ /* 0x000fe20000000000 */
[----:B------:R-:W-:Y:S01]  /*bb50*/  FFMA R51, R60, R52, R51 ;  /* 0x000000343c337223 */ /* 0x000fe20000000033 */
[C---:B------:R-:W-:Y:S01]  /*bb60*/  FMUL R5, R70.reuse, R5 ;  /* 0x0000000546057220 */ /* 0x040fe20000400000 */
[----:B------:R-:W-:Y:S01]  /*bb70*/  FADD R66, RZ, R66 ;  /* 0x00000042ff427221 */ /* 0x000fe20000000000 */
[----:B------:R-:W-:Y:S01]  /*bb80*/  FFMA R13, R70, R13, R38 ;  /* 0x0000000d460d7223 */ /* 0x000fe20000000026 */
[----:B------:R-:W-:Y:S01]  /*bb90*/  FADD R38, R25, -1 ;  /* 0xbf80000019267421 */ /* 0x000fe20000000000 */
[----:B------:R-:W-:Y:S01]  /*bba0*/  FMUL R15, R87, R15 ;  /* 0x0000000f570f7220 */ /* 0x000fe20000400000 */
[C---:B------:R-:W-:Y:S01]  /*bbb0*/  FMUL R10, R111.reuse, R10 ;  /* 0x0000000a6f0a7220 */ /* 0x040fe20000400000 */
[----:B------:R-:W-:Y:S01]  /*bbc0*/  FADD R47, R56, R47 ;  /* 0x0000002f382f7221 */ /* 0x000fe20000000000 */
[----:B------:R-:W-:Y:S01]  /*bbd0*/  FADD R55, RZ, R55 ;  /* 0x00000037ff377221 */ /* 0x000fe20000000000 */
[----:B------:R-:W-:Y:S01]  /*bbe0*/  FFMA R5, R111, R8, -R5 ;  /* 0x000000086f057223 */ /* 0x000fe20000000805 */
[----:B------:R-:W-:Y:S01]  /*bbf0*/  FADD R59, -R59, R92 ;  /* 0x0000005c3b3b7221 */ /* 0x000fe20000000100 */
[----:B------:R-:W-:Y:S01]  /*bc00*/  FADD R66, R66, R51 ;  /* 0x0000003342427221 */ /* 0x000fe20000000000 */
[----:B------:R-:W-:Y:S01]  /*bc10*/  FADD R2, R2, -1 ;  /* 0xbf80000002027421 */ /* 0x000fe20000000000 */
[----:B------:R-:W-:Y:S01]  /*bc20*/  FFMA R38, R70, R38, R15 ;  /* 0x0000002646267223 */ /* 0x000fe2000000000f */
[----:B------:R-:W-:Y:S01]  /*bc30*/  FMUL R40, R111, R40 ;  /* 0x000000286f287220 */ /* 0x000fe20000400000 */
[----:B------:R-:W-:Y:S01]  /*bc40*/  FFMA R11, R87, R11, R10 ;  /* 0x0000000b570b7223 */ /* 0x000fe2000000000a */
[----:B------:R-:W-:Y:S01]  /*bc50*/  FADD R47, R47, R94 ;  /* 0x0000005e2f2f7221 */ /* 0x000fe20000000000 */
[----:B------:R-:W-:Y:S01]  /*bc60*/  FADD R55, R55, R48 ;  /* 0x0000003037377221 */ /* 0x000fe20000000000 */
[----:B------:R-:W-:Y:S01]  /*bc70*/  FFMA R5, R87, R2, R5 ;  /* 0x0000000257057223 */ /* 0x000fe20000000005 */
[----:B------:R-:W-:Y:S01]  /*bc80*/  FADD R39, -R66, R39 ;  /* 0x0000002742277221 */ /* 0x000fe20000000100 */
[----:B------:R-:W-:Y:S01]  /*bc90*/  FMUL R10, R64, R59 ;  /* 0x0000003b400a7220 */ /* 0x000fe20000400000 */
[----:B------:R-:W-:Y:S01]  /*bca0*/  FFMA R38, R111, -R7, R38 ;  /* 0x800000076f267223 */ /* 0x000fe20000000026 */
[----:B------:R-:W-:Y:S01]  /*bcb0*/  FFMA R40, R70, R9, R40 ;  /* 0x0000000946287223 */ /* 0x000fe20000000028 */
[-C--:B------:R-:W-:Y:S01]  /*bcc0*/  FMUL R7, R62, R47.reuse ;  /* 0x0000002f3e077220 */ /* 0x080fe20000400000 */
[----:B------:R-:W-:Y:S01]  /*bcd0*/  FADD R23, R26, -1 ;  /* 0xbf8000001a177421 */ /* 0x000fe20000000000 */
[----:B------:R-:W-:Y:S01]  /*bce0*/  FMUL R24, R87, R24 ;  /* 0x0000001857187220 */ /* 0x000fe20000400000 */
[----:B------:R-:W-:Y:S01]  /*bcf0*/  FADD R55, -R55, R96 ;  /* 0x0000006037377221 */ /* 0x000fe20000000100 */
[----:B------:R-:W-:Y:S01]  /*bd00*/  FADD R5, R5, R36 ;  /* 0x0000002405057221 */ /* 0x000fe20000000000 */
[C---:B------:R-:W-:Y:S01]  /*bd10*/  FMUL R2, R63.reuse, R47 ;  /* 0x0000002f3f027220 */ /* 0x040fe20000400000 */
[----:B------:R-:W-:Y:S01]  /*bd20*/  FFMA R9, R63, R39, R10 ;  /* 0x000000273f097223 */ /* 0x000fe2000000000a */
[-C--:B------:R-:W-:Y:S01]  /*bd30*/  FMUL R36, R39, R69.reuse ;  /* 0x0000004527247220 */ /* 0x080fe20000400000 */
[C---:B------:R-:W-:Y:S01]  /*bd40*/  FMUL R10, R47.reuse, R69 ;  /* 0x000000452f0a7220 */ /* 0x040fe20000400000 */
[----:B------:R-:W-:Y:S01]  /*bd50*/  FMUL R26, R47, R72 ;  /* 0x000000482f1a7220 */ /* 0x000fe20000400000 */
[----:B------:R-:W-:Y:S01]  /*bd60*/  FFMA R8, R64, R39, -R7 ;  /* 0x0000002740087223 */ /* 0x000fe20000000807 */
[----:B------:R-:W-:Y:S01]  /*bd70*/  FFMA R23, R111, R23, -R24 ;  /* 0x000000176f177223 */ /* 0x000fe20000000818 */
[----:B------:R-:W-:Y:S01]  /*bd80*/  FFMA R6, R70, -R6, R11 ;  /* 0x8000000646067223 */ /* 0x000fe2000000000b */
[C---:B------:R-:W-:Y:S01]  /*bd90*/  FFMA R7, R64.reuse, R55, -R2 ;  /* 0x0000003740077223 */ /* 0x040fe20000000802 */
[----:B------:R-:W-:Y:S01]  /*bda0*/  FMUL R24, R64, R47 ;  /* 0x0000002f40187220 */ /* 0x000fe20000400000 */
[CC--:B------:R-:W-:Y:S01]  /*bdb0*/  FFMA R2, -R62.reuse, R55.reuse, R9 ;  /* 0x000000373e027223 */ /* 0x0c0fe20000000109 */
[-C--:B------:R-:W-:Y:S01]  /*bdc0*/  FFMA R36, R59, R68.reuse, -R36 ;  /* 0x000000443b247223 */ /* 0x080fe20000000824 */
[-C--:B------:R-:W-:Y:S01]  /*bdd0*/  FFMA R11, R55, R68.reuse, -R10 ;  /* 0x00000044370b7223 */ /* 0x080fe2000000080a */
[-C--:B------:R-:W-:Y:S01]  /*bde0*/  FFMA R26, R39, R68.reuse, -R26 ;  /* 0x00000044271a7223 */ /* 0x080fe2000000081a */
[----:B------:R-:W-:Y:S01]  /*bdf0*/  FMUL R68, R47, R68 ;  /* 0x000000442f447220 */ /* 0x000fe20000400000 */
[----:B------:R-:W-:Y:S01]  /*be00*/  ISETP.NE.U32.AND P0, PT, RZ, c[0x0][0x628], PT ;  /* 0x00018a00ff007a0c */ /* 0x000fe20003f05070 */
[----:B------:R-:W-:Y:S01]  /*be10*/  FFMA R24, R63, R55, R24 ;  /* 0x000000373f187223 */ /* 0x000fe20000000018 */
[----:B------:R-:W-:Y:S01]  /*be20*/  FADD R6, RZ, R6 ;  /* 0x00000006ff067221 */ /* 0x000fe20000000000 */
[----:B------:R-:W-:Y:S01]  /*be30*/  FFMA R9, -R61, R47, R2 ;  /* 0x0000002f3d097223 */ /* 0x000fe20000000102 */
[----:B------:R-:W-:Y:S01]  /*be40*/  FMUL R21, R87, R84 ;  /* 0x0000005457157220 */ /* 0x000fe20000400000 */
[C---:B------:R-:W-:Y:S01]  /*be50*/  FFMA R68, R55.reuse, R69, R68 ;  /* 0x0000004537447223 */ /* 0x040fe20000000044 */
[----:B------:R-:W-:Y:S01]  /*be60*/  ISETP.NE.AND.EX P0, PT, RZ, c[0x0][0x62c], PT, P0 ;  /* 0x00018b00ff007a0c */ /* 0x000fe20003f05300 */
[----:B------:R-:W-:Y:S01]  /*be70*/  FFMA R24, R62, R39, R24 ;  /* 0x000000273e187223 */ /* 0x000fe20000000018 */
[----:B------:R-:W-:Y:S01]  /*be80*/  FADD R10, R6, R9 ;  /* 0x00000009060a7221 */ /* 0x000fe20000000000 */
[----:B------:R-:W-:Y:S01]  /*be90*/  FFMA R80, R70, R80, R21 ;  /* 0x0000005046507223 */ /* 0x000fe20000000015 */
[-C--:B------:R-:W-:Y:S01]  /*bea0*/  FFMA R36, R55, R72.reuse, R36 ;  /* 0x0000004837247223 */ /* 0x080fe20000000024 */
[C---:B------:R-:W-:Y:S01]  /*beb0*/  FFMA R26, R59.reuse, R69, R26 ;  /* 0x000000453b1a7223 */ /* 0x040fe2000000001a */
[-C--:B------:R-:W-:Y:S01]  /*bec0*/  FFMA R6, R59, -R72.reuse, R11 ;  /* 0x800000483b067223 */ /* 0x080fe2000000000b */
[----:B------:R-:W-:Y:S01]  /*bed0*/  FFMA R68, R39, R72, R68 ;  /* 0x0000004827447223 */ /* 0x000fe20000000044 */
[----:B------:R-:W-:Y:S01]  /*bee0*/  FFMA R12, R111, -R12, R13 ;  /* 0x8000000c6f0c7223 */ /* 0x000fe2000000000d */
[-C--:B------:R-:W-:Y:S01]  /*bef0*/  FFMA R8, -R63, R59.reuse, R8 ;  /* 0x0000003b3f087223 */ /* 0x080fe20000000108 */
[-C--:B------:R-:W-:Y:S01]  /*bf00*/  FFMA R2, R62, R59.reuse, R7 ;  /* 0x0000003b3e027223 */ /* 0x080fe20000000007 */
[----:B------:R-:W-:Y:S01]  /*bf10*/  FFMA R24, R61, R59, R24 ;  /* 0x0000003b3d187223 */ /* 0x000fe20000000018 */
[----:B------:R-:W-:Y:S01]  /*bf20*/  FFMA R27, R111, R27, R80 ;  /* 0x0000001b6f1b7223 */ /* 0x000fe20000000050 */
[----:B------:R-:W-:Y:S01]  /*bf30*/  FFMA R4, R70, R4, R23 ;  /* 0x0000000446047223 */ /* 0x000fe20000000017 */
[----:B------:R-:W-:Y:S01]  /*bf40*/  FFMA R3, R87, R3, R40 ;  /* 0x0000000357037223 */ /* 0x000fe20000000028 */
[-C--:B------:R-:W-:Y:S01]  /*bf50*/  FFMA R47, R47, -R67.reuse, R36 ;  /* 0x800000432f2f7223 */ /* 0x080fe20000000024 */
[-C--:B------:R-:W-:Y:S01]  /*bf60*/  FFMA R6, R39, R67.reuse, R6 ;  /* 0x0000004327067223 */ /* 0x080fe20000000006 */
[-C--:B------:R-:W-:Y:S01]  /*bf70*/  FFMA R26, R55, -R67.reuse, R26 ;  /* 0x80000043371a7223 */ /* 0x080fe2000000001a */
[----:B------:R-:W-:Y:S01]  /*bf80*/  FFMA R59, R59, R67, R68 ;  /* 0x000000433b3b7223 */ /* 0x000fe20000000044 */
[C---:B------:R-:W-:Y:S01]  /*bf90*/  FFMA R7, R61.reuse, R55, R8 ;  /* 0x000000373d077223 */ /* 0x040fe20000000008 */
[----:B------:R-:W-:Y:S01]  /*bfa0*/  FADD R12, RZ, R12 ;  /* 0x0000000cff0c7221 */ /* 0x000fe20000000000 */
[----:B------:R-:W-:Y:S01]  /*bfb0*/  FADD R37, R38, R37 ;  /* 0x0000002526257221 */ /* 0x000fe20000000000 */
[----:B------:R-:W-:Y:S01]  /*bfc0*/  FADD R4, R4, R41 ;  /* 0x0000002904047221 */ /* 0x000fe20000000000 */
[----:B------:R-:W-:Y:S01]  /*bfd0*/  FFMA R2, -R61, R39, R2 ;  /* 0x000000273d027223 */ /* 0x000fe20000000102 */
[----:B------:R-:W-:Y:S01]  /*bfe0*/  FADD R3, RZ, R3 ;  /* 0x00000003ff037221 */ /* 0x000fe20000000000 */
[----:B------:R-:W-:Y:S01]  /*bff0*/  FADD R27, RZ, R27 ;  /* 0x0000001bff1b7221 */ /* 0x000fe20000000000 */
[----:B------:R-:W-:Y:S01]  /*c000*/  FADD R18, R47, R18 ;  /* 0x000000122f127221 */ /* 0x000fe20000000000 */
[----:B------:R-:W-:Y:S01]  /*c010*/  FADD R6, R6, R19 ;  /* 0x0000001306067221 */ /* 0x000fe20000000000 */
[----:B------:R-:W-:Y:S01]  /*c020*/  FADD R17, R26, R17 ;  /* 0x000000111a117221 */ /* 0x000fe20000000000 */
[----:B------:R-:W-:Y:S01]  /*c030*/  FADD R20, R59, R20 ;  /* 0x000000143b147221 */ /* 0x000fe20000000000 */
[----:B------:R-:W-:Y:S01]  /*c040*/  FADD R12, R12, R7 ;  /* 0x000000070c0c7221 */ /* 0x000fe20000000000 */
[----:B------:R-:W-:Y:S01]  /*c050*/  FADD R8, R3, R2 ;  /* 0x0000000203087221 */ /* 0x000fe20000000000 */
[----:B------:R-:W-:Y:S01]  /*c060*/  FADD R24, R27, R24 ;  /* 0x000000181b187221 */ /* 0x000fe20000000000 */
        /* <DEDUP_REMOVED lines=10> */
[----:B------:R-:W-:Y:S05]  /*c110*/  @!P0 BRA `(.L_x_225) ;  /* 0x000000e000008947 */ /* 0x000fea0003800000 */
[----:B------:R-:W-:Y:S02]  /*c120*/  SHF.R.S32.HI R5, RZ, 0x1f, R76 ;  /* 0x0000001fff057819 */ /* 0x000fe4000001144c */
[----:B------:R-:W-:-:S03]  /*c130*/  MOV R3, c[0x0][0x648] ;  /* 0x0001920000037a02 */ /* 0x000fc60000000f00 */
[----:B------:R-:W-:Y:S02]  /*c140*/  IMAD R5, R5, c[0x0][0x648], RZ ;  /* 0x0001920005057a24 */ /* 0x000fe400078e02ff */
[----:B------:R-:W-:-:S04]  /*c150*/  IMAD.WIDE.U32 R2, R76, R3, c[0x0][0x628] ;  /* 0x00018a004c027625 */ /* 0x000fc800078e0003 */
[----:B------:R-:W-:-:S05]  /*c160*/  IMAD R5, R76, UR12, R5 ;  /* 0x0000000c4c057c24 */ /* 0x000fca000f8e0205 */
[----:B------:R-:W-:-:S05]  /*c170*/  IADD3 R3, R3, R5, RZ ;  /* 0x0000000503037210 */ /* 0x000fca0007ffe0ff */
[----:B------:R0:W-:Y:S04]  /*c180*/  RED.E.ADD.F32.FTZ.RN.STRONG.GPU [R2.64], R37 ;  /* 0x000000250200798e */ /* 0x0001e8000c10e790 */
[----:B------:R0:W-:Y:S04]  /*c190*/  RED.E.ADD.F32.FTZ.RN.STRONG.GPU [R2.64+0x4], R13 ;  /* 0x0000040d0200798e */ /* 0x0001e8000c10e790 */
[----:B------:R0:W-:Y:S04]  /*c1a0*/  RED.E.ADD.F32.FTZ.RN.STRONG.GPU [R2.64+0x8], R15 ;  /* 0x0000080f0200798e */ /* 0x0001e8000c10e790 */
[----:B------:R0:W-:Y:S04]  /*c1b0*/  RED.E.ADD.F32.FTZ.RN.STRONG.GPU [R2.64+0xc], R19 ;  /* 0x00000c130200798e */ /* 0x0001e8000c10e790 */
[----:B------:R0:W-:Y:S04]  /*c1c0*/  RED.E.ADD.F32.FTZ.RN.STRONG.GPU [R2.64+0x10], R17 ;  /* 0x000010110200798e */ /* 0x0001e8000c10e790 */
[----:B------:R0:W-:Y:S04]  /*c1d0*/  RED.E.ADD.F32.FTZ.RN.STRONG.GPU [R2.64+0x14], R21 ;  /* 0x000014150200798e */ /* 0x0001e8000c10e790 */
[----:B------:R0:W-:Y:S01]  /*c1e0*/  RED.E.ADD.F32.FTZ.RN.STRONG.GPU [R2.64+0x18], R23 ;  /* 0x000018170200798e */ /* 0x0001e2000c10e790 */
[----:B------:R-:W-:Y:S05]  /*c1f0*/  BRA `(.L_x_226) ;  /* 0x000000c000007947 */ /* 0x000fea0003800000 */
.L_x_225:
[----:B------:R-:W-:-:S04]  /*c200*/  ISETP.NE.U32.AND P0, PT, RZ, c[0x0][0x268], PT ;  /* 0x00009a00ff007a0c */ /* 0x000fc80003f05070 */
[----:B------:R-:W-:-:S13]  /*c210*/  ISETP.NE.AND.EX P0, PT, RZ, c[0x0][0x26c], PT, P0 ;  /* 0x00009b00ff007a0c */ /* 0x000fda0003f05300 */
[----:B------:R-:W-:Y:S05]  /*c220*/  @!P0 BRA `(.L_x_226) ;  /* 0x0000009000008947 */ /* 0x000fea0003800000 */
[----:B------:R-:W-:-:S04]  /*c230*/  IADD3 R28, P0, R28, c[0x0][0x268], RZ ;  /* 0x00009a001c1c7a10 */ /* 0x000fc80007f1e0ff */
[----:B------:R-:W-:-:S05]  /*c240*/  IADD3.X R29, R71, c[0x0][0x26c], RZ, P0, !PT ;  /* 0x00009b00471d7a10 */ /* 0x000fca00007fe4ff */
[----:B------:R0:W-:Y:S04]  /*c250*/  RED.E.ADD.F32.FTZ.RN.STRONG.GPU [R28.64], R37 ;  /* 0x000000251c00798e */ /* 0x0001e8000c10e790 */
[----:B------:R0:W-:Y:S04]  /*c260*/  RED.E.ADD.F32.FTZ.RN.STRONG.GPU [R28.64+0x4], R13 ;  /* 0x0000040d1c00798e */ /* 0x0001e8000c10e790 */
[----:B------:R0:W-:Y:S04]  /*c270*/  RED.E.ADD.F32.FTZ.RN.STRONG.GPU [R28.64+0x8], R15 ;  /* 0x0000080f1c00798e */ /* 0x0001e8000c10e790 */
[----:B------:R0:W-:Y:S04]  /*c280*/  RED.E.ADD.F32.FTZ.RN.STRONG.GPU [R28.64+0xc], R19 ;  /* 0x00000c131c00798e */ /* 0x0001e8000c10e790 */
[----:B------:R0:W-:Y:S04]  /*c290*/  RED.E.ADD.F32.FTZ.RN.STRONG.GPU [R28.64+0x10], R17 ;  /* 0x000010111c00798e */ /* 0x0001e8000c10e790 */
[----:B------:R0:W-:Y:S04]  /*c2a0*/  RED.E.ADD.F32.FTZ.RN.STRONG.GPU [R28.64+0x14], R21 ;  /* 0x000014151c00798e */ /* 0x0001e8000c10e790 */
[----:B------:R0:W-:Y:S02]  /*c2b0*/  RED.E.ADD.F32.FTZ.RN.STRONG.GPU [R28.64+0x18], R23 ;  /* 0x000018171c00798e */ /* 0x0001e4000c10e790 */
.L_x_226:
[----:B------:R-:W-:Y:S01]  /*c2c0*/  ISETP.GE.AND P0, PT, R74, RZ, PT ;  /* 0x000000ff4a00720c */ /* 0x000fe20003f06270 */
[----:B------:R-:W-:-:S12]  /*c2d0*/  BSSY B2, `(.L_x_227) ;  /* 0x0000025000027945 */ /* 0x000fd80003800000 */
[----:B------:R-:W-:Y:S05]  /*c2e0*/  @!P0 BRA `(.L_x_228) ;  /* 0x0000023000008947 */ /* 0x000fea0003800000 */
[----:B------:R-:W-:Y:S01]  /*c2f0*/  ISETP.NE.U32.AND P0, PT, RZ, c[0x0][0x5f0], PT ;  /* 0x00017c00ff007a0c */ /* 0x000fe20003f05070 */
[----:B------:R-:W-:Y:S01]  /*c300*/  FADD R5, RZ, R8 ;  /* 0x00000008ff057221 */ /* 0x000fe20000000000 */
[----:B0-----:R-:W-:Y:S01]  /*c310*/  FADD R13, RZ, R12 ;  /* 0x0000000cff0d7221 */ /* 0x001fe20000000000 */
[----:B------:R-:W-:Y:S01]  /*c320*/  FADD R15, RZ, R10 ;  /* 0x0000000aff0f7221 */ /* 0x000fe20000000000 */
[----:B------:R-:W-:Y:S01]  /*c330*/  ISETP.NE.AND.EX P0, PT, RZ, c[0x0][0x5f4], PT, P0 ;  /* 0x00017d00ff007a0c */ /* 0x000fe20003f05300 */
[----:B------:R-:W-:-:S12]  /*c340*/  FADD R17, RZ, R24 ;  /* 0x00000018ff117221 */ /* 0x000fd80000000000 */
[----:B------:R-:W-:Y:S05]  /*c350*/  @!P0 BRA `(.L_x_229) ;  /* 0x000000d000008947 */ /* 0x000fea0003800000 */
[----:B------:R-:W-:Y:S01]  /*c360*/  MOV R3, c[0x0][0x610] ;  /* 0x0001840000037a02 */ /* 0x000fe20000000f00 */
[----:B------:R-:W-:-:S04]  /*c370*/  IMAD R73, R73, c[0x0][0x610], RZ ;  /* 0x0001840049497a24 */ /* 0x000fc800078e02ff */
[C---:B------:R-:W-:Y:S02]  /*c380*/  IMAD R73, R74.reuse, UR14, R73 ;  /* 0x0000000e4a497c24 */ /* 0x040fe4000f8e0249 */
[----:B------:R-:W-:-:S05]  /*c390*/  IMAD.WIDE.U32 R2, R74, R3, c[0x0][0x5f0] ;  /* 0x00017c004a027625 */ /* 0x000fca00078e0003 */
        /* <DEDUP_REMOVED lines=9> */
.L_x_229:
[----:B------:R-:W-:-:S04]  /*c430*/  ISETP.NE.U32.AND P0, PT, RZ, c[0x0][0x230], PT ;  /* 0x00008c00ff007a0c */ /* 0x000fc80003f05070 */
[----:B------:R-:W-:-:S13]  /*c440*/  ISETP.NE.AND.EX P0, PT, RZ, c[0x0][0x234], PT, P0 ;  /* 0x00008d00ff007a0c */ /* 0x000fda0003f05300 */
        /* <DEDUP_REMOVED lines=12> */
[----:B------:R0:W-:Y:S02]  /*c510*/  RED.E.ADD.F32.FTZ.RN.STRONG.GPU [R2.64+0x18], R17 ;  /* 0x000018110200798e */ /* 0x0001e4000c10e790 */
.L_x_228:
[----:B------:R-:W-:Y:S05]  /*c520*/  BSYNC B2 ;  /* 0x0000000000027941 */ /* 0x000fea0003800000 */
.L_x_227:
[----:B------:R-:W-:-:S04]  /*c530*/  ISETP.NE.U32.AND P0, PT, RZ, c[0x0][0x580], PT ;  /* 0x00016000ff007a0c */ /* 0x000fc80003f05070 */
[----:B------:R-:W-:-:S13]  /*c540*/  ISETP.NE.AND.EX P0, PT, RZ, c[0x0][0x584], PT, P0 ;  /* 0x00016100ff007a0c */ /* 0x000fda0003f05300 */
[----:B------:R-:W-:Y:S05]  /*c550*/  @!P0 BRA `(.L_x_230) ;  /* 0x0000007000008947 */ /* 0x000fea0003800000 */
[----:B0-----:R-:W-:Y:S01]  /*c560*/  IMAD R2, R75, c[0x0][0x5a0], RZ ;  /* 0x000168004b027a24 */ /* 0x001fe200078e02ff */
[----:B------:R-:W-:-:S03]  /*c570*/  MOV R4, c[0x0][0x5a0] ;  /* 0x0001680000047a02 */ /* 0x000fc60000000f00 */
[C---:B------:R-:W-:Y:S02]  /*c580*/  IMAD R5, R77.reuse, UR13, R2 ;  /* 0x0000000d4d057c24 */ /* 0x040fe4000f8e0202 */
[----:B------:R-:W-:-:S05]  /*c590*/  IMAD.WIDE.U32 R2, R77, R4, c[0x0][0x580] ;  /* 0x000160004d027625 */ /* 0x000fca00078e0004 */
[----:B------:R-:W-:-:S05]  /*c5a0*/  IADD3 R3, R3, R5, RZ ;  /* 0x0000000503037210 */ /* 0x000fca0007ffe0ff */
[----:B------:R0:W-:Y:S01]  /*c5b0*/  RED.E.ADD.F32.FTZ.RN.STRONG.GPU [R2.64], RZ ;  /* 0x000000ff0200798e */ /* 0x0001e2000c10e790 */
[----:B------:R-:W-:Y:S05]  /*c5c0*/  BRA `(.L_x_231) ;  /* 0x0000006000007947 */ /* 0x000fea0003800000 */
.L_x_230:
[----:B------:R-:W-:-:S04]  /*c5d0*/  ISETP.NE.U32.AND P0, PT, RZ, c[0x0][0x1c0], PT ;  /* 0x00007000ff007a0c */ /* 0x000fc80003f05070 */
[----:B------:R-:W-:-:S13]  /*c5e0*/  ISETP.NE.AND.EX P0, PT, RZ, c[0x0][0x1c4], PT, P0 ;  /* 0x00007100ff007a0c */ /* 0x000fda0003f05300 */
[----:B------:R-:W-:Y:S05]  /*c5f0*/  @!P0 BRA `(.L_x_231) ;  /* 0x0000003000008947 */ /* 0x000fea0003800000 */
[----:B------:R-:W-:-:S04]  /*c600*/  IADD3 R32, P0, R32, c[0x0][0x1c0], RZ ;  /* 0x0000700020207a10 */ /* 0x000fc80007f1e0ff */
[----:B------:R-:W-:-:S05]  /*c610*/  IADD3.X R33, R53, c[0x0][0x1c4], RZ, P0, !PT ;  /* 0x0000710035217a10 */ /* 0x000fca00007fe4ff */
[----:B------:R1:W-:Y:S04]  /*c620*/  RED.E.ADD.F32.FTZ.RN.STRONG.GPU [R32.64], RZ ;  /* 0x000000ff2000798e */ /* 0x0003e8000c10e790 */
.L_x_231:
        /* <DEDUP_REMOVED lines=8> */
[----:B------:R0:W-:Y:S04]  /*c6b0*/  RED.E.ADD.F32.FTZ.RN.STRONG.GPU [R2.64], R9 ;  /* 0x000000090200798e */ /* 0x0001e8000c10e790 */
[----:B------:R0:W-:Y:S04]  /*c6c0*/  RED.E.ADD.F32.FTZ.RN.STRONG.GPU [R2.64+0x4], R11 ;  /* 0x0000040b0200798e */ /* 0x0001e8000c10e790 */
[----:B------:R0:W-:Y:S01]  /*c6d0*/  RED.E.ADD.F32.FTZ.RN.STRONG.GPU [R2.64+0x8], R7 ;  /* 0x000008070200798e */ /* 0x0001e2000c10e790 */
[----:B------:R-:W-:Y:S05]  /*c6e0*/  BRA `(.L_x_5) ;  /* 0x0000008000007947 */ /* 0x000fea0003800000 */
.L_x_232:
[----:B------:R-:W-:-:S04]  /*c6f0*/  ISETP.NE.U32.AND P0, PT, RZ, c[0x0][0x188], PT ;  /* 0x00006200ff007a0c */ /* 0x000fc80003f05070 */
[----:B------:R-:W-:-:S13]  /*c700*/  ISETP.NE.AND.EX P0, PT, RZ, c[0x0][0x18c], PT, P0 ;  /* 0x00006300ff007a0c */ /* 0x000fda0003f05300 */
[----:B------:R-:W-:Y:S05]  /*c710*/  @!P0 BRA `(.L_x_5) ;  /* 0x0000005000008947 */ /* 0x000fea0003800000 */
[----:B------:R-:W-:-:S04]  /*c720*/  IADD3 R30, P0, R30, c[0x0][0x188], RZ ;  /* 0x000062001e1e7a10 */ /* 0x000fc80007f1e0ff */
[----:B------:R-:W-:-:S05]  /*c730*/  IADD3.X R31, R54, c[0x0][0x18c], RZ, P0, !PT ;  /* 0x00006300361f7a10 */ /* 0x000fca00007fe4ff */
[----:B------:R2:W-:Y:S04]  /*c740*/  RED.E.ADD.F32.FTZ.RN.STRONG.GPU [R30.64], R9 ;  /* 0x000000091e00798e */ /* 0x0005e8000c10e790 */
[----:B------:R2:W-:Y:S04]  /*c750*/  RED.E.ADD.F32.FTZ.RN.STRONG.GPU [R30.64+0x4], R11 ;  /* 0x0000040b1e00798e */ /* 0x0005e8000c10e790 */
[----:B------:R2:W-:Y:S02]  /*c760*/  RED.E.ADD.F32.FTZ.RN.STRONG.GPU [R30.64+0x8], R7 ;  /* 0x000008071e00798e */ /* 0x0005e4000c10e790 */
.L_x_5:
[----:B------:R-:W-:Y:S05]  /*c770*/  BSYNC B0 ;  /* 0x0000000000007941 */ /* 0x000fea0003800000 */
.L_x_4:
[----:B0-----:R-:W-:-:S05]  /*c780*/  MOV R3, c[0x0][0x0] ;  /* 0x0000000000037a02 */ /* 0x001fca0000000f00 */
[----:B------:R-:W-:-:S05]  /*c790*/  IMAD.WIDE.U32 R78, R3, c[0x0][0xc], R78 ;  /* 0x00000300034e7a25 */ /* 0x000fca00078e004e */
[----:B------:R-:W-:-:S04]  /*c7a0*/  ISETP.GE.U32.AND P0, PT, R78, c[0x0][0x178], PT ;  /* 0x00005e004e007a0c */ /* 0x000fc80003f06070 */
[----:B------:R-:W-:-:S13]  /*c7b0*/  ISETP.GE.U32.AND.EX P0, PT, R79, c[0x0][0x17c], PT, P0 ;  /* 0x00005f004f007a0c */ /* 0x000fda0003f06100 */
[----:B------:R-:W-:Y:S01]  /*c7c0*/  @P0 CALL.REL.NOINC `(.L_x_233) ;  /* 0x0000001000000944 */ /* 0x000fe20003c00000 */
[----:B------:R-:W-:Y:S05]  /*c7d0*/  BRA `(.L_x_234) ;  /* 0xffff3a3000007947 */ /* 0x000fea000383ffff */
.L_x_233:
[----:B------:R-:W-:Y:S05]  /*c7e0*/  BSYNC B1 ;  /* 0x0000000000017941 */ /* 0x000fea0003800000 */
.L_x_0:
[----:B------:R-:W-:Y:S05]  /*c7f0*/  EXIT ;  /* 0x000000000000794d */ /* 0x000fea0003800000 */
        .weak           $__internal_0_$__cuda_sm20_div_u64
        .type           $__internal_0_$__cuda_sm20_div_u64,@function
        .size           $__internal_0_$__cuda_sm20_div_u64,($__internal_1_$__cuda_sm20_rcp_rn_f32_slowpath - $__internal_0_$__cuda_sm20_div_u64)
$__internal_0_$__cuda_sm20_div_u64:
[----:B------:R-:W-:Y:S02]  /*c800*/  ULDC UR4, c[0x0][0x164] ;  /* 0x0000590000047ab9 */ /* 0x000fe40000000800 */
[----:B------:R-:W0:Y:S08]  /*c810*/  I2F.U64.RP R6, UR4 ;  /* 0x0000000400067d12 */ /* 0x000e300008309000 */
[----:B0-----:R-:W0:Y:S02]  /*c820*/  MUFU.RCP R6, R6 ;  /* 0x0000000600067308 */ /* 0x001e240000001000 */
[----:B0-----:R-:W-:-:S06]  /*c830*/  IADD3 R2, R6, 0x1ffffffe, RZ ;  /* 0x1ffffffe06027810 */ /* 0x001fcc0007ffe0ff */
[----:B------:R-:W0:Y:S02]  /*c840*/  F2I.U64.TRUNC R2, R2 ;  /* 0x0000000200027311 */ /* 0x000e24000020d800 */
[----:B0-----:R-:W-:-:S04]  /*c850*/  IMAD.WIDE.U32 R4, R2, c[0x0][0x164], RZ ;  /* 0x0000590002047a25 */ /* 0x001fc800078e00ff */
[----:B------:R-:W-:Y:S01]  /*c860*/  IMAD R5, R2, UR5, R5 ;  /* 0x0000000502057c24 */ /* 0x000fe2000f8e0205 */
[----:B------:R-:W-:-:S03]  /*c870*/  IADD3 R7, P0, RZ, -R4, RZ ;  /* 0x80000004ff077210 */ /* 0x000fc60007f1e0ff */
[----:B------:R-:W-:Y:S02]  /*c880*/  IMAD R5, R3, c[0x0][0x164], R5 ;  /* 0x0000590003057a24 */ /* 0x000fe400078e0205 */
[----:B------:R-:W-:-:S03]  /*c890*/  IMAD.HI.U32 R4, R2, R7, RZ ;  /* 0x0000000702047227 */ /* 0x000fc600078e00ff */
[----:B------:R-:W-:Y:S02]  /*c8a0*/  IADD3.X R9, RZ, ~R5, RZ, P0, !PT ;  /* 0x80000005ff097210 */ /* 0x000fe400007fe4ff */
[----:B------:R-:W-:-:S03]  /*c8b0*/  MOV R5, R2 ;  /* 0x0000000200057202 */ /* 0x000fc60000000f00 */
[-C--:B------:R-:W-:Y:S02]  /*c8c0*/  IMAD R11, R3, R9.reuse, RZ ;  /* 0x00000009030b7224 */ /* 0x080fe400078e02ff */
[----:B------:R-:W-:-:S04]  /*c8d0*/  IMAD.WIDE.U32 R4, P0, R2, R9, R4 ;  /* 0x0000000902047225 */ /* 0x000fc80007800004 */
[----:B------:R-:W-:-:S04]  /*c8e0*/  IMAD.HI.U32 R9, R3, R9, RZ ;  /* 0x0000000903097227 */ /* 0x000fc800078e00ff */
[----:B------:R-:W-:-:S05]  /*c8f0*/  IMAD.HI.U32 R4, P1, R3, R7, R4 ;  /* 0x0000000703047227 */ /* 0x000fca0007820004 */
[----:B------:R-:W-:Y:S02]  /*c900*/  IADD3 R5, P2, R11, R4, RZ ;  /* 0x000000040b057210 */ /* 0x000fe40007f5e0ff */
[----:B------:R-:W-:-:S03]  /*c910*/  IADD3.X R4, R9, R3, RZ, P0, !PT ;  /* 0x0000000309047210 */ /* 0x000fc600007fe4ff */
[----:B------:R-:W-:Y:S01]  /*c920*/  IMAD.WIDE.U32 R2, R5, c[0x0][0x164], RZ ;  /* 0x0000590005027a25 */ /* 0x000fe200078e00ff */
[----:B------:R-:W-:-:S03]  /*c930*/  IADD3.X R7, RZ, RZ, R4, P2, P1 ;  /* 0x000000ffff077210 */ /* 0x000fc600017e2404 */
[----:B------:R-:W-:Y:S01]  /*c940*/  IMAD R4, R5, UR5, R3 ;  /* 0x0000000505047c24 */ /* 0x000fe2000f8e0203 */
[----:B------:R-:W-:-:S03]  /*c950*/  IADD3 R3, P0, RZ, -R2, RZ ;  /* 0x80000002ff037210 */ /* 0x000fc60007f1e0ff */
[----:B------:R-:W-:Y:S02]  /*c960*/  IMAD R2, R7, c[0x0][0x164], R4 ;  /* 0x0000590007027a24 */ /* 0x000fe400078e0204 */
[----:B------:R-:W-:-:S03]  /*c970*/  IMAD.HI.U32 R4, R5, R3, RZ ;  /* 0x0000000305047227 */ /* 0x000fc600078e00ff */
[----:B------:R-:W-:-:S05]  /*c980*/  IADD3.X R2, RZ, ~R2, RZ, P0, !PT ;  /* 0x80000002ff027210 */ /* 0x000fca00007fe4ff */
[----:B------:R-:W-:-:S04]  /*c990*/  IMAD.WIDE.U32 R4, P0, R5, R2, R4 ;  /* 0x0000000205047225 */ /* 0x000fc80007800004 */
[C---:B------:R-:W-:Y:S02]  /*c9a0*/  IMAD R6, R7.reuse, R2, RZ ;  /* 0x0000000207067224 */ /* 0x040fe400078e02ff */
[----:B------:R-:W-:Y:S01]  /*c9b0*/  IMAD.HI.U32 R5, P1, R7, R3, R4 ;  /* 0x0000000307057227 */ /* 0x000fe20007820004 */
[----:B------:R-:W-:-:S03]  /*c9c0*/  MOV R3, RZ ;  /* 0x000000ff00037202 */ /* 0x000fc60000000f00 */
[----:B------:R-:W-:Y:S01]  /*c9d0*/  IMAD.HI.U32 R2, R7, R2, RZ ;  /* 0x0000000207027227 */ /* 0x000fe200078e00ff */
[----:B------:R-:W-:-:S04]  /*c9e0*/  IADD3 R5, P2, R6, R5, RZ ;  /* 0x0000000506057210 */ /* 0x000fc80007f5e0ff */
[----:B------:R-:W-:Y:S01]  /*c9f0*/  IADD3.X R7, R2, R7, RZ, P0, !PT ;  /* 0x0000000702077210 */ /* 0x000fe200007fe4ff */
[----:B------:R-:W-:-:S03]  /*ca00*/  IMAD.HI.U32 R2, R5, R78, RZ ;  /* 0x0000004e05027227 */ /* 0x000fc600078e00ff */
[----:B------:R-:W-:-:S03]  /*ca10*/  IADD3.X R7, RZ, RZ, R7, P2, P1 ;  /* 0x000000ffff077210 */ /* 0x000fc600017e2407 */
[----:B------:R-:W-:-:S04]  /*ca20*/  IMAD.WIDE.U32 R2, R5, R79, R2 ;  /* 0x0000004f05027225 */ /* 0x000fc800078e0002 */
[C---:B------:R-:W-:Y:S02]  /*ca30*/  IMAD R5, R7.reuse, R79, RZ ;  /* 0x0000004f07057224 */ /* 0x040fe400078e02ff */
[----:B------:R-:W-:-:S04]  /*ca40*/  IMAD.HI.U32 R2, P0, R7, R78, R2 ;  /* 0x0000004e07027227 */ /* 0x000fc80007800002 */
[----:B------:R-:W-:Y:S01]  /*ca50*/  IMAD.HI.U32 R4, R7, R79, RZ ;  /* 0x0000004f07047227 */ /* 0x000fe200078e00ff */
[----:B------:R-:W-:-:S04]  /*ca60*/  IADD3 R5, P1, R5, R2, RZ ;  /* 0x0000000205057210 */ /* 0x000fc80007f3e0ff */
[----:B------:R-:W-:Y:S01]  /*ca70*/  IADD3.X R4, R4, RZ, RZ, P0, !PT ;  /* 0x000000ff04047210 */ /* 0x000fe200007fe4ff */
[----:B------:R-:W-:-:S03]  /*ca80*/  IMAD.WIDE.U32 R2, R5, c[0x0][0x164], RZ ;  /* 0x0000590005027a25 */ /* 0x000fc600078e00ff */
[----:B------:R-:W-:Y:S01]  /*ca90*/  IADD3.X R4, RZ, R4, RZ, P1, !PT ;  /* 0x00000004ff047210 */ /* 0x000fe20000ffe4ff */
[C---:B------:R-:W-:Y:S01]  /*caa0*/  IMAD R3, R5.reuse, UR5, R3 ;  /* 0x0000000505037c24 */ /* 0x040fe2000f8e0203 */
[----:B------:R-:W-:Y:S02]  /*cab0*/  IADD3 R6, P1, -R2, R78, RZ ;  /* 0x0000004e02067210 */ /* 0x000fe40007f3e1ff */
[----:B------:R-:W-:Y:S01]  /*cac0*/  IADD3 R2, R5, 0x1, RZ ;  /* 0x0000000105027810 */ /* 0x000fe20007ffe0ff */
[----:B------:R-:W-:Y:S01]  /*cad0*/  IMAD R3, R4, c[0x0][0x164], R3 ;  /* 0x0000590004037a24 */ /* 0x000fe200078e0203 */
[----:B------:R-:W-:-:S04]  /*cae0*/  ISETP.GE.U32.AND P0, PT, R6, c[0x0][0x164], PT ;  /* 0x0000590006007a0c */ /* 0x000fc80003f06070 */
[----:B------:R-:W-:Y:S02]  /*caf0*/  IADD3.X R7, ~R3, R79, RZ, P1, !PT ;  /* 0x0000004f03077210 */ /* 0x000fe40000ffe5ff */
[----:B------:R-:W-:Y:S02]  /*cb00*/  IADD3 R3, P1, R6, -c[0x0][0x164], RZ ;  /* 0x8000590006037a10 */ /* 0x000fe40007f3e0ff */
[C---:B------:R-:W-:Y:S02]  /*cb10*/  ISETP.GE.U32.AND.EX P0, PT, R7.reuse, UR5, PT, P0 ;  /* 0x0000000507007c0c */ /* 0x040fe4000bf06100 */
[----:B------:R-:W-:Y:S02]  /*cb20*/  IADD3.X R4, R7, ~UR5, RZ, P1, !PT ;  /* 0x8000000507047c10 */ /* 0x000fe40008ffe4ff */
[----:B------:R-:W-:Y:S02]  /*cb30*/  SEL R3, R3, R6, P0 ;  /* 0x0000000603037207 */ /* 0x000fe40000000000 */
[----:B------:R-:W-:-:S02]  /*cb40*/  SEL R4, R4, R7, P0 ;  /* 0x0000000704047207 */ /* 0x000fc40000000000 */
[----:B------:R-:W-:Y:S02]  /*cb50*/  SEL R2, R2, R5, P0 ;  /* 0x0000000502027207 */ /* 0x000fe40000000000 */
[----:B------:R-:W-:Y:S02]  /*cb60*/  ISETP.GE.U32.AND P0, PT, R3, c[0x0][0x164], PT ;  /* 0x0000590003007a0c */ /* 0x000fe40003f06070 */
[----:B------:R-:W-:Y:S02]  /*cb70*/  IADD3 R77, R2, 0x1, RZ ;  /* 0x00000001024d7810 */ /* 0x000fe40007ffe0ff */
[----:B------:R-:W-:Y:S02]  /*cb80*/  ISETP.GE.U32.AND.EX P0, PT, R4, UR5, PT, P0 ;  /* 0x0000000504007c0c */ /* 0x000fe4000bf06100 */
[----:B------:R-:W-:Y:S02]  /*cb90*/  ISETP.NE.U32.AND P1, PT, RZ, c[0x0][0x164], PT ;  /* 0x00005900ff007a0c */ /* 0x000fe40003f25070 */
[----:B------:R-:W-:-:S02]  /*cba0*/  SEL R77, R77, R2, P0 ;  /* 0x000000024d4d7207 */ /* 0x000fc40000000000 */
[----:B------:R-:W-:Y:S02]  /*cbb0*/  MOV R2, R8 ;  /* 0x0000000800027202 */ /* 0x000fe40000000f00 */
[----:B------:R-:W-:Y:S02]  /*cbc0*/  MOV R3, 0x0 ;  /* 0x0000000000037802 */ /* 0x000fe40000000f00 */
[----:B------:R-:W-:-:S04]  /*cbd0*/  ISETP.NE.AND.EX P1, PT, RZ, UR5, PT, P1 ;  /* 0x00000005ff007c0c */ /* 0x000fc8000bf25310 */
[----:B------:R-:W-:Y:S01]  /*cbe0*/  SEL R77, R77, 0xffffffff, P1 ;  /* 0xffffffff4d4d7807 */ /* 0x000fe20000800000 */
[----:B------:R-:W-:Y:S08]  /*cbf0*/  RET.REL.NODEC R2 `(my_create_soft_contacts_cuda_kernel_backward) ;  /* 0xffff340002007950 */ /* 0x000ff00003c3ffff */
        .weak           $__internal_1_$__cuda_sm20_rcp_rn_f32_slowpath
        .type           $__internal_1_$__cuda_sm20_rcp_rn_f32_slowpath,@function
        .size           $__internal_1_$__cuda_sm20_rcp_rn_f32_slowpath,($__internal_2_$__cuda_sm20_sqrt_rn_f32_slowpath - $__internal_1_$__cuda_sm20_rcp_rn_f32_slowpath)
$__internal_1_$__cuda_sm20_rcp_rn_f32_slowpath:
[----:B------:R-:W-:Y:S01]  /*cc00*/  SHF.L.U32 R25, R26, 0x1, RZ ;  /* 0x000000011a197819 */ /* 0x000fe200000006ff */
[----:B------:R-:W-:Y:S03]  /*cc10*/  BSSY B2, `(.L_x_235) ;  /* 0x0000030000027945 */ /* 0x000fe60003800000 */
[----:B------:R-:W-:-:S04]  /*cc20*/  SHF.R.U32.HI R113, RZ, 0x18, R25 ;  /* 0x00000018ff717819 */ /* 0x000fc80000011619 */
[----:B------:R-:W-:-:S13]  /*cc30*/  ISETP.NE.U32.AND P0, PT, R113, RZ, PT ;  /* 0x000000ff7100720c */ /* 0x000fda0003f05070 */
[----:B------:R-:W-:Y:S05]  /*cc40*/  @P0 BRA `(.L_x_236) ;  /* 0x000000a000000947 */ /* 0x000fea0003800000 */
[----:B------:R-:W-:-:S04]  /*cc50*/  SHF.L.U32 R25, R26, 0x1, RZ ;  /* 0x000000011a197819 */ /* 0x000fc800000006ff */
[----:B------:R-:W-:-:S13]  /*cc60*/  ISETP.NE.AND P0, PT, R25, RZ, PT ;  /* 0x000000ff1900720c */ /* 0x000fda0003f05270 */
[----:B------:R-:W-:Y:S01]  /*cc70*/  @P0 FFMA R109, R26, 1.84467440737095516160e+19, RZ ;  /* 0x5f8000001a6d0823 */ /* 0x000fe200000000ff */
[----:B------:R-:W-:Y:S08]  /*cc80*/  @!P0 MUFU.RCP R27, R26 ;  /* 0x0000001a001b8308 */ /* 0x000ff00000001000 */
[----:B------:R-:W0:Y:S02]  /*cc90*/  @P0 MUFU.RCP R112, R109 ;  /* 0x0000006d00700308 */ /* 0x000e240000001000 */
[----:B0-----:R-:W-:-:S04]  /*cca0*/  @P0 FFMA R25, R109, R112, -1 ;  /* 0xbf8000006d190423 */ /* 0x001fc80000000070 */
[----:B------:R-:W-:-:S04]  /*ccb0*/  @P0 FADD.FTZ R25, -R25, -RZ ;  /* 0x800000ff19190221 */ /* 0x000fc80000010100 */
[----:B------:R-:W-:-:S04]  /*ccc0*/  @P0 FFMA R25, R112, R25, R112 ;  /* 0x0000001970190223 */ /* 0x000fc80000000070 */
[----:B------:R-:W-:Y:S01]  /*ccd0*/  @P0 FFMA R27, R25, 1.84467440737095516160e+19, RZ ;  /* 0x5f800000191b0823 */ /* 0x000fe200000000ff */
[----:B------:R-:W-:Y:S05]  /*cce0*/  BRA `(.L_x_237) ;  /* 0x0000022000007947 */ /* 0x000fea0003800000 */
.L_x_236:
[----:B------:R-:W-:-:S04]  /*ccf0*/  IADD3 R115, R113, -0xfd, RZ ;  /* 0xffffff0371737810 */ /* 0x000fc80007ffe0ff */
[----:B------:R-:W-:-:S13]  /*cd00*/  ISETP.GT.U32.AND P0, PT, R115, 0x1, PT ;  /* 0x000000017300780c */ /* 0x000fda0003f04070 */
[----:B------:R-:W-:Y:S05]  /*cd10*/  @P0 BRA `(.L_x_238) ;  /* 0x000001e000000947 */ /* 0x000fea0003800000 */
[----:B------:R-:W-:Y:S02]  /*cd20*/  LOP3.LUT R25, R26, 0x7fffff, RZ, 0xc0, !PT ;  /* 0x007fffff1a197812 */ /* 0x000fe400078ec0ff */
[----:B------:R-:W-:Y:S02]  /*cd30*/  MOV R114, 0x3 ;  /* 0x0000000300727802 */ /* 0x000fe40000000f00 */
[----:B------:R-:W-:Y:S02]  /*cd40*/  LOP3.LUT R25, R25, 0x3f800000, RZ, 0xfc, !PT ;  /* 0x3f80000019197812 */ /* 0x000fe400078efcff */
[----:B------:R-:W-:Y:S02]  /*cd50*/  SHF.L.U32 R114, R114, R115, RZ ;  /* 0x0000007372727219 */ /* 0x000fe400000006ff */
[----:B------:R-:W0:Y:S02]  /*cd60*/  MUFU.RCP R112, R25 ;  /* 0x0000001900707308 */ /* 0x000e240000001000 */
[----:B0-----:R-:W-:-:S04]  /*cd70*/  FFMA R27, R25, R112, -1 ;  /* 0xbf800000191b7423 */ /* 0x001fc80000000070 */
[----:B------:R-:W-:-:S04]  /*cd80*/  FADD.FTZ R27, -R27, -RZ ;  /* 0x800000ff1b1b7221 */ /* 0x000fc80000010100 */
[CCC-:B------:R-:W-:Y:S01]  /*cd90*/  FFMA.RM R109, R112.reuse, R27.reuse, R112.reuse ;  /* 0x0000001b706d7223 */ /* 0x1c0fe20000004070 */
[----:B------:R-:W-:-:S04]  /*cda0*/  FFMA.RP R112, R112, R27, R112 ;  /* 0x0000001b70707223 */ /* 0x000fc80000008070 */
[C---:B------:R-:W-:Y:S02]  /*cdb0*/  LOP3.LUT R27, R109.reuse, 0x7fffff, RZ, 0xc0, !PT ;  /* 0x007fffff6d1b7812 */ /* 0x040fe400078ec0ff */
[----:B------:R-:W-:Y:S02]  /*cdc0*/  FSETP.NEU.FTZ.AND P0, PT, R109, R112, PT ;  /* 0x000000706d00720b */ /* 0x000fe40003f1d000 */
[----:B------:R-:W-:Y:S02]  /*cdd0*/  LOP3.LUT R27, R27, 0x800000, RZ, 0xfc, !PT ;  /* 0x008000001b1b7812 */ /* 0x000fe400078efcff */
[----:B------:R-:W-:Y:S02]  /*cde0*/  SEL R109, RZ, 0xffffffff, !P0 ;  /* 0xffffffffff6d7807 */ /* 0x000fe40004000000 */
[----:B------:R-:W-:Y:S02]  /*cdf0*/  LOP3.LUT R114, R114, R27, RZ, 0xc0, !PT ;  /* 0x0000001b72727212 */ /* 0x000fe400078ec0ff */
[----:B------:R-:W-:-:S02]  /*ce00*/  IADD3 R112, -R109, RZ, RZ ;  /* 0x000000ff6d707210 */ /* 0x000fc40007ffe1ff */
[-C--:B------:R-:W-:Y:S02]  /*ce10*/  SHF.R.U32.HI R114, RZ, R115.reuse, R114 ;  /* 0x00000073ff727219 */ /* 0x080fe40000011672 */
[----:B------:R-:W-:Y:S02]  /*ce20*/  LOP3.LUT P1, RZ, R112, R115, R27, 0xf8, !PT ;  /* 0x0000007370ff7212 */ /* 0x000fe4000782f81b */
[C---:B------:R-:W-:Y:S02]  /*ce30*/  LOP3.LUT P0, RZ, R114.reuse, 0x1, RZ, 0xc0, !PT ;  /* 0x0000000172ff7812 */ /* 0x040fe4000780c0ff */
[----:B------:R-:W-:Y:S02]  /*ce40*/  LOP3.LUT P2, RZ, R114, 0x2, RZ, 0xc0, !PT ;  /* 0x0000000272ff7812 */ /* 0x000fe4000784c0ff */
[----:B------:R-:W-:Y:S02]  /*ce50*/  IADD3 R112, R113, -0xfc, RZ ;  /* 0xffffff0471707810 */ /* 0x000fe40007ffe0ff */
[----:B------:R-:W-:-:S02]  /*ce60*/  PLOP3.LUT P0, PT, P0, P1, P2, 0xe0, 0x0 ;  /* 0x000000000000781c */ /* 0x000fc40000703c20 */
[----:B------:R-:W-:Y:S02]  /*ce70*/  LOP3.LUT P1, RZ, R26, 0x7fffff, RZ, 0xc0, !PT ;  /* 0x007fffff1aff7812 */ /* 0x000fe4000782c0ff */
[----:B------:R-:W-:Y:S02]  /*ce80*/  SEL R25, RZ, 0x1, !P0 ;  /* 0x00000001ff197807 */ /* 0x000fe40004000000 */
[----:B------:R-:W-:Y:S02]  /*ce90*/  SHF.R.U32.HI R27, RZ, R112, R27 ;  /* 0x00000070ff1b7219 */ /* 0x000fe4000001161b */
[----:B------:R-:W-:-:S04]  /*cea0*/  IADD3 R25, -R25, RZ, RZ ;  /* 0x000000ff19197210 */ /* 0x000fc80007ffe1ff */
[----:B------:R-:W-:-:S13]  /*ceb0*/  ISETP.GE.AND P0, PT, R25, RZ, PT ;  /* 0x000000ff1900720c */ /* 0x000fda0003f06270 */
[----:B------:R-:W-:-:S04]  /*cec0*/  @!P0 IADD3 R27, R27, 0x1, RZ ;  /* 0x000000011b1b8810 */ /* 0x000fc80007ffe0ff */
[----:B------:R-:W-:-:S04]  /*ced0*/  @!P1 SHF.L.U32 R27, R27, 0x1, RZ ;  /* 0x000000011b1b9819 */ /* 0x000fc800000006ff */
[----:B------:R-:W-:Y:S01]  /*cee0*/  LOP3.LUT R27, R27, 0x80000000, R26, 0xf8, !PT ;  /* 0x800000001b1b7812 */ /* 0x000fe200078ef81a */
[----:B------:R-:W-:Y:S05]  /*cef0*/  BRA `(.L_x_237) ;  /* 0x0000001000007947 */ /* 0x000fea0003800000 */
.L_x_238:
[----:B------:R0:W1:Y:S02]  /*cf00*/  MUFU.RCP R27, R26 ;  /* 0x0000001a001b7308 */ /* 0x0000640000001000 */
.L_x_237:
[----:B------:R-:W-:Y:S05]  /*cf10*/  BSYNC B2 ;  /* 0x0000000000027941 */ /* 0x000fea0003800000 */
.L_x_235:
[----:B-1----:R-:W-:Y:S02]  /*cf20*/  MOV R25, R27 ;  /* 0x0000001b00197202 */ /* 0x002fe40000000f00 */
[----:B0-----:R-:W-:Y:S02]  /*cf30*/  MOV R26, R111 ;  /* 0x0000006f001a7202 */ /* 0x001fe40000000f00 */
[----:B------:R-:W-:-:S04]  /*cf40*/  MOV R27, 0x0 ;  /* 0x00000000001b7802 */ /* 0x000fc80000000f00 */
[----:B------:R-:W-:Y:S05]  /*cf50*/  RET.REL.NODEC R26 `(my_create_soft_contacts_cuda_kernel_backward) ;  /* 0xffff30a01a007950 */ /* 0x000fea0003c3ffff */
        .weak           $__internal_2_$__cuda_sm20_sqrt_rn_f32_slowpath
        .type           $__internal_2_$__cuda_sm20_sqrt_rn_f32_slowpath,@function
        .size           $__internal_2_$__cuda_sm20_sqrt_rn_f32_slowpath,($__internal_3_$__cuda_sm3x_div_rn_noftz_f32_slowpath - $__internal_2_$__cuda_sm20_sqrt_rn_f32_slowpath)
$__internal_2_$__cuda_sm20_sqrt_rn_f32_slowpath:
[----:B------:R-:W-:-:S13]  /*cf60*/  LOP3.LUT P0, RZ, R25, 0x7fffffff, RZ, 0xc0, !PT ;  /* 0x7fffffff19ff7812 */ /* 0x000fda000780c0ff */
[----:B------:R-:W-:Y:S01]  /*cf70*/  @!P0 MOV R26, R25 ;  /* 0x00000019001a8202 */ /* 0x000fe20000000f00 */
[----:B------:R-:W-:Y:S05]  /*cf80*/  @!P0 BRA `(.L_x_239) ;  /* 0x0000010000008947 */ /* 0x000fea0003800000 */
[----:B------:R-:W-:-:S13]  /*cf90*/  FSETP.GEU.FTZ.AND P0, PT, R25, RZ, PT ;  /* 0x000000ff1900720b */ /* 0x000fda0003f1e000 */
[----:B------:R-:W-:Y:S01]  /*cfa0*/  @!P0 MOV R26, 0x7fffffff ;  /* 0x7fffffff001a8802 */ /* 0x000fe20000000f00 */
[----:B------:R-:W-:Y:S05]  /*cfb0*/  @!P0 BRA `(.L_x_239) ;  /* 0x000000d000008947 */ /* 0x000fea0003800000 */
[----:B------:R-:W-:-:S13]  /*cfc0*/  FSETP.GTU.FTZ.AND P0, PT, |R25|, +INF , PT ;  /* 0x7f8000001900780b */ /* 0x000fda0003f1c200 */
[----:B------:R-:W-:Y:S01]  /*cfd0*/  @P0 FADD.FTZ R26, R25, 1 ;  /* 0x3f800000191a0421 */ /* 0x000fe20000010000 */
[----:B------:R-:W-:Y:S05]  /*cfe0*/  @P0 BRA `(.L_x_239) ;  /* 0x000000a000000947 */ /* 0x000fea0003800000 */
[----:B------:R-:W-:-:S13]  /*cff0*/  FSETP.NEU.FTZ.AND P0, PT, |R25|, +INF , PT ;  /* 0x7f8000001900780b */ /* 0x000fda0003f1d200 */
[----:B------:R-:W-:-:S04]  /*d000*/  @P0 FFMA R27, R25, 1.84467440737095516160e+19, RZ ;  /* 0x5f800000191b0823 */ /* 0x000fc800000000ff */
[----:B------:R-:W0:Y:S02]  /*d010*/  @P0 MUFU.RSQ R26, R27 ;  /* 0x0000001b001a0308 */ /* 0x000e240000001400 */
[----:B0-----:R-:W-:Y:S01]  /*d020*/  @P0 FMUL.FTZ R112, R27, R26 ;  /* 0x0000001a1b700220 */ /* 0x001fe20000410000 */
[----:B------:R-:W-:-:S03]  /*d030*/  @P0 FMUL.FTZ R26, R26, 0.5 ;  /* 0x3f0000001a1a0820 */ /* 0x000fc60000410000 */
[----:B------:R-:W-:-:S04]  /*d040*/  @P0 FADD.FTZ R109, -R112, -RZ ;  /* 0x800000ff706d0221 */ /* 0x000fc80000010100 */
[----:B------:R-:W-:-:S04]  /*d050*/  @P0 FFMA R109, R112, R109, R27 ;  /* 0x0000006d706d0223 */ /* 0x000fc8000000001b */
[----:B------:R-:W-:Y:S01]  /*d060*/  @P0 FFMA R109, R109, R26, R112 ;  /* 0x0000001a6d6d0223 */ /* 0x000fe20000000070 */
[----:B------:R-:W-:-:S03]  /*d070*/  @!P0 MOV R26, R25 ;  /* 0x00000019001a8202 */ /* 0x000fc60000000f00 */
[----:B------:R-:W-:-:S05]  /*d080*/  @P0 FMUL.FTZ R26, R109, 2.3283064365386962891e-10 ;  /* 0x2f8000006d1a0820 */ /* 0x000fca0000410000 */
.L_x_239:
[----:B------:R-:W-:Y:S02]  /*d090*/  MOV R25, R26 ;  /* 0x0000001a00197202 */ /* 0x000fe40000000f00 */
[----:B------:R-:W-:Y:S02]  /*d0a0*/  MOV R26, R111 ;  /* 0x0000006f001a7202 */ /* 0x000fe40000000f00 */
[----:B------:R-:W-:-:S04]  /*d0b0*/  MOV R27, 0x0 ;  /* 0x00000000001b7802 */ /* 0x000fc80000000f00 */
[----:B------:R-:W-:Y:S05]  /*d0c0*/  RET.REL.NODEC R26 `(my_create_soft_contacts_cuda_kernel_backward) ;  /* 0xffff2f301a007950 */ /* 0x000fea0003c3ffff */
        .weak           $__internal_3_$__cuda_sm3x_div_rn_noftz_f32_slowpath
        .type           $__internal_3_$__cuda_sm3x_div_rn_noftz_f32_slowpath,@function
        .size           $__internal_3_$__cuda_sm3x_div_rn_noftz_f32_slowpath,(.L_x_1263 - $__internal_3_$__cuda_sm3x_div_rn_noftz_f32_slowpath)
$__internal_3_$__cuda_sm3x_div_rn_noftz_f32_slowpath:
[----:B------:R-:W-:Y:S01]  /*d0d0*/  SHF.R.U32.HI R111, RZ, 0x17, R26 ;  /* 0x00000017ff6f7819 */ /* 0x000fe2000001161a */
[----:B------:R-:W-:Y:S01]  /*d0e0*/  BSSY B2, `(.L_x_240) ;  /* 0x0000062000027945 */ /* 0x000fe20003800000 */
[----:B------:R-:W-:Y:S02]  /*d0f0*/  SHF.R.U32.HI R27, RZ, 0x17, R25 ;  /* 0x00000017ff1b7819 */ /* 0x000fe40000011619 */
[----:B------:R-:W-:Y:S02]  /*d100*/  LOP3.LUT R111, R111, 0xff, RZ, 0xc0, !PT ;  /* 0x000000ff6f6f7812 */ /* 0x000fe400078ec0ff */
[----:B------:R-:W-:Y:S02]  /*d110*/  LOP3.LUT R115, R27, 0xff, RZ, 0xc0, !PT ;  /* 0x000000ff1b737812 */ /* 0x000fe400078ec0ff */
[----:B------:R-:W-:Y:S02]  /*d120*/  IADD3 R113, R111, -0x1, RZ ;  /* 0xffffffff6f717810 */ /* 0x000fe40007ffe0ff */
[----:B------:R-:W-:-:S02]  /*d130*/  IADD3 R112, R115, -0x1, RZ ;  /* 0xffffffff73707810 */ /* 0x000fc40007ffe0ff */
[----:B------:R-:W-:-:S04]  /*d140*/  ISETP.GT.U32.AND P0, PT, R113, 0xfd, PT ;  /* 0x000000fd7100780c */ /* 0x000fc80003f04070 */
[----:B------:R-:W-:-:S13]  /*d150*/  ISETP.GT.U32.OR P0, PT, R112, 0xfd, P0 ;  /* 0x000000fd7000780c */ /* 0x000fda0000704470 */
[----:B------:R-:W-:Y:S01]  /*d160*/  @!P0 MOV R27, RZ ;  /* 0x000000ff001b8202 */ /* 0x000fe20000000f00 */
[----:B------:R-:W-:Y:S05]  /*d170*/  @!P0 BRA `(.L_x_241) ;  /* 0x0000017000008947 */ /* 0x000fea0003800000 */
[----:B------:R-:W-:Y:S02]  /*d180*/  FSETP.GTU.FTZ.AND P0, PT, |R25|, +INF , PT ;  /* 0x7f8000001900780b */ /* 0x000fe40003f1c200 */
[----:B------:R-:W-:-:S04]  /*d190*/  FSETP.GTU.FTZ.AND P1, PT, |R26|, +INF , PT ;  /* 0x7f8000001a00780b */ /* 0x000fc80003f3c200 */
[----:B------:R-:W-:-:S13]  /*d1a0*/  PLOP3.LUT P0, PT, P0, P1, PT, 0xa8, 0x0 ;  /* 0x000000000000781c */ /* 0x000fda0000703570 */
[----:B------:R-:W-:Y:S05]  /*d1b0*/  @P0 BRA `(.L_x_242) ;  /* 0x0000053000000947 */ /* 0x000fea0003800000 */
[----:B------:R-:W-:-:S13]  /*d1c0*/  LOP3.LUT P0, RZ, R26, 0x7fffffff, R25, 0xc8, !PT ;  /* 0x7fffffff1aff7812 */ /* 0x000fda000780c819 */
[----:B------:R-:W-:Y:S05]  /*d1d0*/  @!P0 BRA `(.L_x_243) ;  /* 0x000004f000008947 */ /* 0x000fea0003800000 */
[C---:B------:R-:W-:Y:S02]  /*d1e0*/  FSETP.NEU.FTZ.AND P3, PT, |R25|.reuse, +INF , PT ;  /* 0x7f8000001900780b */ /* 0x040fe40003f7d200 */
[----:B------:R-:W-:Y:S02]  /*d1f0*/  FSETP.NEU.FTZ.AND P1, PT, |R26|, +INF , PT ;  /* 0x7f8000001a00780b */ /* 0x000fe40003f3d200 */
[----:B------:R-:W-:-:S11]  /*d200*/  FSETP.NEU.FTZ.AND P0, PT, |R25|, +INF , PT ;  /* 0x7f8000001900780b */ /* 0x000fd60003f1d200 */
[----:B------:R-:W-:Y:S05]  /*d210*/  @!P1 BRA !P3, `(.L_x_243) ;  /* 0x000004b000009947 */ /* 0x000fea0005800000 */
[----:B------:R-:W-:-:S04]  /*d220*/  LOP3.LUT P3, RZ, R25, 0x7fffffff, RZ, 0xc0, !PT ;  /* 0x7fffffff19ff7812 */ /* 0x000fc8000786c0ff */
[----:B------:R-:W-:-:S13]  /*d230*/  PLOP3.LUT P1, PT, P1, P3, PT, 0x2a, 0x0 ;  /* 0x000000000000781c */ /* 0x000fda0000f26572 */
[----:B------:R-:W-:Y:S05]  /*d240*/  @P1 BRA `(.L_x_244) ;  /* 0x0000046000001947 */ /* 0x000fea0003800000 */
[----:B------:R-:W-:-:S04]  /*d250*/  LOP3.LUT P1, RZ, R26, 0x7fffffff, RZ, 0xc0, !PT ;  /* 0x7fffffff1aff7812 */ /* 0x000fc8000782c0ff */
[----:B------:R-:W-:-:S13]  /*d260*/  PLOP3.LUT P0, PT, P0, P1, PT, 0x2a, 0x0 ;  /* 0x000000000000781c */ /* 0x000fda0000702572 */
[----:B------:R-:W-:Y:S05]  /*d270*/  @P0 BRA `(.L_x_245) ;  /* 0x0000040000000947 */ /* 0x000fea0003800000 */
[----:B------:R-:W-:Y:S02]  /*d280*/  ISETP.GE.AND P0, PT, R112, RZ, PT ;  /* 0x000000ff7000720c */ /* 0x000fe40003f06270 */
[----:B------:R-:W-:-:S11]  /*d290*/  ISETP.GE.AND P1, PT, R113, RZ, PT ;  /* 0x000000ff7100720c */ /* 0x000fd60003f26270 */
[----:B------:R-:W-:Y:S01]  /*d2a0*/  @P0 MOV R27, RZ ;  /* 0x000000ff001b0202 */ /* 0x000fe20000000f00 */
[----:B------:R-:W-:Y:S01]  /*d2b0*/  @!P0 FFMA R25, R25, 1.84467440737095516160e+19, RZ ;  /* 0x5f80000019198823 */ /* 0x000fe200000000ff */
[----:B------:R-:W-:Y:S01]  /*d2c0*/  @!P0 MOV R27, 0xffffffc0 ;  /* 0xffffffc0001b8802 */ /* 0x000fe20000000f00 */
[----:B------:R-:W-:-:S03]  /*d2d0*/  @!P1 FFMA R26, R26, 1.84467440737095516160e+19, RZ ;  /* 0x5f8000001a1a9823 */ /* 0x000fc600000000ff */
[----:B------:R-:W-:Y:S02]  /*d2e0*/  @!P1 IADD3 R27, R27, 0x40, RZ ;  /* 0x000000401b1b9810 */ /* 0x000fe40007ffe0ff */
.L_x_241:
[----:B------:R-:W-:Y:S01]  /*d2f0*/  LEA R113, R111, 0xc0800000, 0x17 ;  /* 0xc08000006f717811 */ /* 0x000fe200078eb8ff */
[----:B------:R-:W-:Y:S03]  /*d300*/  BSSY B3, `(.L_x_246) ;  /* 0x0000036000037945 */ /* 0x000fe60003800000 */
[----:B------:R-:W-:Y:S02]  /*d310*/  IADD3 R113, -R113, R26, RZ ;  /* 0x0000001a71717210 */ /* 0x000fe40007ffe1ff */
[----:B------:R-:W-:Y:S02]  /*d320*/  IADD3 R26, R115, -0x7f, RZ ;  /* 0xffffff81731a7810 */ /* 0x000fe40007ffe0ff */
[----:B------:R-:W0:Y:S01]  /*d330*/  MUFU.RCP R112, R113 ;  /* 0x0000007100707308 */ /* 0x000e220000001000 */
[----:B------:R-:W-:Y:S02]  /*d340*/  FADD.FTZ R114, -R113, -RZ ;  /* 0x800000ff71727221 */ /* 0x000fe40000010100 */
[----:B------:R-:W-:-:S02]  /*d350*/  IMAD R25, R26, -0x800000, R25 ;  /* 0xff8000001a197824 */ /* 0x000fc400078e0219 */
[----:B0-----:R-:W-:-:S04]  /*d360*/  FFMA R115, R112, R114, 1 ;  /* 0x3f80000070737423 */ /* 0x001fc80000000072 */
[----:B------:R-:W-:-:S04]  /*d370*/  FFMA R117, R112, R115, R112 ;  /* 0x0000007370757223 */ /* 0x000fc80000000070 */
[----:B------:R-:W-:-:S04]  /*d380*/  FFMA R112, R25, R117, RZ ;  /* 0x0000007519707223 */ /* 0x000fc800000000ff */
[----:B------:R-:W-:-:S04]  /*d390*/  FFMA R115, R114, R112, R25 ;  /* 0x0000007072737223 */ /* 0x000fc80000000019 */
[----:B------:R-:W-:Y:S01]  /*d3a0*/  FFMA R116, R117, R115, R112 ;  /* 0x0000007375747223 */ /* 0x000fe20000000070 */
[----:B------:R-:W-:-:S03]  /*d3b0*/  IADD3 R112, R26, 0x7f, -R111 ;  /* 0x0000007f1a707810 */ /* 0x000fc60007ffe86f */
[----:B------:R-:W-:Y:S01]  /*d3c0*/  FFMA R115, R114, R116, R25 ;  /* 0x0000007472737223 */ /* 0x000fe20000000019 */
[----:B------:R-:W-:-:S03]  /*d3d0*/  IADD3 R112, R112, R27, RZ ;  /* 0x0000001b70707210 */ /* 0x000fc60007ffe0ff */
[----:B------:R-:W-:-:S05]  /*d3e0*/  FFMA R25, R117, R115, R116 ;  /* 0x0000007375197223 */ /* 0x000fca0000000074 */
[----:B------:R-:W-:-:S04]  /*d3f0*/  SHF.R.U32.HI R26, RZ, 0x17, R25 ;  /* 0x00000017ff1a7819 */ /* 0x000fc80000011619 */
[----:B------:R-:W-:-:S04]  /*d400*/  LOP3.LUT R26, R26, 0xff, RZ, 0xc0, !PT ;  /* 0x000000ff1a1a7812 */ /* 0x000fc800078ec0ff */
[----:B------:R-:W-:-:S04]  /*d410*/  IADD3 R113, R26, R112, RZ ;  /* 0x000000701a717210 */ /* 0x000fc80007ffe0ff */
[----:B------:R-:W-:-:S04]  /*d420*/  IADD3 R26, R113, -0x1, RZ ;  /* 0xffffffff711a7810 */ /* 0x000fc80007ffe0ff */
[----:B------:R-:W-:-:S13]  /*d430*/  ISETP.GE.U32.AND P0, PT, R26, 0xfe, PT ;  /* 0x000000fe1a00780c */ /* 0x000fda0003f06070 */
[----:B------:R-:W-:Y:S05]  /*d440*/  @!P0 BRA `(.L_x_247) ;  /* 0x0000020000008947 */ /* 0x000fea0003800000 */
[----:B------:R-:W-:-:S13]  /*d450*/  ISETP.GT.AND P0, PT, R113, 0xfe, PT ;  /* 0x000000fe7100780c */ /* 0x000fda0003f04270 */
[----:B------:R-:W-:Y:S05]  /*d460*/  @P0 BRA `(.L_x_248) ;  /* 0x000001b000000947 */ /* 0x000fea0003800000 */
[----:B------:R-:W-:-:S13]  /*d470*/  ISETP.GE.AND P0, PT, R113, 0x1, PT ;  /* 0x000000017100780c */ /* 0x000fda0003f06270 */
[----:B------:R-:W-:Y:S05]  /*d480*/  @P0 BRA `(.L_x_249) ;  /* 0x000001d000000947 */ /* 0x000fea0003800000 */
[----:B------:R-:W-:Y:S02]  /*d490*/  ISETP.GE.AND P0, PT, R113, -0x18, PT ;  /* 0xffffffe87100780c */ /* 0x000fe40003f06270 */
[----:B------:R-:W-:-:S11]  /*d4a0*/  LOP3.LUT R25, R25, 0x80000000, RZ, 0xc0, !PT ;  /* 0x8000000019197812 */ /* 0x000fd600078ec0ff */
[----:B------:R-:W-:Y:S05]  /*d4b0*/  @!P0 BRA `(.L_x_249) ;  /* 0x000001a000008947 */ /* 0x000fea0003800000 */
[-CC-:B------:R-:W-:Y:S01]  /*d4c0*/  FFMA.RZ R26, R117, R115.reuse, R116.reuse ;  /* 0x00000073751a7223 */ /* 0x180fe2000000c074 */
[----:B------:R-:W-:Y:S01]  /*d4d0*/  IADD3 R112, R113, 0x20, RZ ;  /* 0x0000002071707810 */ /* 0x000fe20007ffe0ff */
[-CC-:B------:R-:W-:Y:S01]  /*d4e0*/  FFMA.RM R27, R117, R115.reuse, R116.reuse ;  /* 0x00000073751b7223 */ /* 0x180fe20000004074 */
[----:B------:R-:W-:Y:S02]  /*d4f0*/  ISETP.NE.AND P3, PT, R113, RZ, PT ;  /* 0x000000ff7100720c */ /* 0x000fe40003f65270 */
[----:B------:R-:W-:Y:S01]  /*d500*/  LOP3.LUT R111, R26, 0x7fffff, RZ, 0xc0, !PT ;  /* 0x007fffff1a6f7812 */ /* 0x000fe200078ec0ff */
[----:B------:R-:W-:Y:S01]  /*d510*/  FFMA.RP R26, R117, R115, R116 ;  /* 0x00000073751a7223 */ /* 0x000fe20000008074 */
[----:B------:R-:W-:Y:S02]  /*d520*/  ISETP.NE.AND P1, PT, R113, RZ, PT ;  /* 0x000000ff7100720c */ /* 0x000fe40003f25270 */
[----:B------:R-:W-:Y:S02]  /*d530*/  LOP3.LUT R111, R111, 0x800000, RZ, 0xfc, !PT ;  /* 0x008000006f6f7812 */ /* 0x000fe400078efcff */
[----:B------:R-:W-:-:S02]  /*d540*/  IADD3 R113, -R113, RZ, RZ ;  /* 0x000000ff71717210 */ /* 0x000fc40007ffe1ff */
[----:B------:R-:W-:Y:S02]  /*d550*/  SHF.L.U32 R112, R111, R112, RZ ;  /* 0x000000706f707219 */ /* 0x000fe400000006ff */
[----:B------:R-:W-:Y:S02]  /*d560*/  FSETP.NEU.FTZ.AND P0, PT, R26, R27, PT ;  /* 0x0000001b1a00720b */ /* 0x000fe40003f1d000 */
[----:B------:R-:W-:Y:S02]  /*d570*/  SEL R26, R113, RZ, P3 ;  /* 0x000000ff711a7207 */ /* 0x000fe40001800000 */
[----:B------:R-:W-:Y:S02]  /*d580*/  ISETP.NE.AND P1, PT, R112, RZ, P1 ;  /* 0x000000ff7000720c */ /* 0x000fe40000f25270 */
[----:B------:R-:W-:Y:S02]  /*d590*/  SHF.R.U32.HI R26, RZ, R26, R111 ;  /* 0x0000001aff1a7219 */ /* 0x000fe4000001166f */
[----:B------:R-:W-:-:S02]  /*d5a0*/  PLOP3.LUT P0, PT, P0, P1, PT, 0xa8, 0x0 ;  /* 0x000000000000781c */ /* 0x000fc40000703570 */
[----:B------:R-:W-:Y:S02]  /*d5b0*/  SHF.R.U32.HI R112, RZ, 0x1, R26 ;  /* 0x00000001ff707819 */ /* 0x000fe4000001161a */
[----:B------:R-:W-:-:S04]  /*d5c0*/  SEL R27, RZ, 0x1, !P0 ;  /* 0x00000001ff1b7807 */ /* 0x000fc80004000000 */
[----:B------:R-:W-:-:S04]  /*d5d0*/  LOP3.LUT R27, R27, 0x1, R112, 0xf8, !PT ;  /* 0x000000011b1b7812 */ /* 0x000fc800078ef870 */
[----:B------:R-:W-:-:S04]  /*d5e0*/  LOP3.LUT R27, R27, R26, RZ, 0xc0, !PT ;  /* 0x0000001a1b1b7212 */ /* 0x000fc800078ec0ff */
[----:B------:R-:W-:-:S04]  /*d5f0*/  IADD3 R112, R112, R27, RZ ;  /* 0x0000001b70707210 */ /* 0x000fc80007ffe0ff */
[----:B------:R-:W-:Y:S01]  /*d600*/  LOP3.LUT R25, R112, R25, RZ, 0xfc, !PT ;  /* 0x0000001970197212 */ /* 0x000fe200078efcff */
[----:B------:R-:W-:Y:S05]  /*d610*/  BRA `(.L_x_249) ;  /* 0x0000004000007947 */ /* 0x000fea0003800000 */
.L_x_248:
[----:B------:R-:W-:-:S04]  /*d620*/  LOP3.LUT R25, R25, 0x80000000, RZ, 0xc0, !PT ;  /* 0x8000000019197812 */ /* 0x000fc800078ec0ff */
[----:B------:R-:W-:Y:S01]  /*d630*/  LOP3.LUT R25, R25, 0x7f800000, RZ, 0xfc, !PT ;  /* 0x7f80000019197812 */ /* 0x000fe200078efcff */
[----:B------:R-:W-:Y:S05]  /*d640*/  BRA `(.L_x_249) ;  /* 0x0000001000007947 */ /* 0x000fea0003800000 */
.L_x_247:
[----:B------:R-:W-:Y:S02]  /*d650*/  LEA R25, R112, R25, 0x17 ;  /* 0x0000001970197211 */ /* 0x000fe400078eb8ff */
.L_x_249:
[----:B------:R-:W-:Y:S05]  /*d660*/  BSYNC B3 ;  /* 0x0000000000037941 */ /* 0x000fea0003800000 */
.L_x_246:
[----:B------:R-:W-:Y:S05]  /*d670*/  BRA `(.L_x_250) ;  /* 0x0000008000007947 */ /* 0x000fea0003800000 */
.L_x_245:
[----:B------:R-:W-:-:S04]  /*d680*/  LOP3.LUT R25, R26, 0x80000000, R25, 0x48, !PT ;  /* 0x800000001a197812 */ /* 0x000fc800078e4819 */
[----:B------:R-:W-:Y:S01]  /*d690*/  LOP3.LUT R25, R25, 0x7f800000, RZ, 0xfc, !PT ;  /* 0x7f80000019197812 */ /* 0x000fe200078efcff */
[----:B------:R-:W-:Y:S05]  /*d6a0*/  BRA `(.L_x_250) ;  /* 0x0000005000007947 */ /* 0x000fea0003800000 */
.L_x_244:
[----:B------:R-:W-:Y:S01]  /*d6b0*/  LOP3.LUT R25, R26, 0x80000000, R25, 0x48, !PT ;  /* 0x800000001a197812 */ /* 0x000fe200078e4819 */
[----:B------:R-:W-:Y:S05]  /*d6c0*/  BRA `(.L_x_250) ;  /* 0x0000003000007947 */ /* 0x000fea0003800000 */
.L_x_243:
[----:B------:R-:W0:Y:S01]  /*d6d0*/  MUFU.RSQ R25, -QNAN ;  /* 0xffc0000000197908 */ /* 0x000e220000001400 */
[----:B------:R-:W-:Y:S05]  /*d6e0*/  BRA `(.L_x_250) ;  /* 0x0000001000007947 */ /* 0x000fea0003800000 */
.L_x_242:
[----:B------:R-:W-:Y:S02]  /*d6f0*/  FADD.FTZ R25, R25, R26 ;  /* 0x0000001a19197221 */ /* 0x000fe40000010000 */
.L_x_250:
[----:B------:R-:W-:Y:S05]  /*d700*/  BSYNC B2 ;  /* 0x0000000000027941 */ /* 0x000fea0003800000 */
.L_x_240:
[----:B------:R-:W-:Y:S02]  /*d710*/  MOV R26, R109 ;  /* 0x0000006d001a7202 */ /* 0x000fe40000000f00 */
[----:B------:R-:W-:-:S04]  /*d720*/  MOV R27, 0x0 ;  /* 0x00000000001b7802 */ /* 0x000fc80000000f00 */
[----:B------:R-:W-:Y:S05]  /*d730*/  RET.REL.NODEC R26 `(my_create_soft_contacts_cuda_kernel_backward) ;  /* 0xffff28c01a007950 */ /* 0x000fea0003c3ffff */
.L_x_251:
[----:B------:R-:W-:-:S00]  /*d740*/  BRA `(.L_x_251) ;  /* 0xfffffff000007947 */ /* 0x000fc0000383ffff */
[----:B------:R-:W-:-:S00]  /*d750*/  NOP ;  /* 0x0000000000007918 */ /* 0x000fc00000000000 */
        /* <DEDUP_REMOVED lines=10> */
.L_x_1263:


//--------------------- .text.my_create_soft_contacts_cuda_kernel_forward --------------------------
	.section	.text.my_create_soft_contacts_cuda_kernel_forward,"ax",@progbits
	.sectioninfo	@"SHI_REGISTERS=88"
	.align	128
        .global         my_create_soft_contacts_cuda_kernel_forward
        .type           my_create_soft_contacts_cuda_kernel_forward,@function
        .size           my_create_soft_contacts_cuda_kernel_forward,(.L_x_1267 - my_create_soft_contacts_cuda_kernel_forward)
        .other          my_create_soft_contacts_cuda_kernel_forward,@"STO_CUDA_ENTRY STV_DEFAULT"
my_create_soft_contacts_cuda_kernel_forward:
.text.my_create_soft_contacts_cuda_kernel_forward:
        /* <DEDUP_REMOVED lines=9> */
[----:B------:R-:W-:Y:S01]  /*0090*/  ULDC UR6, c[0x0][0x0] ;  /* 0x0000000000067ab9 */ /* 0x000fe20000000800 */
[----:B------:R-:W-:Y:S01]  /*00a0*/  BSSY B0, `(.L_x_252) ;  /* 0x00006b9000007945 */ /* 0x000fe20003800000 */
[----:B------:R-:W-:Y:S01]  /*00b0*/  ULDC UR7, c[0x0][0xc] ;  /* 0x0000030000077ab9 */ /* 0x000fe20000000800 */
[----:B------:R-:W-:Y:S01]  /*00c0*/  MOV R34, R20 ;  /* 0x0000001400227202 */ /* 0x000fe20000000f00 */
[----:B------:R-:W-:Y:S02]  /*00d0*/  UIMAD.WIDE.U32 UR6, UR6, UR7, URZ ;  /* 0x00000007060672a5 */ /* 0x000fe4000f8e003f */
        /* <DEDUP_REMOVED lines=11> */
[----:B------:R-:W-:Y:S02]  /*0190*/  UMOV UR4, URZ ;  /* 0x0000003f00047c82 */ /* 0x000fe40008000000 */
[----:B------:R-:W-:Y:S02]  /*01a0*/  ULDC UR5, c[0x0][0x164] ;  /* 0x0000590000057ab9 */ /* 0x000fe40000000800 */
[----:B------:R-:W-:Y:S02]  /*01b0*/  USHF.R.S32.HI UR8, URZ, 0x1f, UR8 ;  /* 0x0000001f3f087899 */ /* 0x000fe40008011408 */
        /* <DEDUP_REMOVED lines=11> */
[----:B------:R-:W-:Y:S02]  /*0270*/  UIADD3 UR19, UR7, UR4, URZ ;  /* 0x0000000407137290 */ /* 0x000fe4000fffe03f */
[----:B------:R-:W-:-:S02]  /*0280*/  ULDC.64 UR20, c[0x0][0x118] ;  /* 0x0000460000147ab9 */ /* 0x000fc40000000a00 */
.L_x_395:
[----:B------:R-:W-:Y:S01]  /*0290*/  LOP3.LUT R0, R21, UR5, RZ, 0xfc, !PT ;  /* 0x0000000515007c12 */ /* 0x000fe2000f8efcff */
[----:B------:R-:W-:Y:S01]  /*02a0*/  YIELD ;  /* 0x0000000000007946 */ /* 0x000fe20003800000 */
[----:B------:R-:W-:Y:S02]  /*02b0*/  BSSY B1, `(.L_x_253) ;  /* 0x000001c000017945 */ /* 0x000fe40003800000 */
[----:B------:R-:W-:-:S13]  /*02c0*/  ISETP.NE.U32.AND P0, PT, R0, RZ, PT ;  /* 0x000000ff0000720c */ /* 0x000fda0003f05070 */
[----:B01----:R-:W-:Y:S05]  /*02d0*/  @!P0 BRA `(.L_x_254) ;  /* 0x0000005000008947 */ /* 0x003fea0003800000 */
[----:B------:R-:W-:Y:S02]  /*02e0*/  MOV R6, 0x300 ;  /* 0x0000030000067802 */ /* 0x000fe40000000f00 */
[----:B------:R-:W-:Y:S05]  /*02f0*/  CALL.REL.NOINC `($__internal_4_$__cuda_sm20_div_u64) ;  /* 0x0000695000007944 */ /* 0x000fea0003c00000 */
[----:B------:R-:W-:-:S05]  /*0300*/  IADD3 R39, -R38, RZ, RZ ;  /* 0x000000ff26277210 */ /* 0x000fca0007ffe1ff */
[----:B------:R-:W-:Y:S01]  /*0310*/  IMAD R39, R39, c[0x0][0x164], R34 ;  /* 0x0000590027277a24 */ /* 0x000fe200078e0222 */
[----:B------:R-:W-:Y:S05]  /*0320*/  BRA `(.L_x_255) ;  /* 0x0000014000007947 */ /* 0x000fea0003800000 */
.L_x_254:
        /* <DEDUP_REMOVED lines=20> */
.L_x_255:
[----:B------:R-:W-:Y:S05]  /*0470*/  BSYNC B1 ;  /* 0x0000000000017941 */ /* 0x000fea0003800000 */
.L_x_253:
[----:B------:R-:W-:Y:S02]  /*0480*/  SHF.R.S32.HI R22, RZ, 0x1f, R38 ;  /* 0x0000001fff167819 */ /* 0x000fe40000011426 */
[----:B------:R-:W-:-:S03]  /*0490*/  MOV R3, c[0x0][0x210] ;  /* 0x0000840000037a02 */ /* 0x000fc60000000f00 */
[----:B------:R-:W-:Y:S02]  /*04a0*/  IMAD R5, R22, c[0x0][0x210], RZ ;  /* 0x0000840016057a24 */ /* 0x000fe400078e02ff */
[----:B------:R-:W-:-:S04]  /*04b0*/  IMAD.WIDE.U32 R2, R38, R3, c[0x0][0x1f0] ;  /* 0x00007c0026027625 */ /* 0x000fc800078e0003 */
[----:B------:R-:W-:-:S05]  /*04c0*/  IMAD R5, R38, UR8, R5 ;  /* 0x0000000826057c24 */ /* 0x000fca000f8e0205 */
[----:B------:R-:W-:-:S05]  /*04d0*/  IADD3 R3, R3, R5, RZ ;  /* 0x0000000503037210 */ /* 0x000fca0007ffe0ff */
[----:B------:R-:W2:Y:S02]  /*04e0*/  LDG.E R2, [R2.64] ;  /* 0x0000001402027981 */ /* 0x000ea4000c1e1900 */
[----:B--2---:R-:W-:-:S04]  /*04f0*/  LOP3.LUT R0, R2, 0x1, RZ, 0xc0, !PT ;  /* 0x0000000102007812 */ /* 0x004fc800078ec0ff */
[----:B------:R-:W-:-:S13]  /*0500*/  ISETP.NE.U32.AND P0, PT, R0, 0x1, PT ;  /* 0x000000010000780c */ /* 0x000fda0003f05070 */
[----:B------:R-:W-:Y:S05]  /*0510*/  @P0 EXIT ;  /* 0x000000000000094d */ /* 0x000fea0003800000 */
[----:B------:R-:W-:Y:S02]  /*0520*/  SHF.R.S32.HI R5, RZ, 0x1f, R39 ;  /* 0x0000001fff057819 */ /* 0x000fe40000011427 */
[----:B------:R-:W-:-:S03]  /*0530*/  MOV R2, c[0x0][0x2b8] ;  /* 0x0000ae0000027a02 */ /* 0x000fc60000000f00 */
[----:B------:R-:W-:Y:S02]  /*0540*/  IMAD R0, R5, c[0x0][0x2b8], RZ ;  /* 0x0000ae0005007a24 */ /* 0x000fe400078e02ff */
[----:B------:R-:W-:-:S04]  /*0550*/  IMAD.WIDE.U32 R2, R39, R2, c[0x0][0x298] ;  /* 0x0000a60027027625 */ /* 0x000fc800078e0002 */
[----:B------:R-:W-:-:S05]  /*0560*/  IMAD R7, R39, UR9, R0 ;  /* 0x0000000927077c24 */ /* 0x000fca000f8e0200 */
[----:B------:R-:W-:-:S06]  /*0570*/  IADD3 R3, R3, R7, RZ ;  /* 0x0000000703037210 */ /* 0x000fcc0007ffe0ff */
[----:B------:R0:W2:Y:S01]  /*0580*/  LDG.E R3, [R2.64] ;  /* 0x0000001402037981 */ /* 0x0000a2000c1e1900 */
[----:B------:R-:W-:Y:S01]  /*0590*/  MOV R8, c[0x0][0x280] ;  /* 0x0000a00000087a02 */ /* 0x000fe20000000f00 */
[----:B------:R-:W-:Y:S01]  /*05a0*/  IMAD R4, R5, c[0x0][0x280], RZ ;  /* 0x0000a00005047a24 */ /* 0x000fe200078e02ff */
[----:B------:R-:W-:Y:S02]  /*05b0*/  MOV R52, RZ ;  /* 0x000000ff00347202 */ /* 0x000fe40000000f00 */
[----:B------:R-:W-:Y:S01]  /*05c0*/  MOV R16, RZ ;  /* 0x000000ff00107202 */ /* 0x000fe20000000f00 */
[----:B------:R-:W-:-:S04]  /*05d0*/  IMAD.WIDE.U32 R8, R39, R8, c[0x0][0x260] ;  /* 0x0000980027087625 */ /* 0x000fc800078e0008 */
[----:B------:R-:W-:-:S05]  /*05e0*/  IMAD R13, R39, UR12, R4 ;  /* 0x0000000c270d7c24 */ /* 0x000fca000f8e0204 */
[----:B------:R-:W-:Y:S02]  /*05f0*/  IADD3 R9, R9, R13, RZ ;  /* 0x0000000d09097210 */ /* 0x000fe40007ffe0ff */
[----:B------:R-:W-:-:S03]  /*0600*/  MOV R18, RZ ;  /* 0x000000ff00127202 */ /* 0x000fc60000000f00 */
[----:B------:R1:W3:Y:S04]  /*0610*/  LDG.E R41, [R8.64+0x4] ;  /* 0x0000041408297981 */ /* 0x0002e8000c1e1900 */
[----:B------:R1:W4:Y:S04]  /*0620*/  LDG.E R42, [R8.64] ;  /* 0x00000014082a7981 */ /* 0x000328000c1e1900 */
[----:B------:R1:W3:Y:S04]  /*0630*/  LDG.E R43, [R8.64+0x8] ;  /* 0x00000814082b7981 */ /* 0x0002e8000c1e1900 */
[----:B------:R1:W3:Y:S01]  /*0640*/  LDG.E R44, [R8.64+0x18] ;  /* 0x00001814082c7981 */ /* 0x0002e2000c1e1900 */
[----:B------:R-:W-:-:S03]  /*0650*/  CS2R R12, SRZ ;  /* 0x00000000000c7805 */ /* 0x000fc6000001ff00 */
[----:B------:R1:W3:Y:S01]  /*0660*/  LDG.E R45, [R8.64+0x10] ;  /* 0x00001014082d7981 */ /* 0x0002e2000c1e1900 */
[----:B------:R-:W-:-:S03]  /*0670*/  MOV R10, c[0x0][0x2f0] ;  /* 0x0000bc00000a7a02 */ /* 0x000fc60000000f00 */
[----:B------:R1:W3:Y:S01]  /*0680*/  LDG.E R46, [R8.64+0xc] ;  /* 0x00000c14082e7981 */ /* 0x0002e2000c1e1900 */
[----:B0-----:R-:W-:Y:S01]  /*0690*/  SHF.R.S32.HI R2, RZ, 0x1f, R10 ;  /* 0x0000001fff027819 */ /* 0x001fe2000001140a */
[----:B------:R-:W-:Y:S02]  /*06a0*/  IMAD R4, R5, c[0x0][0x2f0], RZ ;  /* 0x0000bc0005047a24 */ /* 0x000fe400078e02ff */
[----:B------:R1:W3:Y:S01]  /*06b0*/  LDG.E R47, [R8.64+0x14] ;  /* 0x00001414082f7981 */ /* 0x0002e2000c1e1900 */
[----:B------:R-:W-:Y:S01]  /*06c0*/  MOV R14, RZ ;  /* 0x000000ff000e7202 */ /* 0x000fe20000000f00 */
[----:B------:R-:W-:Y:S01]  /*06d0*/  IMAD R19, R2, R39, R4 ;  /* 0x0000002702137224 */ /* 0x000fe200078e0204 */
[----:B--2---:R-:W-:-:S13]  /*06e0*/  ISETP.GE.AND P0, PT, R3, RZ, PT ;  /* 0x000000ff0300720c */ /* 0x004fda0003f06270 */
[----:B------:R-:W-:Y:S02]  /*06f0*/  @P0 SHF.R.S32.HI R0, RZ, 0x1f, R3 ;  /* 0x0000001fff000819 */ /* 0x000fe40000011403 */
[----:B------:R-:W-:-:S03]  /*0700*/  @P0 MOV R6, c[0x0][0x248] ;  /* 0x0000920000060a02 */ /* 0x000fc60000000f00 */
[----:B------:R-:W-:Y:S02]  /*0710*/  @P0 IMAD R0, R0, c[0x0][0x248], RZ ;  /* 0x0000920000000a24 */ /* 0x000fe400078e02ff */
[----:B------:R-:W-:-:S04]  /*0720*/  @P0 IMAD.WIDE.U32 R6, R3, R6, c[0x0][0x228] ;  /* 0x00008a0003060625 */ /* 0x000fc800078e0006 */
[----:B------:R-:W-:Y:S01]  /*0730*/  @P0 IMAD R11, R3, UR13, R0 ;  /* 0x0000000d030b0c24 */ /* 0x000fe2000f8e0200 */
[----:B------:R-:W-:-:S04]  /*0740*/  MOV R0, 0x3f800000 ;  /* 0x3f80000000007802 */ /* 0x000fc80000000f00 */
[----:B------:R-:W-:-:S05]  /*0750*/  @P0 IADD3 R7, R7, R11, RZ ;  /* 0x0000000b07070210 */ /* 0x000fca0007ffe0ff */
[----:B------:R0:W3:Y:S04]  /*0760*/  @P0 LDG.E R52, [R6.64+0x10] ;  /* 0x0000101406340981 */ /* 0x0000e8000c1e1900 */
[----:B------:R0:W4:Y:S04]  /*0770*/  @P0 LDG.E R16, [R6.64+0xc] ;  /* 0x00000c1406100981 */ /* 0x000128000c1e1900 */
[----:B------:R0:W2:Y:S04]  /*0780*/  @P0 LDG.E R18, [R6.64+0x14] ;  /* 0x0000141406120981 */ /* 0x0000a8000c1e1900 */
[----:B------:R0:W2:Y:S01]  /*0790*/  @P0 LDG.E R0, [R6.64+0x18] ;  /* 0x0000181406000981 */ /* 0x0000a2000c1e1900 */
[----:B------:R-:W-:Y:S01]  /*07a0*/  IMAD R3, R22, c[0x0][0x1a0], RZ ;  /* 0x0000680016037a24 */ /* 0x000fe200078e02ff */
[----:B------:R-:W-:-:S02]  /*07b0*/  MOV R11, c[0x0][0x1a0] ;  /* 0x00006800000b7a02 */ /* 0x000fc40000000f00 */
[----:B------:R0:W2:Y:S01]  /*07c0*/  @P0 LDG.E R13, [R6.64+0x4] ;  /* 0x00000414060d0981 */ /* 0x0000a2000c1e1900 */
[C---:B------:R-:W-:Y:S02]  /*07d0*/  IMAD R15, R38.reuse, UR10, R3 ;  /* 0x0000000a260f7c24 */ /* 0x040fe4000f8e0203 */
[----:B------:R-:W-:Y:S01]  /*07e0*/  IMAD.WIDE.U32 R2, R38, R11, c[0x0][0x180] ;  /* 0x0000600026027625 */ /* 0x000fe200078e000b */
[----:B------:R0:W2:Y:S04]  /*07f0*/  @P0 LDG.E R12, [R6.64] ;  /* 0x00000014060c0981 */ /* 0x0000a8000c1e1900 */
[----:B------:R0:W2:Y:S01]  /*0800*/  @P0 LDG.E R14, [R6.64+0x8] ;  /* 0x00000814060e0981 */ /* 0x0000a2000c1e1900 */
[----:B------:R-:W-:-:S05]  /*0810*/  IADD3 R3, R3, R15, RZ ;  /* 0x0000000f03037210 */ /* 0x000fca0007ffe0ff */
[----:B------:R0:W2:Y:S04]  /*0820*/  LDG.E R23, [R2.64+0x4] ;  /* 0x0000041402177981 */ /* 0x0000a8000c1e1900 */
[----:B------:R0:W2:Y:S04]  /*0830*/  LDG.E R24, [R2.64] ;  /* 0x0000001402187981 */ /* 0x0000a8000c1e1900 */
[----:B------:R0:W2:Y:S01]  /*0840*/  LDG.E R26, [R2.64+0x8] ;  /* 0x00000814021a7981 */ /* 0x0000a2000c1e1900 */
[----:B------:R-:W-:-:S05]  /*0850*/  IMAD.WIDE.U32 R10, R39, R10, c[0x0][0x2d0] ;  /* 0x0000b400270a7625 */ /* 0x000fca00078e000a */
[----:B------:R-:W-:-:S05]  /*0860*/  IADD3 R11, R11, R19, RZ ;  /* 0x000000130b0b7210 */ /* 0x000fca0007ffe0ff */
[----:B------:R0:W2:Y:S01]  /*0870*/  LDG.E R19, [R10.64] ;  /* 0x000000140a137981 */ /* 0x0000a2000c1e1900 */
[----:B------:R-:W-:Y:S01]  /*0880*/  MOV R20, c[0x0][0x3d0] ;  /* 0x0000f40000147a02 */ /* 0x000fe20000000f00 */
[----:B-1----:R-:W-:Y:S02]  /*0890*/  IMAD R9, R22, c[0x0][0x1d8], RZ ;  /* 0x0000760016097a24 */ /* 0x002fe400078e02ff */
[----:B------:R-:W-:Y:S01]  /*08a0*/  IMAD R8, R5, c[0x0][0x3d0], RZ ;  /* 0x0000f40005087a24 */ /* 0x000fe200078e02ff */
[----:B------:R-:W-:Y:S01]  /*08b0*/  SHF.R.S32.HI R4, RZ, 0x1f, R20 ;  /* 0x0000001fff047819 */ /* 0x000fe20000011414 */
[----:B------:R-:W-:Y:S01]  /*08c0*/  IMAD R15, R38, UR11, R9 ;  /* 0x0000000b260f7c24 */ /* 0x000fe2000f8e0209 */
[----:B0-----:R-:W-:-:S03]  /*08d0*/  MOV R7, c[0x0][0x1d8] ;  /* 0x0000760000077a02 */ /* 0x001fc60000000f00 */
[----:B------:R-:W-:Y:S02]  /*08e0*/  IMAD R11, R4, R39, R8 ;  /* 0x00000027040b7224 */ /* 0x000fe400078e0208 */
[----:B------:R-:W-:-:S05]  /*08f0*/  IMAD.WIDE.U32 R8, R39, R20, c[0x0][0x3b0] ;  /* 0x0000ec0027087625 */ /* 0x000fca00078e0014 */
[----:B------:R-:W-:Y:S01]  /*0900*/  IADD3 R3, R9, R11, RZ ;  /* 0x0000000b09037210 */ /* 0x000fe20007ffe0ff */
[----:B------:R-:W-:Y:S01]  /*0910*/  IMAD.WIDE.U32 R6, R38, R7, c[0x0][0x1b8] ;  /* 0x00006e0026067625 */ /* 0x000fe200078e0007 */
[----:B------:R-:W-:-:S04]  /*0920*/  MOV R2, R8 ;  /* 0x0000000800027202 */ /* 0x000fc80000000f00 */
[----:B------:R-:W-:Y:S01]  /*0930*/  IADD3 R7, R7, R15, RZ ;  /* 0x0000000f07077210 */ /* 0x000fe20007ffe0ff */
[----:B------:R0:W5:Y:S04]  /*0940*/  LDG.E R49, [R2.64] ;  /* 0x0000001402317981 */ /* 0x000168000c1e1900 */
[----:B------:R1:W5:Y:S04]  /*0950*/  LDG.E R4, [R6.64] ;  /* 0x0000001406047981 */ /* 0x000368000c1e1900 */
[----:B------:R0:W5:Y:S04]  /*0960*/  LDG.E R51, [R2.64+0x4] ;  /* 0x0000041402337981 */ /* 0x000168000c1e1900 */
[----:B------:R0:W5:Y:S01]  /*0970*/  LDG.E R56, [R2.64+0x8] ;  /* 0x0000081402387981 */ /* 0x000162000c1e1900 */
[----:B------:R-:W-:Y:S01]  /*0980*/  BSSY B1, `(.L_x_256) ;  /* 0x0000599000017945 */ /* 0x000fe20003800000 */
[----:B---3--:R-:W-:-:S04]  /*0990*/  FMUL R9, R41, R52 ;  /* 0x0000003429097220 */ /* 0x008fc80000400000 */
[----:B----4-:R-:W-:-:S04]  /*09a0*/  FFMA R8, R42, R16, R9 ;  /* 0x000000102a087223 */ /* 0x010fc80000000009 */
[-C--:B--2---:R-:W-:Y:S01]  /*09b0*/  FFMA R8, R43, R18.reuse, R8 ;  /* 0x000000122b087223 */ /* 0x084fe20000000008 */
[----:B------:R-:W-:Y:S01]  /*09c0*/  FMUL R10, R41, R18 ;  /* 0x00000012290a7220 */ /* 0x000fe20000400000 */
[----:B------:R-:W-:Y:S02]  /*09d0*/  FADD R9, R0, R0 ;  /* 0x0000000000097221 */ /* 0x000fe40000000000 */
[----:B-1----:R-:W-:Y:S01]  /*09e0*/  FADD R7, R8, R8 ;  /* 0x0000000808077221 */ /* 0x002fe20000000000 */
[----:B------:R-:W-:Y:S01]  /*09f0*/  FMUL R11, R43, R16 ;  /* 0x000000102b0b7220 */ /* 0x000fe20000400000 */
[----:B------:R-:W-:Y:S01]  /*0a00*/  FFMA R6, R9, R0, -1 ;  /* 0xbf80000009067423 */ /* 0x000fe20000000000 */
[----:B------:R-:W-:Y:S01]  /*0a10*/  FFMA R9, R43, R52, -R10 ;  /* 0x000000342b097223 */ /* 0x000fe2000000080a */
[----:B0-----:R-:W-:Y:S01]  /*0a20*/  FMUL R3, R7, R16 ;  /* 0x0000001007037220 */ /* 0x001fe20000400000 */
[----:B------:R-:W-:Y:S02]  /*0a30*/  FFMA R11, R42, R18, -R11 ;  /* 0x000000122a0b7223 */ /* 0x000fe4000000080b */
[----:B------:R-:W-:Y:S01]  /*0a40*/  FMUL R2, R9, R0 ;  /* 0x0000000009027220 */ /* 0x000fe20000400000 */
[----:B------:R-:W-:Y:S01]  /*0a50*/  FFMA R3, R6, R42, R3 ;  /* 0x0000002a06037223 */ /* 0x000fe20000000003 */
[----:B------:R-:W-:Y:S01]  /*0a60*/  FMUL R8, R11, R0 ;  /* 0x000000000b087220 */ /* 0x000fe20000400000 */
[----:B------:R-:W-:-:S02]  /*0a70*/  FMUL R11, R7, R52 ;  /* 0x00000034070b7220 */ /* 0x000fc40000400000 */
[----:B------:R-:W-:Y:S01]  /*0a80*/  FFMA R3, R2, 2, R3 ;  /* 0x4000000002037823 */ /* 0x000fe20000000003 */
[----:B------:R-:W-:Y:S01]  /*0a90*/  FMUL R2, R44, R52 ;  /* 0x000000342c027220 */ /* 0x000fe20000400000 */
[----:B------:R-:W-:Y:S01]  /*0aa0*/  FMUL R10, R7, R18 ;  /* 0x00000012070a7220 */ /* 0x000fe20000400000 */
[----:B------:R-:W-:Y:S01]  /*0ab0*/  FMUL R20, R42, R52 ;  /* 0x000000342a147220 */ /* 0x000fe20000400000 */
[----:B------:R-:W-:Y:S01]  /*0ac0*/  FFMA R11, R6, R41, R11 ;  /* 0x00000029060b7223 */ /* 0x000fe2000000000b */
[C---:B------:R-:W-:Y:S01]  /*0ad0*/  FMUL R7, R44.reuse, R16 ;  /* 0x000000102c077220 */ /* 0x040fe20000400000 */
[----:B------:R-:W-:Y:S01]  /*0ae0*/  FFMA R9, R45, R0, R2 ;  /* 0x000000002d097223 */ /* 0x000fe20000000002 */
[----:B------:R-:W-:Y:S01]  /*0af0*/  FMUL R2, R44, R18 ;  /* 0x000000122c027220 */ /* 0x000fe20000400000 */
[----:B------:R-:W-:Y:S01]  /*0b00*/  FFMA R15, R41, R16, -R20 ;  /* 0x00000010290f7223 */ /* 0x000fe20000000814 */
[----:B------:R-:W-:Y:S01]  /*0b10*/  FFMA R8, R8, 2, R11 ;  /* 0x4000000008087823 */ /* 0x000fe2000000000b */
[C---:B------:R-:W-:Y:S01]  /*0b20*/  FFMA R7, R46.reuse, R0, R7 ;  /* 0x000000002e077223 */ /* 0x040fe20000000007 */
[C---:B------:R-:W-:Y:S01]  /*0b30*/  FFMA R9, R46.reuse, R18, R9 ;  /* 0x000000122e097223 */ /* 0x040fe20000000009 */
[----:B------:R-:W-:Y:S01]  /*0b40*/  FMUL R11, R46, R16 ;  /* 0x000000102e0b7220 */ /* 0x000fe20000400000 */
[-C--:B------:R-:W-:Y:S01]  /*0b50*/  FFMA R2, R47, R0.reuse, R2 ;  /* 0x000000002f027223 */ /* 0x080fe20000000002 */
[----:B------:R-:W-:Y:S01]  /*0b60*/  FFMA R10, R6, R43, R10 ;  /* 0x0000002b060a7223 */ /* 0x000fe2000000000a */
[----:B------:R-:W-:Y:S01]  /*0b70*/  FMUL R15, R15, R0 ;  /* 0x000000000f0f7220 */ /* 0x000fe20000400000 */
[----:B------:R-:W-:Y:S01]  /*0b80*/  FADD R13, R8, R13 ;  /* 0x0000000d080d7221 */ /* 0x000fe20000000000 */
[C---:B------:R-:W-:Y:S01]  /*0b90*/  FFMA R7, R47.reuse, R52, R7 ;  /* 0x000000342f077223 */ /* 0x040fe20000000007 */
[----:B------:R-:W-:Y:S01]  /*0ba0*/  FFMA R48, R47, -R16, R9 ;  /* 0x800000102f307223 */ /* 0x000fe20000000009 */
[----:B------:R-:W-:Y:S01]  /*0bb0*/  FFMA R11, R44, R0, -R11 ;  /* 0x000000002c0b7223 */ /* 0x000fe2000000080b */
[----:B------:R-:W-:Y:S01]  /*0bc0*/  FFMA R9, R45, R16, R2 ;  /* 0x000000102d097223 */ /* 0x000fe20000000002 */
[----:B------:R-:W-:Y:S01]  /*0bd0*/  FFMA R15, R15, 2, R10 ;  /* 0x400000000f0f7823 */ /* 0x000fe2000000000a */
[----:B------:R-:W-:Y:S01]  /*0be0*/  FADD R3, R3, R12 ;  /* 0x0000000c03037221 */ /* 0x000fe20000000000 */
[----:B------:R-:W-:Y:S01]  /*0bf0*/  FFMA R50, R45, -R18, R7 ;  /* 0x800000122d327223 */ /* 0x000fe20000000007 */
[----:B------:R-:W-:Y:S01]  /*0c00*/  FMUL R2, R13, R48 ;  /* 0x000000300d027220 */ /* 0x000fe20000400000 */
[-C--:B------:R-:W-:Y:S01]  /*0c10*/  FFMA R0, R45, -R52.reuse, R11 ;  /* 0x800000342d007223 */ /* 0x080fe2000000000b */
[----:B------:R-:W-:Y:S01]  /*0c20*/  FADD R15, R15, R14 ;  /* 0x0000000e0f0f7221 */ /* 0x000fe20000000000 */
[----:B------:R-:W-:Y:S01]  /*0c30*/  FFMA R52, R46, -R52, R9 ;  /* 0x800000342e347223 */ /* 0x000fe20000000009 */
[----:B------:R-:W-:Y:S01]  /*0c40*/  FFMA R2, R3, -R50, -R2 ;  /* 0x8000003203027223 */ /* 0x000fe20000000802 */
[----:B------:R-:W-:-:S03]  /*0c50*/  FFMA R53, R47, -R18, R0 ;  /* 0x800000122f357223 */ /* 0x000fc60000000000 */
[----:B------:R-:W-:Y:S01]  /*0c60*/  FFMA R2, -R15, R52, R2 ;  /* 0x000000340f027223 */ /* 0x000fe20000000102 */
[----:B------:R-:W-:Y:S01]  /*0c70*/  FMUL R9, R23, R48 ;  /* 0x0000003017097220 */ /* 0x000fe20000400000 */
[----:B------:R-:W-:Y:S02]  /*0c80*/  FADD R54, R53, R53 ;  /* 0x0000003535367221 */ /* 0x000fe40000000000 */
[----:B------:R-:W-:Y:S01]  /*0c90*/  FADD R7, R2, R2 ;  /* 0x0000000202077221 */ /* 0x000fe20000000000 */
[----:B------:R-:W-:Y:S01]  /*0ca0*/  FMUL R2, R13, R50 ;  /* 0x000000320d027220 */ /* 0x000fe20000400000 */
[----:B------:R-:W-:Y:S01]  /*0cb0*/  FMUL R6, R3, R52 ;  /* 0x0000003403067220 */ /* 0x000fe20000400000 */
[----:B------:R-:W-:Y:S01]  /*0cc0*/  FFMA R11, R24, -R50, -R9 ;  /* 0x80000032180b7223 */ /* 0x000fe20000000809 */
[----:B------:R-:W-:Y:S01]  /*0cd0*/  FFMA R54, R53, R54, -1 ;  /* 0xbf80000035367423 */ /* 0x000fe20000000036 */
[-C--:B------:R-:W-:Y:S01]  /*0ce0*/  FMUL R9, R50, R7.reuse ;  /* 0x0000000732097220 */ /* 0x080fe20000400000 */
[----:B------:R-:W-:Y:S01]  /*0cf0*/  FFMA R8, R3, R48, -R2 ;  /* 0x0000003003087223 */ /* 0x000fe20000000802 */
[----:B------:R-:W-:Y:S01]  /*0d00*/  FMUL R2, R48, R7 ;  /* 0x0000000730027220 */ /* 0x000fe20000400000 */
[C---:B------:R-:W-:Y:S01]  /*0d10*/  FFMA R6, R15.reuse, R50, -R6 ;  /* 0x000000320f067223 */ /* 0x040fe20000000806 */
[----:B------:R-:W-:Y:S01]  /*0d20*/  FMUL R0, R15, R48 ;  /* 0x000000300f007220 */ /* 0x000fe20000400000 */
[----:B------:R-:W-:Y:S01]  /*0d30*/  FFMA R11, -R26, R52, R11 ;  /* 0x000000341a0b7223 */ /* 0x000fe2000000010b */
[-C--:B------:R-:W-:Y:S01]  /*0d40*/  FFMA R9, R3, R54.reuse, -R9 ;  /* 0x0000003603097223 */ /* 0x080fe20000000809 */
[----:B------:R-:W-:Y:S01]  /*0d50*/  FFMA R2, R13, R54, -R2 ;  /* 0x000000360d027223 */ /* 0x000fe20000000802 */
[----:B------:R-:W-:Y:S01]  /*0d60*/  FMUL R3, R53, R6 ;  /* 0x0000000635037220 */ /* 0x000fe20000400000 */
[----:B------:R-:W-:Y:S01]  /*0d70*/  FFMA R0, R13, R52, -R0 ;  /* 0x000000340d007223 */ /* 0x000fe20000000800 */
[----:B------:R-:W-:-:S02]  /*0d80*/  FADD R11, R11, R11 ;  /* 0x0000000b0b0b7221 */ /* 0x000fc40000000000 */
[----:B------:R-:W-:Y:S01]  /*0d90*/  FFMA R2, R3, 2, R2 ;  /* 0x4000000003027823 */ /* 0x000fe20000000002 */
[----:B------:R-:W-:Y:S01]  /*0da0*/  FMUL R0, R53, R0 ;  /* 0x0000000035007220 */ /* 0x000fe20000400000 */
[-C--:B------:R-:W-:Y:S01]  /*0db0*/  FMUL R3, R50, R11.reuse ;  /* 0x0000000b32037220 */ /* 0x080fe20000400000 */
[----:B------:R-:W-:Y:S02]  /*0dc0*/  FMUL R13, R23, R50 ;  /* 0x00000032170d7220 */ /* 0x000fe40000400000 */
[----:B------:R-:W-:Y:S01]  /*0dd0*/  FFMA R0, R0, 2, R9 ;  /* 0x4000000000007823 */ /* 0x000fe20000000009 */
[----:B------:R-:W-:Y:S01]  /*0de0*/  FFMA R6, R24, R54, -R3 ;  /* 0x0000003618067223 */ /* 0x000fe20000000803 */
[----:B------:R-:W-:Y:S01]  /*0df0*/  FMUL R9, R26, R48 ;  /* 0x000000301a097220 */ /* 0x000fe20000400000 */
[C---:B------:R-:W-:Y:S01]  /*0e00*/  FMUL R3, R24.reuse, R52 ;  /* 0x0000003418037220 */ /* 0x040fe20000400000 */
[----:B------:R-:W-:Y:S01]  /*0e10*/  ISETP.NE.AND P3, PT, R19, 0x5, PT ;  /* 0x000000051300780c */ /* 0x000fe20003f65270 */
[----:B------:R-:W-:Y:S01]  /*0e20*/  FFMA R14, R24, R48, -R13 ;  /* 0x00000030180e7223 */ /* 0x000fe2000000080d */
[----:B------:R-:W-:Y:S01]  /*0e30*/  FMUL R13, R48, R11 ;  /* 0x0000000b300d7220 */ /* 0x000fe20000400000 */
[C---:B------:R-:W-:Y:S01]  /*0e40*/  FMUL R7, R52.reuse, R7 ;  /* 0x0000000734077220 */ /* 0x040fe20000400000 */
[----:B------:R-:W-:Y:S01]  /*0e50*/  FMUL R11, R52, R11 ;  /* 0x0000000b340b7220 */ /* 0x000fe20000400000 */
[----:B------:R-:W-:Y:S01]  /*0e60*/  FFMA R10, R23, R52, -R9 ;  /* 0x00000034170a7223 */ /* 0x000fe20000000809 */
[C---:B------:R-:W-:Y:S01]  /*0e70*/  FFMA R12, R26.reuse, R50, -R3 ;  /* 0x000000321a0c7223 */ /* 0x040fe20000000803 */
[-C--:B------:R-:W-:Y:S01]  /*0e80*/  FFMA R7, R15, R54.reuse, -R7 ;  /* 0x000000360f077223 */ /* 0x080fe20000000807 */
[-C--:B------:R-:W-:Y:S01]  /*0e90*/  FFMA R13, R23, R54.reuse, -R13 ;  /* 0x00000036170d7223 */ /* 0x080fe2000000080d */
[----:B------:R-:W-:Y:S01]  /*0ea0*/  FFMA R11, R26, R54, -R11 ;  /* 0x000000361a0b7223 */ /* 0x000fe2000000080b */
[C---:B------:R-:W-:Y:S01]  /*0eb0*/  FMUL R8, R53.reuse, R8 ;  /* 0x0000000835087220 */ /* 0x040fe20000400000 */
[C---:B------:R-:W-:Y:S01]  /*0ec0*/  FMUL R9, R53.reuse, R10 ;  /* 0x0000000a35097220 */ /* 0x040fe20000400000 */
[C---:B------:R-:W-:Y:S01]  /*0ed0*/  FMUL R12, R53.reuse, R12 ;  /* 0x0000000c350c7220 */ /* 0x040fe20000400000 */
[----:B------:R-:W-:Y:S01]  /*0ee0*/  FMUL R14, R53, R14 ;  /* 0x0000000e350e7220 */ /* 0x000fe20000400000 */
[----:B------:R-:W-:Y:S01]  /*0ef0*/  FFMA R3, R8, 2, R7 ;  /* 0x4000000008037823 */ /* 0x000fe20000000007 */
[----:B------:R-:W-:Y:S01]  /*0f00*/  FFMA R9, R9, 2, R6 ;  /* 0x4000000009097823 */ /* 0x000fe20000000006 */
[----:B------:R-:W-:Y:S01]  /*0f10*/  FFMA R13, R12, 2, R13 ;  /* 0x400000000c0d7823 */ /* 0x000fe2000000000d */
[----:B------:R-:W-:-:S02]  /*0f20*/  FFMA R14, R14, 2, R11 ;  /* 0x400000000e0e7823 */ /* 0x000fc4000000000b */
[----:B------:R-:W-:Y:S01]  /*0f30*/  FADD R0, -R0, R9 ;  /* 0x0000000900007221 */ /* 0x000fe20000000100 */
[----:B------:R-:W-:Y:S01]  /*0f40*/  FADD R2, -R2, R13 ;  /* 0x0000000d02027221 */ /* 0x000fe20000000100 */
[----:B------:R-:W-:Y:S01]  /*0f50*/  FADD R3, -R3, R14 ;  /* 0x0000000e03037221 */ /* 0x000fe20000000100 */
[----:B------:R-:W-:Y:S05]  /*0f60*/  @!P3 BRA `(.L_x_257) ;  /* 0x000000700000b947 */ /* 0x000fea0003800000 */
[----:B-----5:R-:W-:Y:S01]  /*0f70*/  FADD R4, R4, c[0x0][0x3e8] ;  /* 0x0000fa0004047621 */ /* 0x020fe20000000000 */
[----:B------:R-:W-:Y:S01]  /*0f80*/  MOV R16, RZ ;  /* 0x000000ff00107202 */ /* 0x000fe20000000f00 */
[----:B------:R-:W-:Y:S01]  /*0f90*/  CS2R R10, SRZ ;  /* 0x00000000000a7805 */ /* 0x000fe2000001ff00 */
[----:B------:R-:W-:Y:S02]  /*0fa0*/  MOV R30, RZ ;  /* 0x000000ff001e7202 */ /* 0x000fe40000000f00 */
[----:B------:R-:W-:Y:S02]  /*0fb0*/  MOV R5, RZ ;  /* 0x000000ff00057202 */ /* 0x000fe40000000f00 */
[----:B------:R-:W-:Y:S01]  /*0fc0*/  MOV R13, RZ ;  /* 0x000000ff000d7202 */ /* 0x000fe20000000f00 */
[----:B------:R-:W-:Y:S05]  /*0fd0*/  BRA `(.L_x_258) ;  /* 0x0000533000007947 */ /* 0x000fea0003800000 */
.L_x_257:
[----:B-----5:R-:W0:Y:S01]  /*0fe0*/  MUFU.RCP R6, R49 ;  /* 0x0000003100067308 */ /* 0x020e220000001000 */
[----:B------:R-:W-:Y:S01]  /*0ff0*/  MOV R12, c[0x0][0x398] ;  /* 0x0000e600000c7a02 */ /* 0x000fe20000000f00 */
[----:B------:R-:W-:Y:S01]  /*1000*/  IMAD R5, R5, c[0x0][0x398], RZ ;  /* 0x0000e60005057a24 */ /* 0x000fe200078e02ff */
[----:B------:R-:W-:Y:S02]  /*1010*/  BSSY B4, `(.L_x_259) ;  /* 0x0000011000047945 */ /* 0x000fe40003800000 */
[----:B------:R-:W-:-:S03]  /*1020*/  SHF.R.S32.HI R10, RZ, 0x1f, R12 ;  /* 0x0000001fff0a7819 */ /* 0x000fc6000001140c */
[----:B------:R-:W1:Y:S02]  /*1030*/  FCHK P0, R0, R49 ;  /* 0x0000003100007302 */ /* 0x000e640000000000 */
[----:B------:R-:W-:Y:S01]  /*1040*/  IMAD R9, R10, R39, R5 ;  /* 0x000000270a097224 */ /* 0x000fe200078e0205 */
[----:B0-----:R-:W-:-:S04]  /*1050*/  FFMA R7, -R49, R6, 1 ;  /* 0x3f80000031077423 */ /* 0x001fc80000000106 */
[----:B------:R-:W-:Y:S01]  /*1060*/  FFMA R55, R6, R7, R6 ;  /* 0x0000000706377223 */ /* 0x000fe20000000006 */
[----:B------:R-:W-:-:S03]  /*1070*/  IMAD.WIDE.U32 R6, R39, R12, c[0x0][0x378] ;  /* 0x0000de0027067625 */ /* 0x000fc600078e000c */
[----:B------:R-:W-:Y:S02]  /*1080*/  FFMA R8, R0, R55, RZ ;  /* 0x0000003700087223 */ /* 0x000fe400000000ff */
[----:B------:R-:W-:Y:S02]  /*1090*/  IADD3 R13, R7, R9, RZ ;  /* 0x00000009070d7210 */ /* 0x000fe40007ffe0ff */
[----:B------:R-:W-:-:S04]  /*10a0*/  FFMA R5, -R49, R8, R0 ;  /* 0x0000000831057223 */ /* 0x000fc80000000100 */
[----:B------:R-:W-:Y:S01]  /*10b0*/  FFMA R55, R55, R5, R8 ;  /* 0x0000000537377223 */ /* 0x000fe20000000008 */
[----:B-1----:R-:W-:Y:S05]  /*10c0*/  @!P0 BRA `(.L_x_260) ;  /* 0x0000005000008947 */ /* 0x002fea0003800000 */
[----:B------:R-:W-:Y:S02]  /*10d0*/  MOV R19, R0 ;  /* 0x0000000000137202 */ /* 0x000fe40000000f00 */
[----:B------:R-:W-:Y:S02]  /*10e0*/  MOV R22, R49 ;  /* 0x0000003100167202 */ /* 0x000fe40000000f00 */
[----:B------:R-:W-:Y:S02]  /*10f0*/  MOV R78, 0x1110 ;  /* 0x00001110004e7802 */ /* 0x000fe40000000f00 */
[----:B------:R-:W-:Y:S05]  /*1100*/  CALL.REL.NOINC `($__internal_7_$__cuda_sm3x_div_rn_noftz_f32_slowpath) ;  /* 0x0000642000007944 */ /* 0x000fea0003c00000 */
[----:B------:R-:W-:Y:S02]  /*1110*/  MOV R55, R19 ;  /* 0x0000001300377202 */ /* 0x000fe40000000f00 */
.L_x_260:
[----:B------:R-:W-:Y:S05]  /*1120*/  BSYNC B4 ;  /* 0x0000000000047941 */ /* 0x000fea0003800000 */
.L_x_259:
        /* <DEDUP_REMOVED lines=14> */
.L_x_262:
[----:B------:R-:W-:Y:S05]  /*1210*/  BSYNC B4 ;  /* 0x0000000000047941 */ /* 0x000fea0003800000 */
.L_x_261:
        /* <DEDUP_REMOVED lines=14> */
.L_x_264:
[----:B------:R-:W-:Y:S05]  /*1300*/  BSYNC B4 ;  /* 0x0000000000047941 */ /* 0x000fea0003800000 */
.L_x_263:
[----:B------:R-:W-:-:S06]  /*1310*/  MOV R12, R6 ;  /* 0x00000006000c7202 */ /* 0x000fcc0000000f00 */
[----:B------:R-:W2:Y:S04]  /*1320*/  LDG.E.64 R12, [R12.64] ;  /* 0x000000140c0c7981 */ /* 0x000ea8000c1e1b00 */
[----:B--2---:R-:W2:Y:S04]  /*1330*/  LD.E.64 R10, [R12.64+0xf8] ;  /* 0x0000f8140c0a7980 */ /* 0x004ea8000c101b00 */
        /* <DEDUP_REMOVED lines=10> */
[----:B------:R-:W-:Y:S01]  /*13e0*/  MOV R5, RZ ;  /* 0x000000ff00057202 */ /* 0x000fe20000000f00 */
[----:B------:R-:W-:Y:S01]  /*13f0*/  CS2R R6, SRZ ;  /* 0x0000000000067805 */ /* 0x000fe2000001ff00 */
[----:B------:R-:W-:Y:S01]  /*1400*/  MOV R20, 0x1 ;  /* 0x0000000100147802 */ /* 0x000fe20000000f00 */
[----:B------:R-:W-:Y:S01]  /*1410*/  FMUL R8, R8, R8 ;  /* 0x0000000808087220 */ /* 0x000fe20000400000 */
[----:B------:R-:W-:Y:S01]  /*1420*/  MOV R9, R4 ;  /* 0x0000000400097202 */ /* 0x000fe20000000f00 */
[----:B--2---:R0:W-:Y:S04]  /*1430*/  STL [R1], R10 ;  /* 0x0000000a01007387 */ /* 0x0041e80000100800 */
.L_x_373:
[----:B------:R-:W-:-:S04]  /*1440*/  IADD3 R22, R20, -0x1, RZ ;  /* 0xffffffff14167810 */ /* 0x000fc80007ffe0ff */
[----:B0-----:R-:W-:-:S05]  /*1450*/  LEA R70, R22, R1, 0x2 ;  /* 0x0000000116467211 */ /* 0x001fca00078e10ff */
[----:B0-----:R-:W2:Y:S02]  /*1460*/  LDL R13, [R70] ;  /* 0x00000000460d7983 */ /* 0x001ea40000100800 */
[----:B-12--5:R-:W-:-:S05]  /*1470*/  IMAD.WIDE R10, R13, 0x10, R28 ;  /* 0x000000100d0a7825 */ /* 0x026fca00078e021c */
        /* <DEDUP_REMOVED lines=18> */
[----:B------:R-:W-:Y:S02]  /*15a0*/  FSEL R16, R17, R16, P1 ;  /* 0x0000001011107208 */ /* 0x000fe40000800000 */
[----:B------:R-:W-:Y:S02]  /*15b0*/  FSETP.GT.AND P1, PT, R19, R18, PT ;  /* 0x000000121300720b */ /* 0x000fe40003f24000 */
[----:B------:R-:W-:Y:S01]  /*15c0*/  FSEL R14, R15, R14, P0 ;  /* 0x0000000e0f0e7208 */ /* 0x000fe20000000000 */
[----:B------:R-:W-:Y:S01]  /*15d0*/  FADD R16, -R16, R57 ;  /* 0x0000003910107221 */ /* 0x000fe20000000100 */
[----:B------:R-:W-:-:S03]  /*15e0*/  FSEL R19, R18, R19, P1 ;  /* 0x0000001312137208 */ /* 0x000fc60000800000 */
[----:B------:R-:W-:Y:S01]  /*15f0*/  FADD R14, -R14, R55 ;  /* 0x000000370e0e7221 */ /* 0x000fe20000000100 */
[----:B------:R-:W-:Y:S01]  /*1600*/  FMUL R15, R16, R16 ;  /* 0x00000010100f7220 */ /* 0x000fe20000400000 */
[----:B------:R-:W-:Y:S01]  /*1610*/  FFMA R16, R60, 0.0010000000474974513054, R9 ;  /* 0x3a83126f3c107823 */ /* 0x000fe20000000009 */
[----:B------:R-:W-:Y:S02]  /*1620*/  FADD R19, -R19, R58 ;  /* 0x0000003a13137221 */ /* 0x000fe40000000100 */
[----:B------:R-:W-:Y:S01]  /*1630*/  FFMA R14, R14, R14, R15 ;  /* 0x0000000e0e0e7223 */ /* 0x000fe2000000000f */
[----:B------:R-:W-:-:S03]  /*1640*/  FMUL R71, R16, R16 ;  /* 0x0000001010477220 */ /* 0x000fc60000400000 */
        /* <DEDUP_REMOVED lines=16> */
[----:B------:R-:W-:-:S05]  /*1750*/  IMAD.WIDE R14, R73, 0x10, R28 ;  /* 0x00000010490e7825 */ /* 0x000fca00078e021c */
[----:B------:R-:W2:Y:S01]  /*1760*/  LD.E R64, [R14.64] ;  /* 0x000000140e407980 */ /* 0x000ea2000c101900 */
[----:B------:R-:W-:-:S03]  /*1770*/  IMAD.WIDE.U32 R10, R61, 0x10, R28 ;  /* 0x000000103d0a7825 */ /* 0x000fc600078e001c */
[----:B------:R-:W3:Y:S01]  /*1780*/  LD.E R66, [R14.64+0x4] ;  /* 0x000004140e427980 */ /* 0x000ee2000c101900 */
[----:B------:R-:W-:-:S03]  /*1790*/  IMAD.WIDE R16, R73, 0x10, R30 ;  /* 0x0000001049107825 */ /* 0x000fc600078e021e */
[----:B------:R-:W4:Y:S01]  /*17a0*/  LD.E R20, [R10.64+0x4] ;  /* 0x000004140a147980 */ /* 0x000f22000c101900 */
[----:B------:R-:W-:-:S03]  /*17b0*/  IMAD.WIDE.U32 R12, R61, 0x10, R30 ;  /* 0x000000103d0c7825 */ /* 0x000fc600078e001e */
[----:B------:R-:W5:Y:S04]  /*17c0*/  LD.E R65, [R16.64] ;  /* 0x0000001410417980 */ /* 0x000f68000c101900 */
[----:B------:R-:W5:Y:S04]  /*17d0*/  LD.E R69, [R14.64+0x8] ;  /* 0x000008140e457980 */ /* 0x000f68000c101900 */
[----:B------:R-:W5:Y:S04]  /*17e0*/  LD.E R18, [R10.64] ;  /* 0x000000140a127980 */ /* 0x000f68000c101900 */
[----:B------:R-:W5:Y:S04]  /*17f0*/  LD.E R67, [R16.64+0x4] ;  /* 0x0000041410437980 */ /* 0x000f68000c101900 */
[----:B------:R-:W5:Y:S04]  /*1800*/  LD.E R63, [R10.64+0x8] ;  /* 0x000008140a3f7980 */ /* 0x000f68000c101900 */
[----:B------:R-:W5:Y:S04]  /*1810*/  LD.E R23, [R12.64+0x4] ;  /* 0x000004140c177980 */ /* 0x000f68000c101900 */
[----:B------:R-:W5:Y:S04]  /*1820*/  LD.E R19, [R12.64] ;  /* 0x000000140c137980 */ /* 0x000f68000c101900 */
[----:B------:R-:W5:Y:S04]  /*1830*/  LD.E R68, [R16.64+0x8] ;  /* 0x0000081410447980 */ /* 0x000f68000c101900 */
[----:B------:R-:W5:Y:S01]  /*1840*/  LD.E R62, [R12.64+0x8] ;  /* 0x000008140c3e7980 */ /* 0x000f62000c101900 */
[----:B--2---:R-:W-:-:S04]  /*1850*/  FSETP.GEU.AND P0, PT, R55, R64, PT ;  /* 0x000000403700720b */ /* 0x004fc80003f0e000 */
[----:B------:R-:W-:Y:S02]  /*1860*/  FSEL R64, R64, R55, !P0 ;  /* 0x0000003740407208 */ /* 0x000fe40004000000 */
[C---:B---3--:R-:W-:Y:S02]  /*1870*/  FSETP.GEU.AND P1, PT, R57.reuse, R66, PT ;  /* 0x000000423900720b */ /* 0x048fe40003f2e000 */
[----:B----4-:R-:W-:Y:S02]  /*1880*/  FSETP.GEU.AND P2, PT, R57, R20, PT ;  /* 0x000000143900720b */ /* 0x010fe40003f4e000 */
[----:B------:R-:W-:Y:S02]  /*1890*/  FSEL R66, R66, R57, !P1 ;  /* 0x0000003942427208 */ /* 0x000fe40004800000 */
        /* <DEDUP_REMOVED lines=14> */
[----:B------:R-:W-:Y:S01]  /*1980*/  FSEL R18, R19, R18, P0 ;  /* 0x0000001213127208 */ /* 0x000fe20000000000 */
[--C-:B------:R-:W-:Y:S01]  /*1990*/  FADD R66, -R66, R57.reuse ;  /* 0x0000003942427221 */ /* 0x100fe20000000100 */
[----:B------:R-:W-:Y:S01]  /*19a0*/  FSETP.GT.AND P2, PT, R69, R68, PT ;  /* 0x000000444500720b */ /* 0x000fe20003f44000 */
[----:B------:R-:W-:Y:S01]  /*19b0*/  FADD R20, -R20, R57 ;  /* 0x0000003914147221 */ /* 0x000fe20000000100 */
[----:B------:R-:W-:Y:S01]  /*19c0*/  FSETP.GT.AND P0, PT, R63, R62, PT ;  /* 0x0000003e3f00720b */ /* 0x000fe20003f04000 */
[--C-:B------:R-:W-:Y:S01]  /*19d0*/  FADD R64, -R64, R55.reuse ;  /* 0x0000003740407221 */ /* 0x100fe20000000100 */
[----:B------:R-:W-:Y:S01]  /*19e0*/  FSEL R69, R68, R69, P2 ;  /* 0x0000004544457208 */ /* 0x000fe20001000000 */
[----:B------:R-:W-:Y:S01]  /*19f0*/  FADD R18, -R18, R55 ;  /* 0x0000003712127221 */ /* 0x000fe20000000100 */
[----:B------:R-:W-:Y:S01]  /*1a00*/  FSEL R63, R62, R63, P0 ;  /* 0x0000003f3e3f7208 */ /* 0x000fe20000000000 */
[----:B------:R-:W-:Y:S01]  /*1a10*/  FMUL R13, R66, R66 ;  /* 0x00000042420d7220 */ /* 0x000fe20000400000 */
[----:B------:R-:W-:Y:S01]  /*1a20*/  FMUL R11, R20, R20 ;  /* 0x00000014140b7220 */ /* 0x000fe20000400000 */
[----:B------:R-:W-:-:S02]  /*1a30*/  FADD R69, -R69, R58 ;  /* 0x0000003a45457221 */ /* 0x000fc40000000100 */
[----:B------:R-:W-:Y:S01]  /*1a40*/  FFMA R64, R64, R64, R13 ;  /* 0x0000004040407223 */ /* 0x000fe2000000000d */
[----:B------:R-:W-:Y:S01]  /*1a50*/  FFMA R18, R18, R18, R11 ;  /* 0x0000001212127223 */ /* 0x000fe2000000000b */
[----:B------:R-:W-:Y:S02]  /*1a60*/  FADD R63, -R63, R58 ;  /* 0x0000003a3f3f7221 */ /* 0x000fe40000000100 */
[----:B------:R-:W-:Y:S02]  /*1a70*/  FFMA R64, R69, R69, R64 ;  /* 0x0000004545407223 */ /* 0x000fe40000000040 */
        /* <DEDUP_REMOVED lines=13> */
.L_x_269:
        /* <DEDUP_REMOVED lines=10> */
.L_x_268:
        /* <DEDUP_REMOVED lines=29> */
[----:B------:R-:W-:Y:S01]  /*1dc0*/  FFMA R11, R15, R16, -R12 ;  /* 0x000000100f0b7223 */ /* 0x000fe2000000080c */
[----:B------:R-:W-:Y:S02]  /*1dd0*/  FADD R20, -R67, R64 ;  /* 0x0000004043147221 */ /* 0x000fe40000000100 */
[----:B------:R-:W-:Y:S01]  /*1de0*/  FFMA R12, R13, R18, -R74 ;  /* 0x000000120d0c7223 */ /* 0x000fe2000000084a */
[----:B------:R-:W-:Y:S01]  /*1df0*/  FFMA R23, R11, R11, R72 ;  /* 0x0000000b0b177223 */ /* 0x000fe20000000048 */
[----:B------:R-:W-:Y:S01]  /*1e00*/  FADD R19, -R62, R63 ;  /* 0x0000003f3e137221 */ /* 0x000fe20000000100 */
[----:B------:R-:W-:-:S02]  /*1e10*/  FMUL R72, R20, R20 ;  /* 0x0000001414487220 */ /* 0x000fc40000400000 */
[----:B------:R-:W-:Y:S02]  /*1e20*/  FFMA R76, R12, R12, R23 ;  /* 0x0000000c0c4c7223 */ /* 0x000fe40000000017 */
[----:B------:R-:W-:-:S03]  /*1e30*/  FFMA R74, R19, R19, R72 ;  /* 0x00000013134a7223 */ /* 0x000fc60000000048 */
[----:B------:R-:W-:Y:S01]  /*1e40*/  IADD3 R19, R76, -0xd000000, RZ ;  /* 0xf30000004c137810 */ /* 0x000fe20007ffe0ff */
[----:B------:R0:W1:Y:S03]  /*1e50*/  MUFU.RSQ R23, R76 ;  /* 0x0000004c00177308 */ /* 0x0000660000001400 */
[----:B------:R-:W-:Y:S01]  /*1e60*/  ISETP.GT.U32.AND P0, PT, R19, 0x727fffff, PT ;  /* 0x727fffff1300780c */ /* 0x000fe20003f04070 */
[----:B------:R-:W-:Y:S01]  /*1e70*/  FMUL R20, R15, R15 ;  /* 0x0000000f0f147220 */ /* 0x000fe20000400000 */
[----:B------:R-:W-:Y:S01]  /*1e80*/  FMUL R72, R18, R18 ;  /* 0x0000001212487220 */ /* 0x000fe20000400000 */
[----:B------:R-:W-:Y:S02]  /*1e90*/  FADD R75, -R66, R65 ;  /* 0x00000041424b7221 */ /* 0x000fe40000000100 */
[----:B------:R-:W-:Y:S01]  /*1ea0*/  FFMA R73, R13, R13, R20 ;  /* 0x0000000d0d497223 */ /* 0x000fe20000000014 */
[----:B------:R-:W-:Y:S01]  /*1eb0*/  FFMA R19, R17, R17, R72 ;  /* 0x0000001111137223 */ /* 0x000fe20000000048 */
[----:B------:R-:W-:Y:S01]  /*1ec0*/  FFMA R75, R75, R75, R74 ;  /* 0x0000004b4b4b7223 */ /* 0x000fe2000000004a */
[----:B------:R-:W-:Y:S01]  /*1ed0*/  MOV R20, R22 ;  /* 0x0000001600147202 */ /* 0x000fe20000000f00 */
[----:B------:R-:W-:Y:S01]  /*1ee0*/  FFMA R73, R14, R14, R73 ;  /* 0x0000000e0e497223 */ /* 0x000fe20000000049 */
[----:B------:R-:W-:-:S03]  /*1ef0*/  FFMA R72, R16, R16, R19 ;  /* 0x0000001010487223 */ /* 0x000fc60000000013 */
[----:B------:R-:W-:Y:S05]  /*1f00*/  @!P0 BRA `(.L_x_271) ;  /* 0x0000005000008947 */ /* 0x000fea0003800000 */
[----:B01----:R-:W-:Y:S02]  /*1f10*/  MOV R19, R76 ;  /* 0x0000004c00137202 */ /* 0x003fe40000000f00 */
[----:B------:R-:W-:Y:S02]  /*1f20*/  MOV R81, 0x1f40 ;  /* 0x00001f4000517802 */ /* 0x000fe40000000f00 */
[----:B------:R-:W-:Y:S05]  /*1f30*/  CALL.REL.NOINC `($__internal_6_$__cuda_sm20_sqrt_rn_f32_slowpath) ;  /* 0x0000548000007944 */ /* 0x000fea0003c00000 */
[----:B------:R-:W-:Y:S01]  /*1f40*/  MOV R71, R19 ;  /* 0x0000001300477202 */ /* 0x000fe20000000f00 */
[----:B------:R-:W-:Y:S05]  /*1f50*/  BRA `(.L_x_272) ;  /* 0x0000004000007947 */ /* 0x000fea0003800000 */
.L_x_271:
[----:B01----:R-:W-:Y:S01]  /*1f60*/  FMUL.FTZ R71, R76, R23 ;  /* 0x000000174c477220 */ /* 0x003fe20000410000 */
[----:B------:R-:W-:-:S03]  /*1f70*/  FMUL.FTZ R19, R23, 0.5 ;  /* 0x3f00000017137820 */ /* 0x000fc60000410000 */
[----:B------:R-:W-:-:S04]  /*1f80*/  FFMA R22, -R71, R71, R76 ;  /* 0x0000004747167223 */ /* 0x000fc8000000014c */
[----:B------:R-:W-:Y:S02]  /*1f90*/  FFMA R71, R22, R19, R71 ;  /* 0x0000001316477223 */ /* 0x000fe40000000047 */
.L_x_272:
[----:B------:R-:W-:Y:S05]  /*1fa0*/  BSYNC B2 ;  /* 0x0000000000027941 */ /* 0x000fea0003800000 */
.L_x_270:
        /* <DEDUP_REMOVED lines=15> */
.L_x_274:
[----:B------:R-:W-:Y:S05]  /*20a0*/  BSYNC B6 ;  /* 0x0000000000067941 */ /* 0x000fea0003800000 */
.L_x_273:
[----:B------:R-:W-:-:S13]  /*20b0*/  FSETP.GEU.AND P0, PT, R19, 9.9999999747524270788e-07, PT ;  /* 0x358637bd1300780b */ /* 0x000fda0003f0e000 */
[----:B------:R-:W-:Y:S05]  /*20c0*/  @!P0 BRA `(.L_x_267) ;  /* 0x000034a000008947 */ /* 0x000fea0003800000 */
[----:B------:R-:W-:Y:S01]  /*20d0*/  FADD R19, -R68, R57 ;  /* 0x0000003944137221 */ /* 0x000fe20000000100 */
[----:B------:R-:W-:Y:S01]  /*20e0*/  FADD R20, -R70, R55 ;  /* 0x0000003746147221 */ /* 0x000fe20000000100 */
[----:B------:R-:W-:Y:S01]  /*20f0*/  FADD R23, -R69, R58 ;  /* 0x0000003a45177221 */ /* 0x000fe20000000100 */
[----:B------:R-:W-:Y:S01]  /*2100*/  BSSY B6, `(.L_x_275) ;  /* 0x0000086000067945 */ /* 0x000fe20003800000 */
[-C--:B------:R-:W-:Y:S01]  /*2110*/  FMUL R74, R18, R19.reuse ;  /* 0x00000013124a7220 */ /* 0x080fe20000400000 */
[----:B------:R-:W-:-:S03]  /*2120*/  FMUL R22, R15, R19 ;  /* 0x000000130f167220 */ /* 0x000fc60000400000 */
[-C--:B------:R-:W-:Y:S01]  /*2130*/  FFMA R77, R17, R20.reuse, R74 ;  /* 0x00000014114d7223 */ /* 0x080fe2000000004a */
[----:B------:R-:W-:-:S03]  /*2140*/  FFMA R19, R13, R20, R22 ;  /* 0x000000140d137223 */ /* 0x000fc60000000016 */
[-C--:B------:R-:W-:Y:S01]  /*2150*/  FFMA R20, R16, R23.reuse, R77 ;  /* 0x0000001710147223 */ /* 0x080fe2000000004d */
[----:B------:R-:W-:Y:S01]  /*2160*/  FFMA R19, R14, R23, R19 ;  /* 0x000000170e137223 */ /* 0x000fe20000000013 */
[----:B------:R-:W-:Y:S02]  /*2170*/  MOV R77, RZ ;  /* 0x000000ff004d7202 */ /* 0x000fe40000000f00 */
[----:B------:R-:W-:Y:S02]  /*2180*/  MOV R23, 0x3f800000 ;  /* 0x3f80000000177802 */ /* 0x000fe40000000f00 */
[----:B------:R-:W-:Y:S02]  /*2190*/  FSETP.GTU.AND P0, PT, R20, RZ, PT ;  /* 0x000000ff1400720b */ /* 0x000fe40003f0c000 */
[----:B------:R-:W-:-:S13]  /*21a0*/  FSETP.LE.AND P1, PT, R19, RZ, PT ;  /* 0x000000ff1300720b */ /* 0x000fda0003f23000 */
[----:B------:R-:W-:Y:S05]  /*21b0*/  @!P0 BRA P1, `(.L_x_276) ;  /* 0x000007a000008947 */ /* 0x000fea0000800000 */
[----:B------:R-:W-:Y:S01]  /*21c0*/  FADD R23, -R67, R57 ;  /* 0x0000003943177221 */ /* 0x000fe20000000100 */
[----:B------:R-:W-:Y:S01]  /*21d0*/  FADD R22, -R62, R55 ;  /* 0x000000373e167221 */ /* 0x000fe20000000100 */
[----:B------:R-:W-:Y:S02]  /*21e0*/  FADD R77, -R66, R58 ;  /* 0x0000003a424d7221 */ /* 0x000fe40000000100 */
        /* <DEDUP_REMOVED lines=27> */
[----:B------:R-:W-:Y:S02]  /*23a0*/  MOV R77, RZ ;  /* 0x000000ff004d7202 */ /* 0x000fe40000000f00 */
        /* <DEDUP_REMOVED lines=25> */
[----:B------:R-:W-:Y:S05]  /*2540*/  CALL.REL.NOINC `($__internal_5_$__cuda_sm20_rcp_rn_f32_slowpath) ;  /* 0x00004b0000007944 */ /* 0x000fea0003c00000 */
[----:B------:R-:W-:Y:S01]  /*2550*/  MOV R23, R19 ;  /* 0x0000001300177202 */ /* 0x000fe20000000f00 */
[----:B------:R-:W-:Y:S05]  /*2560*/  BRA `(.L_x_282) ;  /* 0x0000004000007947 */ /* 0x000fea0003800000 */
.L_x_281:
[----:B------:R-:W0:Y:S02]  /*2570*/  MUFU.RCP R23, R22 ;  /* 0x0000001600177308 */ /* 0x000e240000001000 */
[----:B0-----:R-:W-:-:S04]  /*2580*/  FFMA R19, R22, R23, -1 ;  /* 0xbf80000016137423 */ /* 0x001fc80000000017 */
[----:B------:R-:W-:-:S04]  /*2590*/  FADD.FTZ R20, -R19, -RZ ;  /* 0x800000ff13147221 */ /* 0x000fc80000010100 */
[----:B------:R-:W-:Y:S02]  /*25a0*/  FFMA R23, R23, R20, R23 ;  /* 0x0000001417177223 */ /* 0x000fe40000000017 */
.L_x_282:
[----:B------:R-:W-:Y:S05]  /*25b0*/  BSYNC B2 ;  /* 0x0000000000027941 */ /* 0x000fea0003800000 */
.L_x_280:
[----:B------:R-:W-:-:S04]  /*25c0*/  FMUL R77, R82, R23 ;  /* 0x00000017524d7220 */ /* 0x000fc80000400000 */
[----:B------:R-:W-:-:S04]  /*25d0*/  FADD R19, -R77, 1 ;  /* 0x3f8000004d137421 */ /* 0x000fc80000000100 */
[----:B------:R-:W-:Y:S01]  /*25e0*/  FFMA R23, -R74, R23, R19 ;  /* 0x000000174a177223 */ /* 0x000fe20000000113 */
[----:B------:R-:W-:Y:S05]  /*25f0*/  BRA `(.L_x_276) ;  /* 0x0000036000007947 */ /* 0x000fea0003800000 */
.L_x_279:
        /* <DEDUP_REMOVED lines=12> */
[----:B------:R-:W-:Y:S05]  /*26c0*/  CALL.REL.NOINC `($__internal_7_$__cuda_sm3x_div_rn_noftz_f32_slowpath) ;  /* 0x00004e6000007944 */ /* 0x000fea0003c00000 */
[----:B------:R-:W-:Y:S02]  /*26d0*/  MOV R23, R19 ;  /* 0x0000001300177202 */ /* 0x000fe40000000f00 */
.L_x_284:
[----:B------:R-:W-:Y:S05]  /*26e0*/  BSYNC B7 ;  /* 0x0000000000077941 */ /* 0x000fea0003800000 */
.L_x_283:
[----:B------:R-:W-:-:S04]  /*26f0*/  FADD R77, -R23, 1 ;  /* 0x3f800000174d7421 */ /* 0x000fc80000000100 */
[----:B------:R-:W-:-:S04]  /*2700*/  FADD R20, -R77, 1 ;  /* 0x3f8000004d147421 */ /* 0x000fc80000000100 */
[----:B------:R-:W-:Y:S01]  /*2710*/  FADD R23, R20, -R23 ;  /* 0x8000001714177221 */ /* 0x000fe20000000000 */
[----:B------:R-:W-:Y:S05]  /*2720*/  BRA `(.L_x_276) ;  /* 0x0000023000007947 */ /* 0x000fea0003800000 */
.L_x_278:
        /* <DEDUP_REMOVED lines=16> */
.L_x_286:
[----:B------:R-:W-:Y:S05]  /*2830*/  BSYNC B7 ;  /* 0x0000000000077941 */ /* 0x000fea0003800000 */
.L_x_285:
[----:B------:R-:W-:Y:S01]  /*2840*/  FADD R23, -R23, 1 ;  /* 0x3f80000017177421 */ /* 0x000fe20000000100 */
[----:B------:R-:W-:Y:S05]  /*2850*/  BRA `(.L_x_276) ;  /* 0x0000010000007947 */ /* 0x000fea0003800000 */
.L_x_277:
        /* <DEDUP_REMOVED lines=14> */
.L_x_288:
[----:B------:R-:W-:Y:S05]  /*2940*/  BSYNC B7 ;  /* 0x0000000000077941 */ /* 0x000fea0003800000 */
.L_x_287:
[----:B------:R-:W-:Y:S02]  /*2950*/  FADD R23, -R77, 1 ;  /* 0x3f8000004d177421 */ /* 0x000fe40000000100 */
.L_x_276:
[----:B------:R-:W-:Y:S05]  /*2960*/  BSYNC B6 ;  /* 0x0000000000067941 */ /* 0x000fea0003800000 */
.L_x_275:
[----:B------:R-:W-:Y:S01]  /*2970*/  FADD R74, -R23, 1 ;  /* 0x3f800000174a7421 */ /* 0x000fe20000000100 */
[-C--:B------:R-:W-:Y:S01]  /*2980*/  FMUL R79, R67, R77.reuse ;  /* 0x0000004d434f7220 */ /* 0x080fe20000400000 */
[-C--:B------:R-:W-:Y:S01]  /*2990*/  FMUL R19, R62, R77.reuse ;  /* 0x0000004d3e137220 */ /* 0x080fe20000400000 */
[----:B------:R-:W-:Y:S01]  /*29a0*/  FMUL R20, R66, R77 ;  /* 0x0000004d42147220 */ /* 0x000fe20000400000 */
[----:B------:R-:W-:Y:S01]  /*29b0*/  FADD R74, R74, -R77 ;  /* 0x8000004d4a4a7221 */ /* 0x000fe20000000000 */
[-C--:B------:R-:W-:Y:S01]  /*29c0*/  FFMA R79, R68, R23.reuse, R79 ;  /* 0x00000017444f7223 */ /* 0x080fe2000000004f */
[-C--:B------:R-:W-:Y:S01]  /*29d0*/  FFMA R22, R70, R23.reuse, R19 ;  /* 0x0000001746167223 */ /* 0x080fe20000000013 */
[----:B------:R-:W-:Y:S01]  /*29e0*/  FFMA R20, R69, R23, R20 ;  /* 0x0000001745147223 */ /* 0x000fe20000000014 */
[----:B------:R-:W-:Y:S01]  /*29f0*/  BSSY B2, `(.L_x_289) ;  /* 0x0000018000027945 */ /* 0x000fe20003800000 */
[-C--:B------:R-:W-:Y:S01]  /*2a00*/  FFMA R83, R64, R74.reuse, R79 ;  /* 0x0000004a40537223 */ /* 0x080fe2000000004f */
[-C--:B------:R-:W-:Y:S01]  /*2a10*/  FFMA R82, R63, R74.reuse, R22 ;  /* 0x0000004a3f527223 */ /* 0x080fe20000000016 */
[----:B------:R-:W-:Y:S01]  /*2a20*/  FFMA R84, R65, R74, R20 ;  /* 0x0000004a41547223 */ /* 0x000fe20000000014 */
[----:B------:R-:W-:Y:S01]  /*2a30*/  FFMA R85, R60, 0.0010000000474974513054, R9 ;  /* 0x3a83126f3c557823 */ /* 0x000fe20000000009 */
[----:B------:R-:W-:Y:S01]  /*2a40*/  FADD R22, R83, -R57 ;  /* 0x8000003953167221 */ /* 0x000fe20000000000 */
[----:B------:R-:W-:Y:S01]  /*2a50*/  FADD R19, R82, -R55 ;  /* 0x8000003752137221 */ /* 0x000fe20000000000 */
[----:B------:R-:W-:-:S02]  /*2a60*/  FADD R20, R84, -R58 ;  /* 0x8000003a54147221 */ /* 0x000fc40000000000 */
[----:B------:R-:W-:-:S04]  /*2a70*/  FMUL R22, R22, R22 ;  /* 0x0000001616167220 */ /* 0x000fc80000400000 */
[----:B------:R-:W-:-:S04]  /*2a80*/  FFMA R19, R19, R19, R22 ;  /* 0x0000001313137223 */ /* 0x000fc80000000016 */
[----:B------:R-:W-:-:S04]  /*2a90*/  FFMA R19, R20, R20, R19 ;  /* 0x0000001414137223 */ /* 0x000fc80000000013 */
[----:B------:R0:W1:Y:S01]  /*2aa0*/  MUFU.RSQ R22, R19 ;  /* 0x0000001300167308 */ /* 0x0000620000001400 */
[----:B------:R-:W-:-:S04]  /*2ab0*/  IADD3 R20, R19, -0xd000000, RZ ;  /* 0xf300000013147810 */ /* 0x000fc80007ffe0ff */
[----:B------:R-:W-:Y:S02]  /*2ac0*/  ISETP.GT.U32.AND P0, PT, R20, 0x727fffff, PT ;  /* 0x727fffff1400780c */ /* 0x000fe40003f04070 */
[----:B------:R-:W-:-:S11]  /*2ad0*/  IADD3 R20, R59, -0x1, RZ ;  /* 0xffffffff3b147810 */ /* 0x000fd60007ffe0ff */
[----:B------:R-:W-:Y:S05]  /*2ae0*/  @!P0 BRA `(.L_x_290) ;  /* 0x0000004000008947 */ /* 0x000fea0003800000 */
[----:B01----:R-:W-:Y:S02]  /*2af0*/  MOV R81, 0x2b10 ;  /* 0x00002b1000517802 */ /* 0x003fe40000000f00 */
[----:B------:R-:W-:Y:S05]  /*2b00*/  CALL.REL.NOINC `($__internal_6_$__cuda_sm20_sqrt_rn_f32_slowpath) ;  /* 0x000048b000007944 */ /* 0x000fea0003c00000 */
[----:B------:R-:W-:Y:S01]  /*2b10*/  MOV R76, R19 ;  /* 0x00000013004c7202 */ /* 0x000fe20000000f00 */
[----:B------:R-:W-:Y:S05]  /*2b20*/  BRA `(.L_x_291) ;  /* 0x0000004000007947 */ /* 0x000fea0003800000 */
.L_x_290:
[----:B01----:R-:W-:Y:S01]  /*2b30*/  FMUL.FTZ R76, R19, R22 ;  /* 0x00000016134c7220 */ /* 0x003fe20000410000 */
[----:B------:R-:W-:-:S03]  /*2b40*/  FMUL.FTZ R22, R22, 0.5 ;  /* 0x3f00000016167820 */ /* 0x000fc60000410000 */
[----:B------:R-:W-:-:S04]  /*2b50*/  FFMA R19, -R76, R76, R19 ;  /* 0x0000004c4c137223 */ /* 0x000fc80000000113 */
[----:B------:R-:W-:Y:S02]  /*2b60*/  FFMA R76, R19, R22, R76 ;  /* 0x00000016134c7223 */ /* 0x000fe4000000004c */
.L_x_291:
[----:B------:R-:W-:Y:S05]  /*2b70*/  BSYNC B2 ;  /* 0x0000000000027941 */ /* 0x000fea0003800000 */
.L_x_289:
[----:B------:R-:W-:-:S13]  /*2b80*/  FSETP.GEU.AND P0, PT, R76, R85, PT ;  /* 0x000000554c00720b */ /* 0x000fda0003f0e000 */
[----:B------:R-:W-:Y:S05]  /*2b90*/  @P0 BRA `(.L_x_267) ;  /* 0x000029d000000947 */ /* 0x000fea0003800000 */
[--C-:B------:R-:W-:Y:S01]  /*2ba0*/  FADD R68, -R68, R83.reuse ;  /* 0x0000005344447221 */ /* 0x100fe20000000100 */
[----:B------:R-:W-:Y:S01]  /*2bb0*/  FADD R70, -R70, R82 ;  /* 0x0000005246467221 */ /* 0x000fe20000000100 */
[--C-:B------:R-:W-:Y:S01]  /*2bc0*/  FADD R22, -R69, R84.reuse ;  /* 0x0000005445167221 */ /* 0x100fe20000000100 */
[----:B------:R-:W-:Y:S01]  /*2bd0*/  FADD R20, -R64, R83 ;  /* 0x0000005340147221 */ /* 0x000fe20000000100 */
[----:B------:R-:W-:Y:S01]  /*2be0*/  FMUL R19, R68, R68 ;  /* 0x0000004444137220 */ /* 0x000fe20000400000 */
[----:B------:R-:W-:Y:S01]  /*2bf0*/  FADD R23, -R65, R84 ;  /* 0x0000005441177221 */ /* 0x000fe20000000100 */
[----:B------:R-:W-:Y:S01]  /*2c00*/  BSSY B6, `(.L_x_292) ;  /* 0x000021a000067945 */ /* 0x000fe20003800000 */
[----:B------:R-:W-:Y:S01]  /*2c10*/  FMUL R20, R20, R20 ;  /* 0x0000001414147220 */ /* 0x000fe20000400000 */
[----:B------:R-:W-:-:S04]  /*2c20*/  FFMA R19, R70, R70, R19 ;  /* 0x0000004646137223 */ /* 0x000fc80000000013 */
[----:B------:R-:W-:Y:S01]  /*2c30*/  FFMA R69, R22, R22, R19 ;  /* 0x0000001616457223 */ /* 0x000fe20000000013 */
[----:B------:R-:W-:-:S04]  /*2c40*/  FADD R19, -R63, R82 ;  /* 0x000000523f137221 */ /* 0x000fc80000000100 */
[----:B------:R-:W-:Y:S01]  /*2c50*/  FSETP.GEU.AND P0, PT, R69, R8, PT ;  /* 0x000000084500720b */ /* 0x000fe20003f0e000 */
[----:B------:R-:W-:-:S04]  /*2c60*/  FFMA R20, R19, R19, R20 ;  /* 0x0000001313147223 */ /* 0x000fc80000000014 */
[----:B------:R-:W-:-:S08]  /*2c70*/  FFMA R79, R23, R23, R20 ;  /* 0x00000017174f7223 */ /* 0x000fd00000000014 */
        /* <DEDUP_REMOVED lines=13> */
[----:B------:R-:W-:Y:S01]  /*2d50*/  FADD R66, -R66, R65 ;  /* 0x0000004142427221 */ /* 0x000fe20000000100 */
[-C--:B------:R-:W-:Y:S01]  /*2d60*/  FMUL R20, R15, R68.reuse ;  /* 0x000000440f147220 */ /* 0x080fe20000400000 */
[----:B------:R-:W-:Y:S01]  /*2d70*/  FMUL R19, R64, R83 ;  /* 0x0000005340137220 */ /* 0x000fe20000400000 */
[----:B------:R-:W-:Y:S02]  /*2d80*/  FMUL R18, R18, R68 ;  /* 0x0000004412127220 */ /* 0x000fe40000400000 */
[----:B------:R-:W-:Y:S01]  /*2d90*/  FFMA R13, R13, R70, R20 ;  /* 0x000000460d0d7223 */ /* 0x000fe20000000014 */
[----:B------:R-:W-:Y:S01]  /*2da0*/  FFMA R19, R62, R82, R19 ;  /* 0x000000523e137223 */ /* 0x000fe20000000013 */
[----:B------:R-:W-:Y:S02]  /*2db0*/  FFMA R17, R17, R70, R18 ;  /* 0x0000004611117223 */ /* 0x000fe40000000012 */
[----:B------:R-:W-:Y:S01]  /*2dc0*/  FFMA R13, R14, R22, R13 ;  /* 0x000000160e0d7223 */ /* 0x000fe2000000000d */
[----:B------:R-:W-:Y:S01]  /*2dd0*/  FFMA R19, R66, R84, R19 ;  /* 0x0000005442137223 */ /* 0x000fe20000000013 */
[----:B------:R-:W-:-:S02]  /*2de0*/  FFMA R17, R16, R22, R17 ;  /* 0x0000001610117223 */ /* 0x000fc40000000011 */
[----:B------:R-:W-:Y:S01]  /*2df0*/  FMUL R14, R13, R13 ;  /* 0x0000000d0d0e7220 */ /* 0x000fe20000400000 */
[----:B------:R-:W-:Y:S01]  /*2e00*/  FMUL R18, R19, R19 ;  /* 0x0000001313127220 */ /* 0x000fe20000400000 */
[----:B------:R-:W-:Y:S01]  /*2e10*/  FMUL R17, R17, R17 ;  /* 0x0000001111117220 */ /* 0x000fe20000400000 */
[----:B------:R-:W-:Y:S01]  /*2e20*/  MOV R13, 0x40490fdb ;  /* 0x40490fdb000d7802 */ /* 0x000fe20000000f00 */
[----:B------:R-:W-:Y:S01]  /*2e30*/  FFMA R14, R73, R69, -R14 ;  /* 0x00000045490e7223 */ /* 0x000fe2000000080e */
[----:B------:R-:W-:Y:S01]  /*2e40*/  FFMA R18, R75, R23, -R18 ;  /* 0x000000174b127223 */ /* 0x000fe20000000812 */
[C---:B------:R-:W-:Y:S01]  /*2e50*/  FMUL R75, R8.reuse, R75 ;  /* 0x0000004b084b7220 */ /* 0x040fe20000400000 */
[----:B------:R-:W-:Y:S01]  /*2e60*/  FMUL R73, R8, R73 ;  /* 0x0000004908497220 */ /* 0x000fe20000400000 */
[----:B------:R-:W-:Y:S01]  /*2e70*/  FFMA R17, R72, R69, -R17 ;  /* 0x0000004548117223 */ /* 0x000fe20000000811 */
[----:B------:R-:W-:Y:S02]  /*2e80*/  FMUL R72, R8, R72 ;  /* 0x0000004808487220 */ /* 0x000fe40000400000 */
[----:B------:R-:W-:-:S04]  /*2e90*/  FSETP.GEU.AND P0, PT, R18, R75, PT ;  /* 0x0000004b1200720b */ /* 0x000fc80003f0e000 */
[----:B------:R-:W-:-:S04]  /*2ea0*/  FSETP.LT.OR P0, PT, R14, R73, !P0 ;  /* 0x000000490e00720b */ /* 0x000fc80004701400 */
[----:B------:R-:W-:-:S04]  /*2eb0*/  FSETP.LT.OR P0, PT, R17, R72, P0 ;  /* 0x000000481100720b */ /* 0x000fc80000701400 */
[----:B------:R-:W-:Y:S01]  /*2ec0*/  FSEL R13, R13, 6.2831854820251464844, P0 ;  /* 0x40c90fdb0d0d7808 */ /* 0x000fe20000000000 */
[----:B------:R-:W-:Y:S05]  /*2ed0*/  BRA `(.L_x_296) ;  /* 0x00001ec000007947 */ /* 0x000fea0003800000 */
.L_x_295:
[----:B------:R-:W-:Y:S01]  /*2ee0*/  IADD3 R13, R72, -0xd000000, RZ ;  /* 0xf3000000480d7810 */ /* 0x000fe20007ffe0ff */
[----:B------:R0:W1:Y:S01]  /*2ef0*/  MUFU.RSQ R15, R72 ;  /* 0x00000048000f7308 */ /* 0x0000620000001400 */
[----:B------:R-:W-:Y:S02]  /*2f00*/  BSSY B2, `(.L_x_297) ;  /* 0x000000c000027945 */ /* 0x000fe40003800000 */
[----:B------:R-:W-:-:S13]  /*2f10*/  ISETP.GT.U32.AND P0, PT, R13, 0x727fffff, PT ;  /* 0x727fffff0d00780c */ /* 0x000fda0003f04070 */
[----:B------:R-:W-:Y:S05]  /*2f20*/  @!P0 BRA `(.L_x_298) ;  /* 0x0000005000008947 */ /* 0x000fea0003800000 */
[----:B01----:R-:W-:Y:S02]  /*2f30*/  MOV R19, R72 ;  /* 0x0000004800137202 */ /* 0x003fe40000000f00 */
[----:B------:R-:W-:Y:S02]  /*2f40*/  MOV R81, 0x2f60 ;  /* 0x00002f6000517802 */ /* 0x000fe40000000f00 */
[----:B------:R-:W-:Y:S05]  /*2f50*/  CALL.REL.NOINC `($__internal_6_$__cuda_sm20_sqrt_rn_f32_slowpath) ;  /* 0x0000446000007944 */ /* 0x000fea0003c00000 */
[----:B------:R-:W-:Y:S01]  /*2f60*/  MOV R13, R19 ;  /* 0x00000013000d7202 */ /* 0x000fe20000000f00 */
[----:B------:R-:W-:Y:S05]  /*2f70*/  BRA `(.L_x_299) ;  /* 0x0000004000007947 */ /* 0x000fea0003800000 */
.L_x_298:
[----:B01----:R-:W-:Y:S01]  /*2f80*/  FMUL.FTZ R13, R72, R15 ;  /* 0x0000000f480d7220 */ /* 0x003fe20000410000 */
[----:B------:R-:W-:-:S03]  /*2f90*/  FMUL.FTZ R14, R15, 0.5 ;  /* 0x3f0000000f0e7820 */ /* 0x000fc60000410000 */
[----:B------:R-:W-:-:S04]  /*2fa0*/  FFMA R72, -R13, R13, R72 ;  /* 0x0000000d0d487223 */ /* 0x000fc80000000148 */
[----:B------:R-:W-:Y:S02]  /*2fb0*/  FFMA R13, R72, R14, R13 ;  /* 0x0000000e480d7223 */ /* 0x000fe4000000000d */
.L_x_299:
[----:B------:R-:W-:Y:S05]  /*2fc0*/  BSYNC B2 ;  /* 0x0000000000027941 */ /* 0x000fea0003800000 */
.L_x_297:
[----:B------:R-:W-:Y:S01]  /*2fd0*/  FSETP.GT.AND P0, PT, R13, RZ, PT ;  /* 0x000000ff0d00720b */ /* 0x000fe20003f04000 */
[----:B------:R-:W-:Y:S01]  /*2fe0*/  BSSY B7, `(.L_x_300) ;  /* 0x0000032000077945 */ /* 0x000fe20003800000 */
[----:B------:R-:W-:Y:S01]  /*2ff0*/  CS2R R68, SRZ ;  /* 0x0000000000447805 */ /* 0x000fe2000001ff00 */
[----:B------:R-:W-:Y:S02]  /*3000*/  MOV R20, RZ ;  /* 0x000000ff00147202 */ /* 0x000fe40000000f00 */
[----:B------:R-:W-:-:S08]  /*3010*/  MOV R15, RZ ;  /* 0x000000ff000f7202 */ /* 0x000fd00000000f00 */
        /* <DEDUP_REMOVED lines=13> */
[----:B------:R-:W-:Y:S05]  /*30f0*/  CALL.REL.NOINC `($__internal_7_$__cuda_sm3x_div_rn_noftz_f32_slowpath) ;  /* 0x0000443000007944 */ /* 0x000fea0003c00000 */
[----:B------:R-:W-:Y:S02]  /*3100*/  MOV R15, R19 ;  /* 0x00000013000f7202 */ /* 0x000fe40000000f00 */
.L_x_303:
[----:B------:R-:W-:Y:S05]  /*3110*/  BSYNC B8 ;  /* 0x0000000000087941 */ /* 0x000fea0003800000 */
.L_x_302:
        /* <DEDUP_REMOVED lines=14> */
.L_x_305:
[----:B------:R-:W-:Y:S05]  /*3200*/  BSYNC B8 ;  /* 0x0000000000087941 */ /* 0x000fea0003800000 */
.L_x_304:
        /* <DEDUP_REMOVED lines=14> */
.L_x_306:
[----:B------:R-:W-:Y:S05]  /*32f0*/  BSYNC B8 ;  /* 0x0000000000087941 */ /* 0x000fea0003800000 */
.L_x_301:
[----:B------:R-:W-:Y:S05]  /*3300*/  BSYNC B7 ;  /* 0x0000000000077941 */ /* 0x000fea0003800000 */
.L_x_300:
        /* <DEDUP_REMOVED lines=10> */
.L_x_308:
[----:B01----:R-:W-:Y:S01]  /*33b0*/  FMUL.FTZ R16, R75, R14 ;  /* 0x0000000e4b107220 */ /* 0x003fe20000410000 */
[----:B------:R-:W-:-:S03]  /*33c0*/  FMUL.FTZ R13, R14, 0.5 ;  /* 0x3f0000000e0d7820 */ /* 0x000fc60000410000 */
[----:B------:R-:W-:-:S04]  /*33d0*/  FFMA R75, -R16, R16, R75 ;  /* 0x00000010104b7223 */ /* 0x000fc8000000014b */
[----:B------:R-:W-:Y:S02]  /*33e0*/  FFMA R16, R75, R13, R16 ;  /* 0x0000000d4b107223 */ /* 0x000fe40000000010 */
.L_x_309:
[----:B------:R-:W-:Y:S05]  /*33f0*/  BSYNC B2 ;  /* 0x0000000000027941 */ /* 0x000fea0003800000 */
.L_x_307:
[----:B------:R-:W-:Y:S01]  /*3400*/  FSETP.GT.AND P0, PT, R16, RZ, PT ;  /* 0x000000ff1000720b */ /* 0x000fe20003f04000 */
[----:B------:R-:W-:Y:S01]  /*3410*/  BSSY B7, `(.L_x_310) ;  /* 0x0000034000077945 */ /* 0x000fe20003800000 */
[----:B------:R-:W-:Y:S02]  /*3420*/  MOV R17, RZ ;  /* 0x000000ff00117202 */ /* 0x000fe40000000f00 */
[----:B------:R-:W-:-:S09]  /*3430*/  MOV R18, RZ ;  /* 0x000000ff00127202 */ /* 0x000fd20000000f00 */
        /* <DEDUP_REMOVED lines=18> */
.L_x_313:
[----:B------:R-:W-:Y:S05]  /*3560*/  BSYNC B8 ;  /* 0x0000000000087941 */ /* 0x000fea0003800000 */
.L_x_312:
        /* <DEDUP_REMOVED lines=14> */
.L_x_315:
[----:B------:R-:W-:Y:S05]  /*3650*/  BSYNC B8 ;  /* 0x0000000000087941 */ /* 0x000fea0003800000 */
.L_x_314:
        /* <DEDUP_REMOVED lines=14> */
.L_x_316:
[----:B------:R-:W-:Y:S05]  /*3740*/  BSYNC B8 ;  /* 0x0000000000087941 */ /* 0x000fea0003800000 */
.L_x_311:
[----:B------:R-:W-:Y:S05]  /*3750*/  BSYNC B7 ;  /* 0x0000000000077941 */ /* 0x000fea0003800000 */
.L_x_310:
        /* <DEDUP_REMOVED lines=16> */
[----:B------:R-:W-:Y:S02]  /*3860*/  LOP3.LUT R14, R14, 0x80000000, R15, 0xf8, !PT ;  /* 0x800000000e0e7812 */ /* 0x000fe400078ef80f */
[----:B------:R-:W-:-:S03]  /*3870*/  MOV R15, 0x3fd774eb ;  /* 0x3fd774eb000f7802 */ /* 0x000fc60000000f00 */
        /* <DEDUP_REMOVED lines=10> */
[----:B------:R-:W-:Y:S01]  /*3920*/  @P0 FADD R13, R13, R13 ;  /* 0x0000000d0d0d0221 */ /* 0x000fe20000000000 */
[----:B------:R-:W-:Y:S05]  /*3930*/  BRA `(.L_x_296) ;  /* 0x0000146000007947 */ /* 0x000fea0003800000 */
.L_x_294:
        /* <DEDUP_REMOVED lines=10> */
.L_x_318:
[----:B01----:R-:W-:Y:S01]  /*39e0*/  FMUL.FTZ R68, R75, R16 ;  /* 0x000000104b447220 */ /* 0x003fe20000410000 */
[----:B------:R-:W-:-:S03]  /*39f0*/  FMUL.FTZ R16, R16, 0.5 ;  /* 0x3f00000010107820 */ /* 0x000fc60000410000 */
[----:B------:R-:W-:-:S04]  /*3a00*/  FFMA R75, -R68, R68, R75 ;  /* 0x00000044444b7223 */ /* 0x000fc8000000014b */
[----:B------:R-:W-:Y:S02]  /*3a10*/  FFMA R68, R75, R16, R68 ;  /* 0x000000104b447223 */ /* 0x000fe40000000044 */
.L_x_319:
[----:B------:R-:W-:Y:S05]  /*3a20*/  BSYNC B2 ;  /* 0x0000000000027941 */ /* 0x000fea0003800000 */
.L_x_317:
        /* <DEDUP_REMOVED lines=21> */
[----:B------:R-:W-:Y:S05]  /*3b80*/  CALL.REL.NOINC `($__internal_7_$__cuda_sm3x_div_rn_noftz_f32_slowpath) ;  /* 0x000039a000007944 */ /* 0x000fea0003c00000 */
[----:B------:R-:W-:Y:S02]  /*3b90*/  MOV R18, R19 ;  /* 0x0000001300127202 */ /* 0x000fe40000000f00 */
.L_x_323:
[----:B------:R-:W-:Y:S05]  /*3ba0*/  BSYNC B8 ;  /* 0x0000000000087941 */ /* 0x000fea0003800000 */
.L_x_322:
        /* <DEDUP_REMOVED lines=12> */
[----:B------:R-:W-:Y:S05]  /*3c70*/  CALL.REL.NOINC `($__internal_7_$__cuda_sm3x_div_rn_noftz_f32_slowpath) ;  /* 0x000038b000007944 */ /* 0x000fea0003c00000 */
.L_x_325:
[----:B------:R-:W-:Y:S05]  /*3c80*/  BSYNC B8 ;  /* 0x0000000000087941 */ /* 0x000fea0003800000 */
.L_x_324:
[----:B------:R-:W0:Y:S01]  /*3c90*/  MUFU.RCP R17, R68 ;  /* 0x0000004400117308 */ /* 0x000e220000001000 */
[----:B------:R-:W-:Y:S07]  /*3ca0*/  BSSY B8, `(.L_x_321) ;  /* 0x000000e000087945 */ /* 0x000fee0003800000 */
[----:B------:R-:W1:Y:S01]  /*3cb0*/  FCHK P0, R16, R68 ;  /* 0x0000004410007302 */ /* 0x000e620000000000 */
[----:B0-----:R-:W-:-:S04]  /*3cc0*/  FFMA R22, R17, -R68, 1 ;  /* 0x3f80000011167423 */ /* 0x001fc80000000844 */
[----:B------:R-:W-:Y:S01]  /*3cd0*/  FFMA R62, R17, R22, R17 ;  /* 0x00000016113e7223 */ /* 0x000fe20000000011 */
[----:B------:R-:W-:-:S03]  /*3ce0*/  MOV R17, R19 ;  /* 0x0000001300117202 */ /* 0x000fc60000000f00 */
        /* <DEDUP_REMOVED lines=8> */
[----:B------:R-:W-:Y:S02]  /*3d70*/  MOV R69, R19 ;  /* 0x0000001300457202 */ /* 0x000fe40000000f00 */
.L_x_326:
[----:B------:R-:W-:Y:S05]  /*3d80*/  BSYNC B8 ;  /* 0x0000000000087941 */ /* 0x000fea0003800000 */
.L_x_321:
[----:B------:R-:W-:Y:S05]  /*3d90*/  BSYNC B7 ;  /* 0x0000000000077941 */ /* 0x000fea0003800000 */
.L_x_320:
        /* <DEDUP_REMOVED lines=10> */
.L_x_328:
[----:B01----:R-:W-:Y:S01]  /*3e40*/  FMUL.FTZ R16, R73, R22 ;  /* 0x0000001649107220 */ /* 0x003fe20000410000 */
[----:B------:R-:W-:-:S03]  /*3e50*/  FMUL.FTZ R19, R22, 0.5 ;  /* 0x3f00000016137820 */ /* 0x000fc60000410000 */
[----:B------:R-:W-:-:S04]  /*3e60*/  FFMA R73, -R16, R16, R73 ;  /* 0x0000001010497223 */ /* 0x000fc80000000149 */
[----:B------:R-:W-:Y:S02]  /*3e70*/  FFMA R16, R73, R19, R16 ;  /* 0x0000001349107223 */ /* 0x000fe40000000010 */
.L_x_329:
[----:B------:R-:W-:Y:S05]  /*3e80*/  BSYNC B2 ;  /* 0x0000000000027941 */ /* 0x000fea0003800000 */
.L_x_327:
[----:B------:R-:W-:Y:S01]  /*3e90*/  FSETP.GT.AND P0, PT, R16, RZ, PT ;  /* 0x000000ff1000720b */ /* 0x000fe20003f04000 */
[----:B------:R-:W-:Y:S01]  /*3ea0*/  BSSY B7, `(.L_x_330) ;  /* 0x0000030000077945 */ /* 0x000fe20003800000 */
[----:B------:R-:W-:-:S11]  /*3eb0*/  CS2R R62, SRZ ;  /* 0x00000000003e7805 */ /* 0x000fd6000001ff00 */
        /* <DEDUP_REMOVED lines=15> */
.L_x_333:
[----:B------:R-:W-:Y:S05]  /*3fb0*/  BSYNC B8 ;  /* 0x0000000000087941 */ /* 0x000fea0003800000 */
.L_x_332:
        /* <DEDUP_REMOVED lines=14> */
.L_x_335:
[----:B------:R-:W-:Y:S05]  /*40a0*/  BSYNC B8 ;  /* 0x0000000000087941 */ /* 0x000fea0003800000 */
.L_x_334:
        /* <DEDUP_REMOVED lines=14> */
.L_x_336:
[----:B------:R-:W-:Y:S05]  /*4190*/  BSYNC B8 ;  /* 0x0000000000087941 */ /* 0x000fea0003800000 */
.L_x_331:
[----:B------:R-:W-:Y:S05]  /*41a0*/  BSYNC B7 ;  /* 0x0000000000077941 */ /* 0x000fea0003800000 */
.L_x_330:
        /* <DEDUP_REMOVED lines=24> */
[----:B------:R-:W-:Y:S01]  /*4330*/  FFMA R13, R15, R14, R15 ;  /* 0x0000000e0f0d7223 */ /* 0x000fe2000000000f */
[----:B------:R-:W-:-:S04]  /*4340*/  MOV R15, 0x3fd774eb ;  /* 0x3fd774eb000f7802 */ /* 0x000fc80000000f00 */
[----:B------:R-:W-:-:S05]  /*4350*/  FSEL R14, R13, -R13, P0 ;  /* 0x8000000d0d0e7208 */ /* 0x000fca0000000000 */
[----:B------:R-:W-:-:S04]  /*4360*/  @!P1 FFMA R13, R15, 0.93318945169448852539, R14 ;  /* 0x3f6ee5810f0d9823 */ /* 0x000fc8000000000e */
[----:B------:R-:W-:Y:S01]  /*4370*/  @P0 FADD R13, R13, R13 ;  /* 0x0000000d0d0d0221 */ /* 0x000fe20000000000 */
[----:B------:R-:W-:Y:S05]  /*4380*/  BRA `(.L_x_296) ;  /* 0x00000a1000007947 */ /* 0x000fea0003800000 */
.L_x_293:
        /* <DEDUP_REMOVED lines=10> */
.L_x_338:
[----:B01----:R-:W-:Y:S01]  /*4430*/  FMUL.FTZ R62, R73, R20 ;  /* 0x00000014493e7220 */ /* 0x003fe20000410000 */
[----:B------:R-:W-:-:S03]  /*4440*/  FMUL.FTZ R19, R20, 0.5 ;  /* 0x3f00000014137820 */ /* 0x000fc60000410000 */
[----:B------:R-:W-:-:S04]  /*4450*/  FFMA R73, -R62, R62, R73 ;  /* 0x0000003e3e497223 */ /* 0x000fc80000000149 */
[----:B------:R-:W-:Y:S02]  /*4460*/  FFMA R62, R73, R19, R62 ;  /* 0x00000013493e7223 */ /* 0x000fe4000000003e */
.L_x_339:
[----:B------:R-:W-:Y:S05]  /*4470*/  BSYNC B2 ;  /* 0x0000000000027941 */ /* 0x000fea0003800000 */
.L_x_337:
[----:B------:R-:W-:Y:S01]  /*4480*/  FSETP.GT.AND P0, PT, R62, RZ, PT ;  /* 0x000000ff3e00720b */ /* 0x000fe20003f04000 */
[----:B------:R-:W-:Y:S01]  /*4490*/  BSSY B7, `(.L_x_340) ;  /* 0x0000032000077945 */ /* 0x000fe20003800000 */
[----:B------:R-:W-:Y:S01]  /*44a0*/  MOV R63, RZ ;  /* 0x000000ff003f7202 */ /* 0x000fe20000000f00 */
[----:B------:R-:W-:Y:S01]  /*44b0*/  CS2R R64, SRZ ;  /* 0x0000000000407805 */ /* 0x000fe2000001ff00 */
        /* <DEDUP_REMOVED lines=16> */
.L_x_343:
[----:B------:R-:W-:Y:S05]  /*45c0*/  BSYNC B8 ;  /* 0x0000000000087941 */ /* 0x000fea0003800000 */
.L_x_342:
        /* <DEDUP_REMOVED lines=14> */
.L_x_345:
[----:B------:R-:W-:Y:S05]  /*46b0*/  BSYNC B8 ;  /* 0x0000000000087941 */ /* 0x000fea0003800000 */
.L_x_344:
        /* <DEDUP_REMOVED lines=14> */
.L_x_346:
[----:B------:R-:W-:Y:S05]  /*47a0*/  BSYNC B8 ;  /* 0x0000000000087941 */ /* 0x000fea0003800000 */
.L_x_341:
[----:B------:R-:W-:Y:S05]  /*47b0*/  BSYNC B7 ;  /* 0x0000000000077941 */ /* 0x000fea0003800000 */
.L_x_340:
        /* <DEDUP_REMOVED lines=10> */
.L_x_348:
[----:B01----:R-:W-:Y:S01]  /*4860*/  FMUL.FTZ R13, R72, R15 ;  /* 0x0000000f480d7220 */ /* 0x003fe20000410000 */
[----:B------:R-:W-:-:S03]  /*4870*/  FMUL.FTZ R14, R15, 0.5 ;  /* 0x3f0000000f0e7820 */ /* 0x000fc60000410000 */
[----:B------:R-:W-:-:S04]  /*4880*/  FFMA R72, -R13, R13, R72 ;  /* 0x0000000d0d487223 */ /* 0x000fc80000000148 */
[----:B------:R-:W-:Y:S02]  /*4890*/  FFMA R13, R72, R14, R13 ;  /* 0x0000000e480d7223 */ /* 0x000fe4000000000d */
.L_x_349:
[----:B------:R-:W-:Y:S05]  /*48a0*/  BSYNC B2 ;  /* 0x0000000000027941 */ /* 0x000fea0003800000 */
.L_x_347:
[----:B------:R-:W-:Y:S01]  /*48b0*/  FSETP.GT.AND P0, PT, R13, RZ, PT ;  /* 0x000000ff0d00720b */ /* 0x000fe20003f04000 */
[----:B------:R-:W-:Y:S01]  /*48c0*/  BSSY B7, `(.L_x_350) ;  /* 0x0000030000077945 */ /* 0x000fe20003800000 */
[----:B------:R-:W-:-:S11]  /*48d0*/  CS2R R14, SRZ ;  /* 0x00000000000e7805 */ /* 0x000fd6000001ff00 */
        /* <DEDUP_REMOVED lines=15> */
.L_x_353:
[----:B------:R-:W-:Y:S05]  /*49d0*/  BSYNC B8 ;  /* 0x0000000000087941 */ /* 0x000fea0003800000 */
.L_x_352:
        /* <DEDUP_REMOVED lines=14> */
.L_x_355:
[----:B------:R-:W-:Y:S05]  /*4ac0*/  BSYNC B8 ;  /* 0x0000000000087941 */ /* 0x000fea0003800000 */
.L_x_354:
        /* <DEDUP_REMOVED lines=14> */
.L_x_356:
[----:B------:R-:W-:Y:S05]  /*4bb0*/  BSYNC B8 ;  /* 0x0000000000087941 */ /* 0x000fea0003800000 */
.L_x_351:
[----:B------:R-:W-:Y:S05]  /*4bc0*/  BSYNC B7 ;  /* 0x0000000000077941 */ /* 0x000fea0003800000 */
.L_x_350:
        /* <DEDUP_REMOVED lines=29> */
.L_x_296:
[----:B------:R-:W-:Y:S05]  /*4da0*/  BSYNC B6 ;  /* 0x0000000000067941 */ /* 0x000fea0003800000 */
.L_x_292:
        /* <DEDUP_REMOVED lines=23> */
.L_x_361:
[----:B------:R-:W-:Y:S05]  /*4f20*/  BSYNC B7 ;  /* 0x0000000000077941 */ /* 0x000fea0003800000 */
.L_x_360:
        /* <DEDUP_REMOVED lines=14> */
.L_x_363:
[----:B------:R-:W-:Y:S05]  /*5010*/  BSYNC B7 ;  /* 0x0000000000077941 */ /* 0x000fea0003800000 */
.L_x_362:
        /* <DEDUP_REMOVED lines=14> */
.L_x_364:
[----:B------:R-:W-:Y:S05]  /*5100*/  BSYNC B7 ;  /* 0x0000000000077941 */ /* 0x000fea0003800000 */
.L_x_359:
[----:B------:R-:W-:Y:S05]  /*5110*/  BSYNC B6 ;  /* 0x0000000000067941 */ /* 0x000fea0003800000 */
.L_x_358:
[-C--:B------:R-:W-:Y:S01]  /*5120*/  FMUL R7, R6, R13.reuse ;  /* 0x0000000d06077220 */ /* 0x080fe20000400000 */
[-C--:B------:R-:W-:Y:S01]  /*5130*/  FMUL R6, R14, R13.reuse ;  /* 0x0000000d0e067220 */ /* 0x080fe20000400000 */
[----:B------:R-:W-:Y:S01]  /*5140*/  FMUL R5, R16, R13 ;  /* 0x0000000d10057220 */ /* 0x000fe20000400000 */
[----:B------:R-:W-:Y:S02]  /*5150*/  IADD3 R20, R59, -0x1, RZ ;  /* 0xffffffff3b147810 */ /* 0x000fe40007ffe0ff */
[----:B------:R-:W-:-:S02]  /*5160*/  MOV R9, R76 ;  /* 0x0000004c00097202 */ /* 0x000fc40000000f00 */
[----:B------:R-:W-:Y:S02]  /*5170*/  MOV R35, R61 ;  /* 0x0000003d00237202 */ /* 0x000fe40000000f00 */
[----:B------:R-:W-:Y:S02]  /*5180*/  MOV R36, R77 ;  /* 0x0000004d00247202 */ /* 0x000fe40000000f00 */
[----:B------:R-:W-:Y:S01]  /*5190*/  MOV R37, R74 ;  /* 0x0000004a00257202 */ /* 0x000fe20000000f00 */
[----:B------:R-:W-:Y:S05]  /*51a0*/  BRA `(.L_x_267) ;  /* 0x000003c000007947 */ /* 0x000fea0003800000 */
.L_x_357:
[----:B------:R-:W-:Y:S01]  /*51b0*/  FSETP.GT.AND P0, PT, R71, RZ, PT ;  /* 0x000000ff4700720b */ /* 0x000fe20003f04000 */
[----:B------:R-:W-:Y:S01]  /*51c0*/  BSSY B6, `(.L_x_365) ;  /* 0x0000031000067945 */ /* 0x000fe20003800000 */
[----:B------:R-:W-:Y:S01]  /*51d0*/  CS2R R14, SRZ ;  /* 0x00000000000e7805 */ /* 0x000fe2000001ff00 */
[----:B------:R-:W-:-:S10]  /*51e0*/  MOV R16, RZ ;  /* 0x000000ff00107202 */ /* 0x000fd40000000f00 */
        /* <DEDUP_REMOVED lines=15> */
.L_x_368:
[----:B------:R-:W-:Y:S05]  /*52e0*/  BSYNC B7 ;  /* 0x0000000000077941 */ /* 0x000fea0003800000 */
.L_x_367:
        /* <DEDUP_REMOVED lines=14> */
.L_x_370:
[----:B------:R-:W-:Y:S05]  /*53d0*/  BSYNC B7 ;  /* 0x0000000000077941 */ /* 0x000fea0003800000 */
.L_x_369:
        /* <DEDUP_REMOVED lines=14> */
.L_x_371:
[----:B------:R-:W-:Y:S05]  /*54c0*/  BSYNC B7 ;  /* 0x0000000000077941 */ /* 0x000fea0003800000 */
.L_x_366:
[----:B------:R-:W-:Y:S05]  /*54d0*/  BSYNC B6 ;  /* 0x0000000000067941 */ /* 0x000fea0003800000 */
.L_x_365:
[----:B------:R-:W-:Y:S01]  /*54e0*/  FSETP.GEU.AND P0, PT, R76, R9, PT ;  /* 0x000000094c00720b */ /* 0x000fe20003f0e000 */
[-C--:B------:R-:W-:Y:S01]  /*54f0*/  FFMA R7, R14, R13.reuse, R7 ;  /* 0x0000000d0e077223 */ /* 0x080fe20000000007 */
[----:B------:R-:W-:Y:S01]  /*5500*/  IADD3 R20, R59, -0x1, RZ ;  /* 0xffffffff3b147810 */ /* 0x000fe20007ffe0ff */
[-C--:B------:R-:W-:Y:S01]  /*5510*/  FFMA R6, R15, R13.reuse, R6 ;  /* 0x0000000d0f067223 */ /* 0x080fe20000000006 */
[----:B------:R-:W-:-:S09]  /*5520*/  FFMA R5, R16, R13, R5 ;  /* 0x0000000d10057223 */ /* 0x000fd20000000005 */
[----:B------:R-:W-:Y:S02]  /*5530*/  @!P0 MOV R9, R76 ;  /* 0x0000004c00098202 */ /* 0x000fe40000000f00 */
[----:B------:R-:W-:Y:S02]  /*5540*/  @!P0 MOV R35, R61 ;  /* 0x0000003d00238202 */ /* 0x000fe40000000f00 */
[----:B------:R-:W-:Y:S02]  /*5550*/  @!P0 MOV R36, R77 ;  /* 0x0000004d00248202 */ /* 0x000fe40000000f00 */
[----:B------:R-:W-:Y:S02]  /*5560*/  @!P0 MOV R37, R74 ;  /* 0x0000004a00258202 */ /* 0x000fe40000000f00 */
.L_x_267:
[----:B------:R-:W-:Y:S05]  /*5570*/  BSYNC B4 ;  /* 0x0000000000047941 */ /* 0x000fea0003800000 */
.L_x_266:
[----:B------:R-:W-:-:S13]  /*5580*/  ISETP.NE.AND P0, PT, R20, RZ, PT ;  /* 0x000000ff1400720c */ /* 0x000fda0003f05270 */
[----:B------:R-:W-:Y:S01]  /*5590*/  @!P0 CALL.REL.NOINC `(.L_x_372) ;  /* 0x0000001000008944 */ /* 0x000fe20003c00000 */
[----:B------:R-:W-:Y:S05]  /*55a0*/  BRA `(.L_x_373) ;  /* 0xffffbe9000007947 */ /* 0x000fea000383ffff */
.L_x_372:
[----:B------:R-:W-:Y:S05]  /*55b0*/  BSYNC B5 ;  /* 0x0000000000057941 */ /* 0x000fea0003800000 */
.L_x_265:
[----:B------:R-:W-:Y:S01]  /*55c0*/  FSETP.GEU.AND P1, PT, R9, R4, PT ;  /* 0x000000040900720b */ /* 0x000fe20003f2e000 */
[----:B------:R-:W-:Y:S01]  /*55d0*/  BSSY B2, `(.L_x_374) ;  /* 0x000002f000027945 */ /* 0x000fe20003800000 */
[----:B------:R-:W-:Y:S01]  /*55e0*/  PLOP3.LUT P0, PT, PT, PT, PT, 0x80, 0x0 ;  /* 0x000000000000781c */ /* 0x000fe20003f0f070 */
[----:B------:R-:W-:Y:S01]  /*55f0*/  CS2R R16, SRZ ;  /* 0x0000000000107805 */ /* 0x000fe2000001ff00 */
[----:B------:R-:W-:Y:S01]  /*5600*/  CS2R R8, SRZ ;  /* 0x0000000000087805 */ /* 0x000fe2000001ff00 */
[----:B------:R-:W-:Y:S02]  /*5610*/  MOV R12, RZ ;  /* 0x000000ff000c7202 */ /* 0x000fe40000000f00 */
[----:B------:R-:W-:-:S06]  /*5620*/  MOV R30, RZ ;  /* 0x000000ff001e7202 */ /* 0x000fcc0000000f00 */
[----:B------:R-:W-:Y:S05]  /*5630*/  @P1 BRA `(.L_x_375) ;  /* 0x0000028000001947 */ /* 0x000fea0003800000 */
[----:B------:R-:W-:-:S05]  /*5640*/  LEA R9, R35, R35, 0x1 ;  /* 0x0000002323097211 */ /* 0x000fca00078e08ff */
[----:B------:R-:W-:-:S05]  /*5650*/  IMAD.WIDE R8, R9, 0x4, R26 ;  /* 0x0000000409087825 */ /* 0x000fca00078e021a */
[----:B------:R-:W2:Y:S04]  /*5660*/  LD.E R13, [R8.64+0x4] ;  /* 0x00000414080d7980 */ /* 0x000ea8000c101900 */
[----:B------:R-:W3:Y:S04]  /*5670*/  LD.E R11, [R8.64] ;  /* 0x00000014080b7980 */ /* 0x000ee8000c101900 */
[----:B------:R-:W4:Y:S01]  /*5680*/  LD.E R15, [R8.64+0x8] ;  /* 0x00000814080f7980 */ /* 0x000f22000c101900 */
[----:B--2---:R-:W-:-:S04]  /*5690*/  IMAD.WIDE R12, R13, 0xc, R24 ;  /* 0x0000000c0d0c7825 */ /* 0x004fc800078e0218 */
[--C-:B-1-3--:R-:W-:Y:S01]  /*56a0*/  IMAD.WIDE R10, R11, 0xc, R24.reuse ;  /* 0x0000000c0b0a7825 */ /* 0x10afe200078e0218 */
[----:B------:R1:W2:Y:S03]  /*56b0*/  LD.E R23, [R12.64+0x4] ;  /* 0x000004140c177980 */ /* 0x0002a6000c101900 */
[----:B----4-:R-:W-:Y:S01]  /*56c0*/  IMAD.WIDE R14, R15, 0xc, R24 ;  /* 0x0000000c0f0e7825 */ /* 0x010fe200078e0218 */
[----:B------:R1:W3:Y:S04]  /*56d0*/  LD.E R19, [R12.64] ;  /* 0x000000140c137980 */ /* 0x0002e8000c101900 */
[----:B------:R-:W4:Y:S04]  /*56e0*/  LD.E R20, [R10.64+0x4] ;  /* 0x000004140a147980 */ /* 0x000f28000c101900 */
[----:B------:R1:W5:Y:S04]  /*56f0*/  LD.E R29, [R12.64+0x8] ;  /* 0x000008140c1d7980 */ /* 0x000368000c101900 */
[----:B------:R-:W5:Y:S04]  /*5700*/  LD.E R18, [R10.64] ;  /* 0x000000140a127980 */ /* 0x000f68000c101900 */
[----:B------:R-:W5:Y:S04]  /*5710*/  LD.E R28, [R14.64+0x4] ;  /* 0x000004140e1c7980 */ /* 0x000f68000c101900 */
[----:B------:R-:W5:Y:S04]  /*5720*/  LD.E R22, [R10.64+0x8] ;  /* 0x000008140a167980 */ /* 0x000f68000c101900 */
[----:B------:R-:W5:Y:S04]  /*5730*/  LD.E R9, [R14.64] ;  /* 0x000000140e097980 */ /* 0x000f68000c101900 */
[----:B------:R-:W5:Y:S01]  /*5740*/  LD.E R31, [R14.64+0x8] ;  /* 0x000008140e1f7980 */ /* 0x000f62000c101900 */
[----:B------:R-:W-:Y:S01]  /*5750*/  FADD R8, -R36, 1 ;  /* 0x3f80000024087421 */ /* 0x000fe20000000100 */
[----:B------:R-:W-:-:S02]  /*5760*/  PLOP3.LUT P0, PT, PT, PT, PT, 0x8, 0x0 ;  /* 0x000000000000781c */ /* 0x000fc40003f0e170 */
[----:B-1----:R-:W-:Y:S01]  /*5770*/  MOV R12, R36 ;  /* 0x00000024000c7202 */ /* 0x002fe20000000f00 */
[----:B------:R-:W-:Y:S01]  /*5780*/  FADD R17, -R37, R8 ;  /* 0x0000000825117221 */ /* 0x000fe20000000100 */
[C---:B--2---:R-:W-:Y:S01]  /*5790*/  FMUL R8, R36.reuse, R23 ;  /* 0x0000001724087220 */ /* 0x044fe20000400000 */
[----:B---3--:R-:W-:-:S03]  /*57a0*/  FMUL R19, R36, R19 ;  /* 0x0000001324137220 */ /* 0x008fc60000400000 */
[C---:B----4-:R-:W-:Y:S01]  /*57b0*/  FFMA R8, R17.reuse, R20, R8 ;  /* 0x0000001411087223 */ /* 0x050fe20000000008 */
[----:B-----5:R-:W-:Y:S01]  /*57c0*/  FMUL R29, R36, R29 ;  /* 0x0000001d241d7220 */ /* 0x020fe20000400000 */
[----:B------:R-:W-:Y:S02]  /*57d0*/  FFMA R18, R17, R18, R19 ;  /* 0x0000001211127223 */ /* 0x000fe40000000013 */
[----:B------:R-:W-:Y:S01]  /*57e0*/  FFMA R8, R37, R28, R8 ;  /* 0x0000001c25087223 */ /* 0x000fe20000000008 */
[----:B------:R-:W-:-:S03]  /*57f0*/  FFMA R22, R17, R22, R29 ;  /* 0x0000001611167223 */ /* 0x000fc6000000001d */
[----:B------:R-:W-:Y:S01]  /*5800*/  FADD R57, -R8, R57 ;  /* 0x0000003908397221 */ /* 0x000fe20000000100 */
[----:B------:R-:W-:Y:S01]  /*5810*/  MOV R8, 0x3f800000 ;  /* 0x3f80000000087802 */ /* 0x000fe20000000f00 */
[C---:B------:R-:W-:Y:S02]  /*5820*/  FFMA R18, R37.reuse, R9, R18 ;  /* 0x0000000925127223 */ /* 0x040fe40000000012 */
[----:B------:R-:W-:Y:S01]  /*5830*/  FMUL R6, R6, R57 ;  /* 0x0000003906067220 */ /* 0x000fe20000400000 */
[----:B------:R-:W-:Y:S01]  /*5840*/  MOV R9, R35 ;  /* 0x0000002300097202 */ /* 0x000fe20000000f00 */
[----:B------:R-:W-:Y:S01]  /*5850*/  FFMA R31, R37, R31, R22 ;  /* 0x0000001f251f7223 */ /* 0x000fe20000000016 */
[----:B------:R-:W-:-:S03]  /*5860*/  FADD R18, -R18, R55 ;  /* 0x0000003712127221 */ /* 0x000fc60000000100 */
[----:B------:R-:W-:Y:S01]  /*5870*/  FADD R58, -R31, R58 ;  /* 0x0000003a1f3a7221 */ /* 0x000fe20000000100 */
[----:B------:R-:W-:-:S04]  /*5880*/  FFMA R6, R7, R18, R6 ;  /* 0x0000001207067223 */ /* 0x000fc80000000006 */
[----:B------:R-:W-:-:S05]  /*5890*/  FFMA R6, R5, R58, R6 ;  /* 0x0000003a05067223 */ /* 0x000fca0000000006 */
[----:B------:R-:W-:-:S04]  /*58a0*/  FSETP.GT.AND P1, PT, R6, RZ, PT ;  /* 0x000000ff0600720b */ /* 0x000fc80003f24000 */
[----:B------:R-:W-:-:S04]  /*58b0*/  FSEL R8, R8, -1, P1 ;  /* 0xbf80000008087808 */ /* 0x000fc80000800000 */
.L_x_375:
[----:B------:R-:W-:Y:S05]  /*58c0*/  BSYNC B2 ;  /* 0x0000000000027941 */ /* 0x000fea0003800000 */
.L_x_374:
[----:B------:R-:W-:Y:S01]  /*58d0*/  BSSY B4, `(.L_x_376) ;  /* 0x000009c000047945 */ /* 0x000fe20003800000 */
[----:B------:R-:W-:Y:S01]  /*58e0*/  MOV R5, RZ ;  /* 0x000000ff00057202 */ /* 0x000fe20000000f00 */
[----:B-1----:R-:W-:Y:S01]  /*58f0*/  CS2R R10, SRZ ;  /* 0x00000000000a7805 */ /* 0x002fe2000001ff00 */
[----:B------:R-:W-:Y:S01]  /*5900*/  MOV R13, RZ ;  /* 0x000000ff000d7202 */ /* 0x000fe20000000f00 */
[----:B------:R-:W-:Y:S05]  /*5910*/  @P0 BRA `(.L_x_377) ;  /* 0x0000097000000947 */ /* 0x000fea0003800000 */
[----:B------:R-:W-:Y:S01]  /*5920*/  ISETP.NE.U32.AND P1, PT, R24, RZ, PT ;  /* 0x000000ff1800720c */ /* 0x000fe20003f25070 */
[----:B------:R-:W-:Y:S01]  /*5930*/  BSSY B2, `(.L_x_378) ;  /* 0x0000026000027945 */ /* 0x000fe20003800000 */
[----:B------:R-:W-:Y:S02]  /*5940*/  LEA R5, R9, R9, 0x1 ;  /* 0x0000000909057211 */ /* 0x000fe400078e08ff */
[----:B------:R-:W-:Y:S02]  /*5950*/  ISETP.NE.AND.EX P1, PT, R25, RZ, PT, P1 ;  /* 0x000000ff1900720c */ /* 0x000fe40003f25310 */
[----:B------:R-:W-:Y:S01]  /*5960*/  ISETP.NE.U32.AND P2, PT, R32, RZ, PT ;  /* 0x000000ff2000720c */ /* 0x000fe20003f45070 */
[----:B------:R-:W-:Y:S01]  /*5970*/  IMAD.WIDE R26, R5, 0x4, R26 ;  /* 0x00000004051a7825 */ /* 0x000fe200078e021a */
[----:B------:R-:W-:-:S02]  /*5980*/  MOV R14, RZ ;  /* 0x000000ff000e7202 */ /* 0x000fc40000000f00 */
[----:B------:R-:W-:Y:S02]  /*5990*/  ISETP.NE.AND.EX P2, PT, R33, RZ, PT, P2 ;  /* 0x000000ff2100720c */ /* 0x000fe40003f45320 */
[----:B------:R-:W-:Y:S02]  /*59a0*/  MOV R5, RZ ;  /* 0x000000ff00057202 */ /* 0x000fe40000000f00 */
[----:B------:R-:W-:Y:S02]  /*59b0*/  MOV R9, RZ ;  /* 0x000000ff00097202 */ /* 0x000fe40000000f00 */
[----:B------:R-:W-:Y:S02]  /*59c0*/  MOV R30, RZ ;  /* 0x000000ff001e7202 */ /* 0x000fe40000000f00 */
[----:B------:R-:W-:Y:S01]  /*59d0*/  MOV R13, RZ ;  /* 0x000000ff000d7202 */ /* 0x000fe20000000f00 */
[----:B------:R-:W-:Y:S05]  /*59e0*/  @!P1 BRA `(.L_x_379) ;  /* 0x000001a000009947 */ /* 0x000fea0003800000 */
[----:B------:R-:W2:Y:S04]  /*59f0*/  LD.E R11, [R26.64+0x4] ;  /* 0x000004141a0b7980 */ /* 0x000ea8000c101900 */
[----:B------:R-:W3:Y:S04]  /*5a00*/  LD.E R7, [R26.64] ;  /* 0x000000141a077980 */ /* 0x000ee8000c101900 */
[----:B------:R-:W4:Y:S01]  /*5a10*/  LD.E R5, [R26.64+0x8] ;  /* 0x000008141a057980 */ /* 0x000f22000c101900 */
[----:B--2---:R-:W-:-:S04]  /*5a20*/  IMAD.WIDE R10, R11, 0xc, R24 ;  /* 0x0000000c0b0a7825 */ /* 0x004fc800078e0218 */
[--C-:B---3--:R-:W-:Y:S01]  /*5a30*/  IMAD.WIDE R6, R7, 0xc, R24.reuse ;  /* 0x0000000c07067825 */ /* 0x108fe200078e0218 */
[----:B------:R1:W2:Y:S04]  /*5a40*/  LD.E R13, [R10.64+0x4] ;  /* 0x000004140a0d7980 */ /* 0x0002a8000c101900 */
[----:B------:R1:W3:Y:S01]  /*5a50*/  LD.E R9, [R10.64] ;  /* 0x000000140a097980 */ /* 0x0002e2000c101900 */
[----:B----4-:R-:W-:-:S03]  /*5a60*/  IMAD.WIDE R24, R5, 0xc, R24 ;  /* 0x0000000c05187825 */ /* 0x010fc600078e0218 */
[----:B------:R1:W4:Y:S04]  /*5a70*/  LD.E R15, [R10.64+0x8] ;  /* 0x000008140a0f7980 */ /* 0x000328000c101900 */
[----:B------:R-:W5:Y:S04]  /*5a80*/  LD.E R18, [R6.64+0x4] ;  /* 0x0000041406127980 */ /* 0x000f68000c101900 */
[----:B------:R-:W5:Y:S04]  /*5a90*/  LD.E R16, [R6.64] ;  /* 0x0000001406107980 */ /* 0x000f68000c101900 */
[----:B------:R-:W5:Y:S04]  /*5aa0*/  LD.E R20, [R6.64+0x8] ;  /* 0x0000081406147980 */ /* 0x000f68000c101900 */
[----:B------:R-:W5:Y:S04]  /*5ab0*/  LD.E R22, [R24.64+0x4] ;  /* 0x0000041418167980 */ /* 0x000f68000c101900 */
[----:B------:R-:W5:Y:S04]  /*5ac0*/  LD.E R19, [R24.64] ;  /* 0x0000001418137980 */ /* 0x000f68000c101900 */
[----:B------:R-:W5:Y:S01]  /*5ad0*/  LD.E R28, [R24.64+0x8] ;  /* 0x00000814181c7980 */ /* 0x000f62000c101900 */
[----:B------:R-:W-:-:S04]  /*5ae0*/  FADD R5, -R17, 1 ;  /* 0x3f80000011057421 */ /* 0x000fc80000000100 */
[----:B-1----:R-:W-:Y:S01]  /*5af0*/  FADD R10, R5, -R12 ;  /* 0x8000000c050a7221 */ /* 0x002fe20000000000 */
        /* <DEDUP_REMOVED lines=9> */
.L_x_379:
[----:B------:R-:W-:Y:S05]  /*5b90*/  BSYNC B2 ;  /* 0x0000000000027941 */ /* 0x000fea0003800000 */
.L_x_378:
        /* <DEDUP_REMOVED lines=29> */
.L_x_381:
[----:B------:R-:W-:Y:S05]  /*5d70*/  BSYNC B2 ;  /* 0x0000000000027941 */ /* 0x000fea0003800000 */
.L_x_380:
[----:B------:R-:W-:Y:S01]  /*5d80*/  FFMA R6, R51, -R9, R2 ;  /* 0x8000000933067223 */ /* 0x000fe20000000002 */
[C---:B------:R-:W-:Y:S01]  /*5d90*/  FFMA R5, R49.reuse, -R5, R0 ;  /* 0x8000000531057223 */ /* 0x040fe20000000000 */
[----:B------:R-:W-:Y:S01]  /*5da0*/  FFMA R7, R56, -R13, R3 ;  /* 0x8000000d38077223 */ /* 0x000fe20000000003 */
[----:B------:R-:W-:Y:S01]  /*5db0*/  BSSY B2, `(.L_x_382) ;  /* 0x0000013000027945 */ /* 0x000fe20003800000 */
[----:B------:R-:W-:Y:S01]  /*5dc0*/  FMUL R10, R6, R6 ;  /* 0x00000006060a7220 */ /* 0x000fe20000400000 */
[----:B------:R-:W-:Y:S01]  /*5dd0*/  FMUL R13, R49, R14 ;  /* 0x0000000e310d7220 */ /* 0x000fe20000400000 */
[----:B------:R-:W-:-:S02]  /*5de0*/  FMUL R11, R51, R30 ;  /* 0x0000001e330b7220 */ /* 0x000fc40000400000 */
[----:B------:R-:W-:-:S04]  /*5df0*/  FFMA R10, R5, R5, R10 ;  /* 0x00000005050a7223 */ /* 0x000fc8000000000a */
[----:B------:R-:W-:Y:S01]  /*5e00*/  FFMA R19, R7, R7, R10 ;  /* 0x0000000707137223 */ /* 0x000fe2000000000a */
[----:B------:R-:W-:-:S03]  /*5e10*/  FMUL R10, R56, R15 ;  /* 0x0000000f380a7220 */ /* 0x000fc60000400000 */
[----:B------:R1:W2:Y:S01]  /*5e20*/  MUFU.RSQ R12, R19 ;  /* 0x00000013000c7308 */ /* 0x0002a20000001400 */
[----:B------:R-:W-:-:S04]  /*5e30*/  IADD3 R9, R19, -0xd000000, RZ ;  /* 0xf300000013097810 */ /* 0x000fc80007ffe0ff */
[----:B------:R-:W-:-:S13]  /*5e40*/  ISETP.GT.U32.AND P1, PT, R9, 0x727fffff, PT ;  /* 0x727fffff0900780c */ /* 0x000fda0003f24070 */
[----:B------:R-:W-:Y:S05]  /*5e50*/  @!P1 BRA `(.L_x_383) ;  /* 0x0000004000009947 */ /* 0x000fea0003800000 */
[----:B-12---:R-:W-:Y:S02]  /*5e60*/  MOV R81, 0x5e80 ;  /* 0x00005e8000517802 */ /* 0x006fe40000000f00 */
[----:B0-----:R-:W-:Y:S05]  /*5e70*/  CALL.REL.NOINC `($__internal_6_$__cuda_sm20_sqrt_rn_f32_slowpath) ;  /* 0x0000154000007944 */ /* 0x001fea0003c00000 */
[----:B------:R-:W-:Y:S01]  /*5e80*/  MOV R40, R19 ;  /* 0x0000001300287202 */ /* 0x000fe20000000f00 */
[----:B------:R-:W-:Y:S05]  /*5e90*/  BRA `(.L_x_384) ;  /* 0x0000004000007947 */ /* 0x000fea0003800000 */
.L_x_383:
[----:B-12---:R-:W-:Y:S01]  /*5ea0*/  FMUL.FTZ R40, R19, R12 ;  /* 0x0000000c13287220 */ /* 0x006fe20000410000 */
[----:B------:R-:W-:-:S03]  /*5eb0*/  FMUL.FTZ R12, R12, 0.5 ;  /* 0x3f0000000c0c7820 */ /* 0x000fc60000410000 */
[----:B------:R-:W-:-:S04]  /*5ec0*/  FFMA R9, -R40, R40, R19 ;  /* 0x0000002828097223 */ /* 0x000fc80000000113 */
[----:B------:R-:W-:Y:S02]  /*5ed0*/  FFMA R40, R9, R12, R40 ;  /* 0x0000000c09287223 */ /* 0x000fe40000000028 */
.L_x_384:
[----:B------:R-:W-:Y:S05]  /*5ee0*/  BSYNC B2 ;  /* 0x0000000000027941 */ /* 0x000fea0003800000 */
.L_x_382:
[----:B------:R-:W-:Y:S01]  /*5ef0*/  FSETP.GT.AND P1, PT, R40, RZ, PT ;  /* 0x000000ff2800720b */ /* 0x000fe20003f24000 */
[----:B------:R-:W-:Y:S01]  /*5f00*/  BSSY B5, `(.L_x_385) ;  /* 0x0000032000057945 */ /* 0x000fe20003800000 */
[----:B------:R-:W-:Y:S02]  /*5f10*/  MOV R9, RZ ;  /* 0x000000ff00097202 */ /* 0x000fe40000000f00 */
[----:B------:R-:W-:Y:S02]  /*5f20*/  MOV R30, RZ ;  /* 0x000000ff001e7202 */ /* 0x000fe40000000f00 */
[----:B------:R-:W-:-:S07]  /*5f30*/  MOV R16, RZ ;  /* 0x000000ff00107202 */ /* 0x000fce0000000f00 */
[----:B------:R-:W-:Y:S05]  /*5f40*/  @!P1 BRA `(.L_x_386) ;  /* 0x000002d000009947 */ /* 0x000fea0003800000 */
[----:B------:R-:W1:Y:S01]  /*5f50*/  MUFU.RCP R9, R40 ;  /* 0x0000002800097308 */ /* 0x000e620000001000 */
[----:B------:R-:W-:Y:S07]  /*5f60*/  BSSY B6, `(.L_x_387) ;  /* 0x000000d000067945 */ /* 0x000fee0003800000 */
[----:B------:R-:W2:Y:S01]  /*5f70*/  FCHK P1, R7, R40 ;  /* 0x0000002807007302 */ /* 0x000ea20000020000 */
[----:B-1----:R-:W-:-:S04]  /*5f80*/  FFMA R12, R9, -R40, 1 ;  /* 0x3f800000090c7423 */ /* 0x002fc80000000828 */
[----:B------:R-:W-:-:S04]  /*5f90*/  FFMA R12, R9, R12, R9 ;  /* 0x0000000c090c7223 */ /* 0x000fc80000000009 */
[----:B------:R-:W-:-:S04]  /*5fa0*/  FFMA R9, R7, R12, RZ ;  /* 0x0000000c07097223 */ /* 0x000fc800000000ff */
[----:B------:R-:W-:-:S04]  /*5fb0*/  FFMA R14, R9, -R40, R7 ;  /* 0x80000028090e7223 */ /* 0x000fc80000000007 */
[----:B------:R-:W-:Y:S01]  /*5fc0*/  FFMA R16, R12, R14, R9 ;  /* 0x0000000e0c107223 */ /* 0x000fe20000000009 */
[----:B--2---:R-:W-:Y:S05]  /*5fd0*/  @!P1 BRA `(.L_x_388) ;  /* 0x0000005000009947 */ /* 0x004fea0003800000 */
[----:B------:R-:W-:Y:S02]  /*5fe0*/  MOV R19, R7 ;  /* 0x0000000700137202 */ /* 0x000fe40000000f00 */
[----:B------:R-:W-:Y:S02]  /*5ff0*/  MOV R22, R40 ;  /* 0x0000002800167202 */ /* 0x000fe40000000f00 */
[----:B------:R-:W-:Y:S02]  /*6000*/  MOV R78, 0x6020 ;  /* 0x00006020004e7802 */ /* 0x000fe40000000f00 */
[----:B0-----:R-:W-:Y:S05]  /*6010*/  CALL.REL.NOINC `($__internal_7_$__cuda_sm3x_div_rn_noftz_f32_slowpath) ;  /* 0x0000151000007944 */ /* 0x001fea0003c00000 */
[----:B------:R-:W-:Y:S02]  /*6020*/  MOV R16, R19 ;  /* 0x0000001300107202 */ /* 0x000fe40000000f00 */
.L_x_388:
[----:B------:R-:W-:Y:S05]  /*6030*/  BSYNC B6 ;  /* 0x0000000000067941 */ /* 0x000fea0003800000 */
.L_x_387:
        /* <DEDUP_REMOVED lines=14> */
.L_x_390:
[----:B------:R-:W-:Y:S05]  /*6120*/  BSYNC B6 ;  /* 0x0000000000067941 */ /* 0x000fea0003800000 */
.L_x_389:
        /* <DEDUP_REMOVED lines=14> */
.L_x_391:
[----:B------:R-:W-:Y:S05]  /*6210*/  BSYNC B6 ;  /* 0x0000000000067941 */ /* 0x000fea0003800000 */
.L_x_386:
[----:B------:R-:W-:Y:S05]  /*6220*/  BSYNC B5 ;  /* 0x0000000000057941 */ /* 0x000fea0003800000 */
.L_x_385:
[----:B------:R-:W-:-:S04]  /*6230*/  FSETP.NEU.AND P1, PT, RZ, c[0x0][0x540], PT ;  /* 0x00015000ff007a0b */ /* 0x000fc80003f2d000 */
[----:B------:R-:W-:-:S05]  /*6240*/  FSEL R7, R8, 1, P1 ;  /* 0x3f80000008077808 */ /* 0x000fca0000800000 */
[C---:B------:R-:W-:Y:S01]  /*6250*/  FMUL R5, R7.reuse, R9 ;  /* 0x0000000907057220 */ /* 0x040fe20000400000 */
[C---:B------:R-:W-:Y:S01]  /*6260*/  FMUL R30, R7.reuse, R30 ;  /* 0x0000001e071e7220 */ /* 0x040fe20000400000 */
[C---:B------:R-:W-:Y:S01]  /*6270*/  FMUL R16, R7.reuse, R16 ;  /* 0x0000001007107220 */ /* 0x040fe20000400000 */
[----:B------:R-:W-:Y:S02]  /*6280*/  FMUL R40, R7, R40 ;  /* 0x0000002807287220 */ /* 0x000fe40000400000 */
.L_x_377:
[----:B------:R-:W-:Y:S05]  /*6290*/  BSYNC B4 ;  /* 0x0000000000047941 */ /* 0x000fea0003800000 */
.L_x_376:
[----:B------:R-:W-:Y:S02]  /*62a0*/  FSEL R5, R5, RZ, !P0 ;  /* 0x000000ff05057208 */ /* 0x000fe40004000000 */
[----:B------:R-:W-:Y:S02]  /*62b0*/  FSEL R30, R30, RZ, !P0 ;  /* 0x000000ff1e1e7208 */ /* 0x000fe40004000000 */
[----:B------:R-:W-:Y:S02]  /*62c0*/  FSEL R16, R16, RZ, !P0 ;  /* 0x000000ff10107208 */ /* 0x000fe40004000000 */
[----:B------:R-:W-:Y:S02]  /*62d0*/  FSEL R13, R13, RZ, !P0 ;  /* 0x000000ff0d0d7208 */ /* 0x000fe40004000000 */
[----:B------:R-:W-:-:S02]  /*62e0*/  FSEL R11, R11, RZ, !P0 ;  /* 0x000000ff0b0b7208 */ /* 0x000fc40004000000 */
[----:B------:R-:W-:Y:S02]  /*62f0*/  FSEL R10, R10, RZ, !P0 ;  /* 0x000000ff0a0a7208 */ /* 0x000fe40004000000 */
[----:B------:R-:W-:Y:S02]  /*6300*/  FSEL R17, R40, 1000000, !P0 ;  /* 0x4974240028117808 */ /* 0x000fe40004000000 */
.L_x_258:
[----:B------:R-:W-:Y:S05]  /*6310*/  BSYNC B1 ;  /* 0x0000000000017941 */ /* 0x000fea0003800000 */
.L_x_256:
[----:B------:R-:W-:Y:S01]  /*6320*/  FSEL R15, R17, 1000000, !P3 ;  /* 0x49742400110f7808 */ /* 0x000fe20005800000 */
[----:B------:R-:W-:Y:S01]  /*6330*/  BSSY B1, `(.L_x_392) ;  /* 0x0000089000017945 */ /* 0x000fe20003800000 */
[----:B------:R-:W-:Y:S02]  /*6340*/  FSEL R29, R5, RZ, !P3 ;  /* 0x000000ff051d7208 */ /* 0x000fe40005800000 */
[----:B------:R-:W-:Y:S02]  /*6350*/  FSETP.GEU.AND P0, PT, R15, R4, PT ;  /* 0x000000040f00720b */ /* 0x000fe40003f0e000 */
[----:B------:R-:W-:Y:S02]  /*6360*/  FSEL R30, R30, RZ, !P3 ;  /* 0x000000ff1e1e7208 */ /* 0x000fe40005800000 */
[----:B------:R-:W-:-:S02]  /*6370*/  FSEL R16, R16, RZ, !P3 ;  /* 0x000000ff10107208 */ /* 0x000fc40005800000 */
[----:B------:R-:W-:Y:S02]  /*6380*/  FSEL R31, R10, RZ, !P3 ;  /* 0x000000ff0a1f7208 */ /* 0x000fe40005800000 */
[----:B------:R-:W-:Y:S02]  /*6390*/  FSEL R24, R11, RZ, !P3 ;  /* 0x000000ff0b187208 */ /* 0x000fe40005800000 */
[----:B------:R-:W-:-:S03]  /*63a0*/  FSEL R33, R13, RZ, !P3 ;  /* 0x000000ff0d217208 */ /* 0x000fc60005800000 */
[----:B------:R-:W-:Y:S05]  /*63b0*/  @P0 BRA `(.L_x_393) ;  /* 0x0000080000000947 */ /* 0x000fea0003800000 */
[----:B------:R-:W1:Y:S01]  /*63c0*/  S2R R5, SR_LANEID ;  /* 0x0000000000057919 */ /* 0x000e620000000000 */
[----:B------:R-:W-:Y:S01]  /*63d0*/  VOTEU.ANY UR4, UPT, PT ;  /* 0x0000000000047886 */ /* 0x000fe200038e0100 */
[----:B------:R-:W-:Y:S01]  /*63e0*/  MOV R4, c[0x0][0x3f0] ;  /* 0x0000fc0000047a02 */ /* 0x000fe20000000f00 */
[----:B------:R-:W1:Y:S08]  /*63f0*/  FLO.U32 R14, UR4 ;  /* 0x00000004000e7d00 */ /* 0x000e7000080e0000 */
[----:B------:R-:W2:Y:S01]  /*6400*/  POPC R13, UR4 ;  /* 0x00000004000d7d09 */ /* 0x000ea20008000000 */
[----:B-1----:R-:W-:-:S02]  /*6410*/  ISETP.EQ.U32.AND P0, PT, R14, R5, PT ;  /* 0x000000050e00720c */ /* 0x002fc40003f02070 */
[----:B------:R-:W-:-:S11]  /*6420*/  MOV R5, c[0x0][0x3f4] ;  /* 0x0000fd0000057a02 */ /* 0x000fd60000000f00 */
[----:B--2---:R1:W2:Y:S01]  /*6430*/  @P0 ATOMG.E.ADD.STRONG.GPU PT, R27, [R4.64], R13 ;  /* 0x0000000d041b09a8 */ /* 0x0042a200081ee1d4 */
[----:B------:R-:W-:Y:S01]  /*6440*/  FMUL R7, R52, R30 ;  /* 0x0000001e34077220 */ /* 0x000fe20000400000 */
[----:B------:R-:W-:Y:S01]  /*6450*/  FMUL R9, R50, R16 ;  /* 0x0000001032097220 */ /* 0x000fe20000400000 */
[CC--:B------:R-:W-:Y:S01]  /*6460*/  FMUL R11, R48.reuse, R29.reuse ;  /* 0x0000001d300b7220 */ /* 0x0c0fe20000400000 */
[C---:B------:R-:W-:Y:S01]  /*6470*/  FFMA R2, -R15.reuse, R30, R2 ;  /* 0x0000001e0f027223 */ /* 0x040fe20000000102 */
[----:B------:R-:W-:Y:S01]  /*6480*/  FFMA R8, R48, R16, -R7 ;  /* 0x0000001030087223 */ /* 0x000fe20000000807 */
[----:B------:R-:W-:Y:S01]  /*6490*/  FFMA R10, R52, R29, -R9 ;  /* 0x0000001d340a7223 */ /* 0x000fe20000000809 */
[----:B------:R-:W-:Y:S01]  /*64a0*/  FFMA R12, R50, R30, -R11 ;  /* 0x0000001e320c7223 */ /* 0x000fe2000000080b */
[----:B------:R-:W-:Y:S01]  /*64b0*/  FFMA R6, -R15, R16, R3 ;  /* 0x000000100f067223 */ /* 0x000fe20000000103 */
[C---:B------:R-:W-:Y:S01]  /*64c0*/  FMUL R18, R53.reuse, R8 ;  /* 0x0000000835127220 */ /* 0x040fe20000400000 */
[C---:B------:R-:W-:Y:S01]  /*64d0*/  FMUL R20, R53.reuse, R10 ;  /* 0x0000000a35147220 */ /* 0x040fe20000400000 */
[----:B------:R-:W-:Y:S01]  /*64e0*/  FMUL R53, R53, R12 ;  /* 0x0000000c35357220 */ /* 0x000fe20000400000 */
[----:B-1----:R-:W-:Y:S01]  /*64f0*/  FMUL R4, R47, R24 ;  /* 0x000000182f047220 */ /* 0x002fe20000400000 */
[----:B------:R-:W1:Y:S01]  /*6500*/  S2R R12, SR_LTMASK ;  /* 0x00000000000c7919 */ /* 0x000e620000003900 */
[----:B------:R-:W-:Y:S01]  /*6510*/  FMUL R8, R46, R31 ;  /* 0x0000001f2e087220 */ /* 0x000fe20000400000 */
[C---:B------:R-:W-:Y:S01]  /*6520*/  FMUL R5, R45.reuse, R33 ;  /* 0x000000212d057220 */ /* 0x040fe20000400000 */
[----:B------:R-:W-:Y:S01]  /*6530*/  FFMA R13, R45, R31, -R4 ;  /* 0x0000001f2d0d7223 */ /* 0x000fe20000000804 */
[----:B------:R-:W-:Y:S01]  /*6540*/  FMUL R4, R47, R2 ;  /* 0x000000022f047220 */ /* 0x000fe20000400000 */
[----:B------:R-:W-:Y:S01]  /*6550*/  FFMA R0, -R15, R29, R0 ;  /* 0x0000001d0f007223 */ /* 0x000fe20000000100 */
[----:B------:R-:W-:Y:S01]  /*6560*/  FMUL R7, R48, R30 ;  /* 0x0000001e30077220 */ /* 0x000fe20000400000 */
[----:B------:R-:W-:Y:S01]  /*6570*/  FFMA R15, R47, R33, -R8 ;  /* 0x000000212f0f7223 */ /* 0x000fe20000000808 */
[C---:B------:R-:W-:Y:S01]  /*6580*/  FFMA R19, R46.reuse, R24, -R5 ;  /* 0x000000182e137223 */ /* 0x040fe20000000805 */
[----:B------:R-:W-:Y:S01]  /*6590*/  FMUL R8, R46, R6 ;  /* 0x000000062e087220 */ /* 0x000fe20000400000 */
[C---:B------:R-:W-:Y:S01]  /*65a0*/  FMUL R11, R45.reuse, R24 ;  /* 0x000000182d0b7220 */ /* 0x040fe20000400000 */
[----:B------:R-:W-:Y:S01]  /*65b0*/  FFMA R5, R45, R6, -R4 ;  /* 0x000000062d057223 */ /* 0x000fe20000000804 */
[----:B------:R-:W-:Y:S01]  /*65c0*/  FFMA R23, R50, R29, R7 ;  /* 0x0000001d32177223 */ /* 0x000fe20000000007 */
[-C--:B------:R-:W-:Y:S01]  /*65d0*/  FFMA R7, R47, R0.reuse, -R8 ;  /* 0x000000002f077223 */ /* 0x080fe20000000808 */
[C---:B------:R-:W-:Y:S01]  /*65e0*/  FMUL R9, R45.reuse, R0 ;  /* 0x000000002d097220 */ /* 0x040fe20000400000 */
[----:B------:R-:W-:Y:S01]  /*65f0*/  FMUL R8, R44, R5 ;  /* 0x000000052c087220 */ /* 0x000fe20000400000 */
[----:B------:R-:W-:Y:S01]  /*6600*/  FFMA R4, R46, R33, R11 ;  /* 0x000000212e047223 */ /* 0x000fe2000000000b */
[----:B------:R-:W-:Y:S01]  /*6610*/  FFMA R23, R52, R16, R23 ;  /* 0x0000001034177223 */ /* 0x000fe20000000017 */
[-C--:B------:R-:W-:Y:S01]  /*6620*/  FMUL R5, R45, R2.reuse ;  /* 0x000000022d057220 */ /* 0x080fe20000400000 */
[----:B------:R-:W-:Y:S01]  /*6630*/  FADD R3, R44, R44 ;  /* 0x0000002c2c037221 */ /* 0x000fe20000000000 */
[C---:B------:R-:W-:Y:S01]  /*6640*/  FFMA R9, R46.reuse, R2, -R9 ;  /* 0x000000022e097223 */ /* 0x040fe20000000809 */
[----:B------:R-:W-:Y:S01]  /*6650*/  FADD R23, R23, R23 ;  /* 0x0000001717177221 */ /* 0x000fe20000000000 */
[----:B------:R-:W-:Y:S01]  /*6660*/  FFMA R5, R46, R0, R5 ;  /* 0x000000002e057223 */ /* 0x000fe20000000005 */
[----:B------:R-:W-:Y:S01]  /*6670*/  FFMA R3, R44, R3, -1 ;  /* 0xbf8000002c037423 */ /* 0x000fe20000000003 */
[----:B-1----:R-:W-:Y:S01]  /*6680*/  LOP3.LUT R11, R12, UR4, RZ, 0xc0, !PT ;  /* 0x000000040c0b7c12 */ /* 0x002fe2000f8ec0ff */
[C---:B------:R-:W-:Y:S01]  /*6690*/  FMUL R13, R44.reuse, R13 ;  /* 0x0000000d2c0d7220 */ /* 0x040fe20000400000 */
[C---:B------:R-:W-:Y:S01]  /*66a0*/  FMUL R15, R44.reuse, R15 ;  /* 0x0000000f2c0f7220 */ /* 0x040fe20000400000 */
[C---:B------:R-:W-:Y:S01]  /*66b0*/  FMUL R25, R44.reuse, R19 ;  /* 0x000000132c197220 */ /* 0x040fe20000400000 */
[----:B------:R1:W3:Y:S01]  /*66c0*/  POPC R22, R11 ;  /* 0x0000000b00167309 */ /* 0x0002e20000000000 */
[C---:B------:R-:W-:Y:S01]  /*66d0*/  FMUL R10, R44.reuse, R7 ;  /* 0x000000072c0a7220 */ /* 0x040fe20000400000 */
[C---:B------:R-:W-:Y:S01]  /*66e0*/  FFMA R4, R47.reuse, R31, R4 ;  /* 0x0000001f2f047223 */ /* 0x040fe20000000004 */
[----:B------:R-:W-:Y:S01]  /*66f0*/  FMUL R44, R44, R9 ;  /* 0x000000092c2c7220 */ /* 0x000fe20000400000 */
[-C--:B------:R-:W-:Y:S01]  /*6700*/  FMUL R7, R50, R23.reuse ;  /* 0x0000001732077220 */ /* 0x080fe20000400000 */
[-C--:B------:R-:W-:Y:S01]  /*6710*/  FMUL R9, R48, R23.reuse ;  /* 0x0000001730097220 */ /* 0x080fe20000400000 */
[----:B------:R-:W-:Y:S01]  /*6720*/  FFMA R5, R47, R6, R5 ;  /* 0x000000062f057223 */ /* 0x000fe20000000005 */
[----:B------:R-:W-:Y:S01]  /*6730*/  FMUL R23, R52, R23 ;  /* 0x0000001734177220 */ /* 0x000fe20000400000 */
[----:B------:R-:W-:Y:S01]  /*6740*/  FADD R12, R4, R4 ;  /* 0x00000004040c7221 */ /* 0x000fe20000000000 */
[C---:B------:R-:W-:Y:S01]  /*6750*/  FFMA R7, R54.reuse, R29, R7 ;  /* 0x0000001d36077223 */ /* 0x040fe20000000007 */
[C---:B------:R-:W-:Y:S01]  /*6760*/  FFMA R9, R54.reuse, R30, R9 ;  /* 0x0000001e36097223 */ /* 0x040fe20000000009 */
[----:B------:R-:W-:Y:S01]  /*6770*/  FADD R4, R5, R5 ;  /* 0x0000000505047221 */ /* 0x000fe20000000000 */
[----:B------:R-:W-:Y:S01]  /*6780*/  FFMA R54, R54, R16, R23 ;  /* 0x0000001036367223 */ /* 0x000fe20000000017 */
[C---:B------:R-:W-:Y:S01]  /*6790*/  FMUL R16, R45.reuse, R12 ;  /* 0x0000000c2d107220 */ /* 0x040fe20000400000 */
[----:B------:R-:W-:Y:S01]  /*67a0*/  FFMA R29, R20, 2, R9 ;  /* 0x40000000141d7823 */ /* 0x000fe20000000009 */
[-C--:B------:R-:W-:Y:S01]  /*67b0*/  FMUL R5, R46, R4.reuse ;  /* 0x000000042e057220 */ /* 0x080fe20000400000 */
[----:B------:R-:W-:Y:S01]  /*67c0*/  FMUL R45, R45, R4 ;  /* 0x000000042d2d7220 */ /* 0x000fe20000400000 */
[-C--:B------:R-:W-:Y:S01]  /*67d0*/  FFMA R16, R24, R3.reuse, R16 ;  /* 0x0000000318107223 */ /* 0x080fe20000000010 */
[----:B-1----:R-:W-:Y:S01]  /*67e0*/  MOV R11, c[0x0][0x448] ;  /* 0x00011200000b7a02 */ /* 0x002fe20000000f00 */
[-C--:B------:R-:W-:Y:S01]  /*67f0*/  FFMA R5, R0, R3.reuse, R5 ;  /* 0x0000000300057223 */ /* 0x080fe20000000005 */
[----:B------:R-:W-:Y:S01]  /*6800*/  FFMA R45, R2, R3, R45 ;  /* 0x00000003022d7223 */ /* 0x000fe2000000002d */
[----:B------:R-:W-:Y:S01]  /*6810*/  FFMA R23, R15, 2, R16 ;  /* 0x400000000f177823 */ /* 0x000fe20000000010 */
[----:B------:R-:W-:Y:S01]  /*6820*/  MOV R49, c[0x0][0x528] ;  /* 0x00014a0000317a02 */ /* 0x000fe20000000f00 */
[----:B------:R-:W-:Y:S01]  /*6830*/  FFMA R5, R8, 2, R5 ;  /* 0x4000000008057823 */ /* 0x000fe20000000005 */
[----:B------:R-:W-:Y:S01]  /*6840*/  FFMA R10, R10, 2, R45 ;  /* 0x400000000a0a7823 */ /* 0x000fe2000000002d */
[----:B------:R-:W-:-:S02]  /*6850*/  FFMA R53, R53, 2, R54 ;  /* 0x4000000035357823 */ /* 0x000fc40000000036 */
[----:B------:R-:W-:Y:S01]  /*6860*/  FADD R15, R42, R5 ;  /* 0x000000052a0f7221 */ /* 0x000fe20000000000 */
[----:B------:R-:W-:Y:S01]  /*6870*/  MOV R5, c[0x0][0x4b8] ;  /* 0x00012e0000057a02 */ /* 0x000fe20000000f00 */
[----:B------:R-:W-:Y:S01]  /*6880*/  FADD R41, R41, R10 ;  /* 0x0000000a29297221 */ /* 0x000fe20000000000 */
[----:B--2---:R1:W3:Y:S02]  /*6890*/  SHFL.IDX PT, R27, R27, R14, 0x1f ;  /* 0x00001f0e1b1b7589 */ /* 0x0042e400000e0000 */
[-C--:B-1----:R-:W-:Y:S01]  /*68a0*/  FMUL R14, R46, R12.reuse ;  /* 0x0000000c2e0e7220 */ /* 0x082fe20000400000 */
[C---:B------:R-:W-:Y:S01]  /*68b0*/  FMUL R12, R47.reuse, R12 ;  /* 0x0000000c2f0c7220 */ /* 0x040fe20000400000 */
[----:B------:R-:W-:Y:S02]  /*68c0*/  FMUL R47, R47, R4 ;  /* 0x000000042f2f7220 */ /* 0x000fe40000400000 */
[-C--:B------:R-:W-:Y:S01]  /*68d0*/  FFMA R14, R33, R3.reuse, R14 ;  /* 0x00000003210e7223 */ /* 0x080fe2000000000e */
[-C--:B------:R-:W-:Y:S01]  /*68e0*/  FFMA R4, R31, R3.reuse, R12 ;  /* 0x000000031f047223 */ /* 0x080fe2000000000c */
[----:B------:R-:W-:Y:S01]  /*68f0*/  FFMA R47, R6, R3, R47 ;  /* 0x00000003062f7223 */ /* 0x000fe2000000002f */
[----:B------:R-:W-:Y:S01]  /*6900*/  MOV R3, c[0x0][0x480] ;  /* 0x0001200000037a02 */ /* 0x000fe20000000f00 */
[----:B------:R-:W-:Y:S01]  /*6910*/  FFMA R19, R13, 2, R14 ;  /* 0x400000000d137823 */ /* 0x000fe2000000000e */
[----:B------:R-:W-:Y:S01]  /*6920*/  FFMA R25, R25, 2, R4 ;  /* 0x4000000019197823 */ /* 0x000fe20000000004 */
[----:B------:R-:W-:Y:S01]  /*6930*/  FFMA R44, R44, 2, R47 ;  /* 0x400000002c2c7823 */ /* 0x000fe2000000002f */
[----:B---3--:R-:W-:Y:S01]  /*6940*/  IADD3 R12, R27, R22, RZ ;  /* 0x000000161b0c7210 */ /* 0x008fe20007ffe0ff */
[----:B------:R-:W-:Y:S01]  /*6950*/  FFMA R27, R18, 2, R7 ;  /* 0x40000000121b7823 */ /* 0x000fe20000000007 */
[----:B------:R-:W-:Y:S01]  /*6960*/  MOV R7, c[0x0][0x4f0] ;  /* 0x00013c0000077a02 */ /* 0x000fe20000000f00 */
[----:B------:R-:W-:Y:S01]  /*6970*/  FADD R43, R43, R44 ;  /* 0x0000002c2b2b7221 */ /* 0x000fe20000000000 */
[----:B------:R-:W-:Y:S01]  /*6980*/  SHF.R.S32.HI R0, RZ, 0x1f, R12 ;  /* 0x0000001fff007819 */ /* 0x000fe2000001140c */
[----:B------:R-:W-:-:S04]  /*6990*/  IMAD.WIDE.U32 R2, R12, R3, c[0x0][0x460] ;  /* 0x000118000c027625 */ /* 0x000fc800078e0003 */
[C---:B------:R-:W-:Y:S01]  /*69a0*/  IMAD R9, R0.reuse, c[0x0][0x480], RZ ;  /* 0x0001200000097a24 */ /* 0x040fe200078e02ff */
[----:B------:R-:W-:Y:S01]  /*69b0*/  MOV R8, R2 ;  /* 0x0000000200087202 */ /* 0x000fe20000000f00 */
[C---:B------:R-:W-:Y:S02]  /*69c0*/  IMAD R13, R0.reuse, c[0x0][0x4b8], RZ ;  /* 0x00012e00000d7a24 */ /* 0x040fe400078e02ff */
[C---:B------:R-:W-:Y:S02]  /*69d0*/  IMAD R33, R0.reuse, c[0x0][0x4f0], RZ ;  /* 0x00013c0000217a24 */ /* 0x040fe400078e02ff */
[C---:B------:R-:W-:Y:S02]  /*69e0*/  IMAD R45, R0.reuse, c[0x0][0x448], RZ ;  /* 0x00011200002d7a24 */ /* 0x040fe400078e02ff */
[----:B------:R-:W-:Y:S02]  /*69f0*/  IMAD R47, R0, c[0x0][0x528], RZ ;  /* 0x00014a00002f7a24 */ /* 0x000fe400078e02ff */
[----:B------:R-:W-:-:S02]  /*6a00*/  IMAD R9, R12, UR14, R9 ;  /* 0x0000000e0c097c24 */ /* 0x000fc4000f8e0209 */
[----:B------:R-:W-:-:S03]  /*6a10*/  IMAD.WIDE.U32 R4, R12, R5, c[0x0][0x498] ;  /* 0x000126000c047625 */ /* 0x000fc600078e0005 */
[----:B------:R-:W-:Y:S01]  /*6a20*/  IADD3 R9, R3, R9, RZ ;  /* 0x0000000903097210 */ /* 0x000fe20007ffe0ff */
[C---:B------:R-:W-:Y:S01]  /*6a30*/  IMAD R31, R12.reuse, UR15, R13 ;  /* 0x0000000f0c1f7c24 */ /* 0x040fe2000f8e020d */
[----:B------:R-:W-:Y:S01]  /*6a40*/  MOV R2, R4 ;  /* 0x0000000400027202 */ /* 0x000fe20000000f00 */
[C---:B------:R-:W-:Y:S02]  /*6a50*/  IMAD.WIDE.U32 R6, R12.reuse, R7, c[0x0][0x4d0] ;  /* 0x000134000c067625 */ /* 0x040fe400078e0007 */
[----:B------:R1:W-:Y:S01]  /*6a60*/  STG.E [R8.64], R39 ;  /* 0x0000002708007986 */ /* 0x0003e2000c101914 */
[----:B------:R-:W-:Y:S01]  /*6a70*/  IADD3 R3, R5, R31, RZ ;  /* 0x0000001f05037210 */ /* 0x000fe20007ffe0ff */
[C---:B------:R-:W-:Y:S01]  /*6a80*/  IMAD R33, R12.reuse, UR16, R33 ;  /* 0x000000100c217c24 */ /* 0x040fe2000f8e0221 */
[----:B------:R-:W-:Y:S01]  /*6a90*/  MOV R4, R6 ;  /* 0x0000000600047202 */ /* 0x000fe20000000f00 */
[C---:B------:R-:W-:Y:S02]  /*6aa0*/  IMAD.WIDE.U32 R10, R12.reuse, R11, c[0x0][0x428] ;  /* 0x00010a000c0a7625 */ /* 0x040fe400078e000b */
[----:B------:R1:W-:Y:S01]  /*6ab0*/  STG.E [R2.64], R15 ;  /* 0x0000000f02007986 */ /* 0x0003e2000c101914 */
[----:B------:R-:W-:Y:S01]  /*6ac0*/  IADD3 R5, R7, R33, RZ ;  /* 0x0000002107057210 */ /* 0x000fe20007ffe0ff */
[----:B------:R-:W-:-:S02]  /*6ad0*/  IMAD R45, R12, UR17, R45 ;  /* 0x000000110c2d7c24 */ /* 0x000fc4000f8e022d */
[C---:B------:R-:W-:Y:S01]  /*6ae0*/  IMAD R47, R12.reuse, UR18, R47 ;  /* 0x000000120c2f7c24 */ /* 0x040fe2000f8e022f */
[----:B------:R1:W-:Y:S01]  /*6af0*/  STG.E [R2.64+0x4], R41 ;  /* 0x0000042902007986 */ /* 0x0003e2000c101914 */
[----:B------:R-:W-:Y:S01]  /*6b00*/  IMAD.WIDE.U32 R12, R12, R49, c[0x0][0x508] ;  /* 0x000142000c0c7625 */ /* 0x000fe200078e0031 */
[----:B------:R-:W-:Y:S02]  /*6b10*/  IADD3 R11, R11, R45, RZ ;  /* 0x0000002d0b0b7210 */ /* 0x000fe40007ffe0ff */
[----:B------:R1:W-:Y:S02]  /*6b20*/  STG.E [R2.64+0x8], R43 ;  /* 0x0000082b02007986 */ /* 0x0003e4000c101914 */
[----:B------:R-:W-:Y:S02]  /*6b30*/  IADD3 R7, R13, R47, RZ ;  /* 0x0000002f0d077210 */ /* 0x000fe40007ffe0ff */
[----:B------:R-:W-:Y:S01]  /*6b40*/  MOV R6, R12 ;  /* 0x0000000c00067202 */ /* 0x000fe20000000f00 */
[----:B------:R1:W-:Y:S04]  /*6b50*/  STG.E [R4.64], R19 ;  /* 0x0000001304007986 */ /* 0x0003e8000c101914 */
[----:B------:R1:W-:Y:S04]  /*6b60*/  STG.E [R4.64+0x4], R23 ;  /* 0x0000041704007986 */ /* 0x0003e8000c101914 */
[----:B------:R1:W-:Y:S04]  /*6b70*/  STG.E [R4.64+0x8], R25 ;  /* 0x0000081904007986 */ /* 0x0003e8000c101914 */
[----:B------:R1:W-:Y:S04]  /*6b80*/  STG.E [R10.64], R38 ;  /* 0x000000260a007986 */ /* 0x0003e8000c101914 */
[----:B------:R1:W-:Y:S04]  /*6b90*/  STG.E [R6.64], R27 ;  /* 0x0000001b06007986 */ /* 0x0003e8000c101914 */
[----:B------:R1:W-:Y:S04]  /*6ba0*/  STG.E [R6.64+0x4], R29 ;  /* 0x0000041d06007986 */ /* 0x0003e8000c101914 */
[----:B------:R1:W-:Y:S02]  /*6bb0*/  STG.E [R6.64+0x8], R53 ;  /* 0x0000083506007986 */ /* 0x0003e4000c101914 */
.L_x_393:
[----:B------:R-:W-:Y:S05]  /*6bc0*/  BSYNC B1 ;  /* 0x0000000000017941 */ /* 0x000fea0003800000 */
.L_x_392:
[----:B------:R-:W-:-:S04]  /*6bd0*/  IADD3 R34, P0, R34, UR6, RZ ;  /* 0x0000000622227c10 */ /* 0x000fc8000ff1e0ff */
[----:B------:R-:W-:Y:S02]  /*6be0*/  IADD3.X R21, R21, UR19, RZ, P0, !PT ;  /* 0x0000001315157c10 */ /* 0x000fe400087fe4ff */
[----:B------:R-:W-:-:S04]  /*6bf0*/  ISETP.GE.U32.AND P0, PT, R34, c[0x0][0x178], PT ;  /* 0x00005e0022007a0c */ /* 0x000fc80003f06070 */
[----:B------:R-:W-:-:S13]  /*6c00*/  ISETP.GE.U32.AND.EX P0, PT, R21, c[0x0][0x17c], PT, P0 ;  /* 0x00005f0015007a0c */ /* 0x000fda0003f06100 */
[----:B------:R-:W-:Y:S01]  /*6c10*/  @P0 CALL.REL.NOINC `(.L_x_394) ;  /* 0x0000001000000944 */ /* 0x000fe20003c00000 */
[----:B------:R-:W-:Y:S05]  /*6c20*/  BRA `(.L_x_395) ;  /* 0xffff966000007947 */ /* 0x000fea000383ffff */
.L_x_394:
[----:B------:R-:W-:Y:S05]  /*6c30*/  BSYNC B0 ;  /* 0x0000000000007941 */ /* 0x000fea0003800000 */
.L_x_252:
[----:B------:R-:W-:Y:S05]  /*6c40*/  EXIT ;  /* 0x000000000000794d */ /* 0x000fea0003800000 */
        .weak           $__internal_4_$__cuda_sm20_div_u64
        .type           $__internal_4_$__cuda_sm20_div_u64,@function
        .size           $__internal_4_$__cuda_sm20_div_u64,($__internal_5_$__cuda_sm20_rcp_rn_f32_slowpath - $__internal_4_$__cuda_sm20_div_u64)
$__internal_4_$__cuda_sm20_div_u64:
        /* <DEDUP_REMOVED lines=15> */
[----:B------:R-:W-:Y:S01]  /*6d40*/  IMAD.HI.U32 R4, P1, R3, R7, R4 ;  /* 0x0000000703047227 */ /* 0x000fe20007820004 */
[----:B------:R-:W-:-:S04]  /*6d50*/  IADD3.X R0, R9, R3, RZ, P0, !PT ;  /* 0x0000000309007210 */ /* 0x000fc800007fe4ff */
[----:B------:R-:W-:-:S04]  /*6d60*/  IADD3 R5, P2, R11, R4, RZ ;  /* 0x000000040b057210 */ /* 0x000fc80007f5e0ff */
[----:B------:R-:W-:Y:S01]  /*6d70*/  IADD3.X R7, RZ, RZ, R0, P2, P1 ;  /* 0x000000ffff077210 */ /* 0x000fe200017e2400 */
[----:B------:R-:W-:-:S04]  /*6d80*/  IMAD.WIDE.U32 R2, R5, c[0x0][0x164], RZ ;  /* 0x0000590005027a25 */ /* 0x000fc800078e00ff */
        /* <DEDUP_REMOVED lines=22> */
[----:B------:R-:W-:Y:S01]  /*6ef0*/  IMAD R3, R5, UR5, R3 ;  /* 0x0000000505037c24 */ /* 0x000fe2000f8e0203 */
[----:B------:R-:W-:-:S03]  /*6f00*/  IADD3 R7, P1, -R2, R34, RZ ;  /* 0x0000002202077210 */ /* 0x000fc60007f3e1ff */
[----:B------:R-:W-:Y:S01]  /*6f10*/  IMAD R0, R0, c[0x0][0x164], R3 ;  /* 0x0000590000007a24 */ /* 0x000fe200078e0203 */
[----:B------:R-:W-:-:S04]  /*6f20*/  ISETP.GE.U32.AND P0, PT, R7, c[0x0][0x164], PT ;  /* 0x0000590007007a0c */ /* 0x000fc80003f06070 */
[----:B------:R-:W-:Y:S02]  /*6f30*/  IADD3.X R4, ~R0, R21, RZ, P1, !PT ;  /* 0x0000001500047210 */ /* 0x000fe40000ffe5ff */
[----:B------:R-:W-:Y:S02]  /*6f40*/  IADD3 R2, P1, R7, -c[0x0][0x164], RZ ;  /* 0x8000590007027a10 */ /* 0x000fe40007f3e0ff */
[C---:B------:R-:W-:Y:S02]  /*6f50*/  ISETP.GE.U32.AND.EX P0, PT, R4.reuse, UR5, PT, P0 ;  /* 0x0000000504007c0c */ /* 0x040fe4000bf06100 */
[----:B------:R-:W-:Y:S02]  /*6f60*/  IADD3.X R3, R4, ~UR5, RZ, P1, !PT ;  /* 0x8000000504037c10 */ /* 0x000fe40008ffe4ff */
[----:B------:R-:W-:Y:S02]  /*6f70*/  IADD3 R0, R5, 0x1, RZ ;  /* 0x0000000105007810 */ /* 0x000fe40007ffe0ff */
[----:B------:R-:W-:-:S02]  /*6f80*/  SEL R2, R2, R7, P0 ;  /* 0x0000000702027207 */ /* 0x000fc40000000000 */
[----:B------:R-:W-:Y:S02]  /*6f90*/  SEL R3, R3, R4, P0 ;  /* 0x0000000403037207 */ /* 0x000fe40000000000 */
[----:B------:R-:W-:Y:S02]  /*6fa0*/  SEL R5, R0, R5, P0 ;  /* 0x0000000500057207 */ /* 0x000fe40000000000 */
[----:B------:R-:W-:Y:S02]  /*6fb0*/  ISETP.GE.U32.AND P0, PT, R2, c[0x0][0x164], PT ;  /* 0x0000590002007a0c */ /* 0x000fe40003f06070 */
[----:B------:R-:W-:Y:S02]  /*6fc0*/  ISETP.NE.U32.AND P1, PT, RZ, c[0x0][0x164], PT ;  /* 0x00005900ff007a0c */ /* 0x000fe40003f25070 */
[----:B------:R-:W-:Y:S02]  /*6fd0*/  IADD3 R38, R5, 0x1, RZ ;  /* 0x0000000105267810 */ /* 0x000fe40007ffe0ff */
[----:B------:R-:W-:-:S02]  /*6fe0*/  ISETP.GE.U32.AND.EX P0, PT, R3, UR5, PT, P0 ;  /* 0x0000000503007c0c */ /* 0x000fc4000bf06100 */
[----:B------:R-:W-:Y:S02]  /*6ff0*/  MOV R2, R6 ;  /* 0x0000000600027202 */ /* 0x000fe40000000f00 */
[----:B------:R-:W-:Y:S02]  /*7000*/  MOV R3, 0x0 ;  /* 0x0000000000037802 */ /* 0x000fe40000000f00 */
[----:B------:R-:W-:Y:S02]  /*7010*/  ISETP.NE.AND.EX P1, PT, RZ, UR5, PT, P1 ;  /* 0x00000005ff007c0c */ /* 0x000fe4000bf25310 */
[----:B------:R-:W-:-:S04]  /*7020*/  SEL R38, R38, R5, P0 ;  /* 0x0000000526267207 */ /* 0x000fc80000000000 */
[----:B------:R-:W-:Y:S01]  /*7030*/  SEL R38, R38, 0xffffffff, P1 ;  /* 0xffffffff26267807 */ /* 0x000fe20000800000 */
[----:B------:R-:W-:Y:S06]  /*7040*/  RET.REL.NODEC R2 `(my_create_soft_contacts_cuda_kernel_forward) ;  /* 0xffff8fb002007950 */ /* 0x000fec0003c3ffff */
        .weak           $__internal_5_$__cuda_sm20_rcp_rn_f32_slowpath
        .type           $__internal_5_$__cuda_sm20_rcp_rn_f32_slowpath,@function
        .size           $__internal_5_$__cuda_sm20_rcp_rn_f32_slowpath,($__internal_6_$__cuda_sm20_sqrt_rn_f32_slowpath - $__internal_5_$__cuda_sm20_rcp_rn_f32_slowpath)
$__internal_5_$__cuda_sm20_rcp_rn_f32_slowpath:
[----:B------:R-:W-:Y:S01]  /*7050*/  SHF.L.U32 R19, R22, 0x1, RZ ;  /* 0x0000000116137819 */ /* 0x000fe200000006ff */
[----:B------:R-:W-:Y:S03]  /*7060*/  BSSY B3, `(.L_x_396) ;  /* 0x0000031000037945 */ /* 0x000fe60003800000 */
[----:B------:R-:W-:Y:S02]  /*7070*/  SHF.R.U32.HI R79, RZ, 0x18, R19 ;  /* 0x00000018ff4f7819 */ /* 0x000fe40000011613 */
[----:B------:R-:W-:Y:S02]  /*7080*/  MOV R19, R22 ;  /* 0x0000001600137202 */ /* 0x000fe40000000f00 */
        /* <DEDUP_REMOVED lines=12> */
.L_x_397:
        /* <DEDUP_REMOVED lines=33> */
.L_x_399:
[----:B------:R0:W1:Y:S02]  /*7360*/  MUFU.RCP R22, R19 ;  /* 0x0000001300167308 */ /* 0x0000640000001000 */
.L_x_398:
[----:B------:R-:W-:Y:S05]  /*7370*/  BSYNC B3 ;  /* 0x0000000000037941 */ /* 0x000fea0003800000 */
.L_x_396:
[----:B01----:R-:W-:Y:S02]  /*7380*/  MOV R19, R22 ;  /* 0x0000001600137202 */ /* 0x003fe40000000f00 */
[----:B------:R-:W-:Y:S02]  /*7390*/  MOV R22, R78 ;  /* 0x0000004e00167202 */ /* 0x000fe40000000f00 */
[----:B------:R-:W-:-:S04]  /*73a0*/  MOV R23, 0x0 ;  /* 0x0000000000177802 */ /* 0x000fc80000000f00 */
[----:B------:R-:W-:Y:S05]  /*73b0*/  RET.REL.NODEC R22 `(my_create_soft_contacts_cuda_kernel_forward) ;  /* 0xffff8c4016007950 */ /* 0x000fea0003c3ffff */
        .weak           $__internal_6_$__cuda_sm20_sqrt_rn_f32_slowpath
        .type           $__internal_6_$__cuda_sm20_sqrt_rn_f32_slowpath,@function
        .size           $__internal_6_$__cuda_sm20_sqrt_rn_f32_slowpath,($__internal_7_$__cuda_sm3x_div_rn_noftz_f32_slowpath - $__internal_6_$__cuda_sm20_sqrt_rn_f32_slowpath)
$__internal_6_$__cuda_sm20_sqrt_rn_f32_slowpath:
        /* <DEDUP_REMOVED lines=13> */
[----:B------:R-:W-:Y:S01]  /*7490*/  @P1 FMUL.FTZ R80, R22, 0.5 ;  /* 0x3f00000016501820 */ /* 0x000fe20000410000 */
[----:B------:R-:W-:Y:S02]  /*74a0*/  @!P1 MOV R22, R19 ;  /* 0x0000001300169202 */ /* 0x000fe40000000f00 */
[----:B------:R-:W-:-:S04]  /*74b0*/  @P1 FADD.FTZ R79, -R78, -RZ ;  /* 0x800000ff4e4f1221 */ /* 0x000fc80000010100 */
[----:B------:R-:W-:-:S04]  /*74c0*/  @P1 FFMA R79, R78, R79, R23 ;  /* 0x0000004f4e4f1223 */ /* 0x000fc80000000017 */
[----:B------:R-:W-:-:S04]  /*74d0*/  @P1 FFMA R79, R79, R80, R78 ;  /* 0x000000504f4f1223 */ /* 0x000fc8000000004e */
[----:B------:R-:W-:-:S05]  /*74e0*/  @P1 FMUL.FTZ R22, R79, 2.3283064365386962891e-10 ;  /* 0x2f8000004f161820 */ /* 0x000fca0000410000 */
.L_x_400:
[----:B------:R-:W-:Y:S02]  /*74f0*/  MOV R19, R22 ;  /* 0x0000001600137202 */ /* 0x000fe40000000f00 */
[----:B------:R-:W-:Y:S02]  /*7500*/  MOV R22, R81 ;  /* 0x0000005100167202 */ /* 0x000fe40000000f00 */
[----:B------:R-:W-:-:S04]  /*7510*/  MOV R23, 0x0 ;  /* 0x0000000000177802 */ /* 0x000fc80000000f00 */
[----:B------:R-:W-:Y:S05]  /*7520*/  RET.REL.NODEC R22 `(my_create_soft_contacts_cuda_kernel_forward) ;  /* 0xffff8ad016007950 */ /* 0x000fea0003c3ffff */
        .weak           $__internal_7_$__cuda_sm3x_div_rn_noftz_f32_slowpath
        .type           $__internal_7_$__cuda_sm3x_div_rn_noftz_f32_slowpath,@function
        .size           $__internal_7_$__cuda_sm3x_div_rn_noftz_f32_slowpath,(.L_x_1267 - $__internal_7_$__cuda_sm3x_div_rn_noftz_f32_slowpath)
$__internal_7_$__cuda_sm3x_div_rn_noftz_f32_slowpath:
        /* <DEDUP_REMOVED lines=34> */
.L_x_402:
[----:B------:R-:W-:Y:S01]  /*7750*/  LEA R79, R83, 0xc0800000, 0x17 ;  /* 0xc0800000534f7811 */ /* 0x000fe200078eb8ff */
[----:B------:R-:W-:Y:S03]  /*7760*/  BSSY B3, `(.L_x_407) ;  /* 0x0000036000037945 */ /* 0x000fe60003800000 */
[----:B------:R-:W-:Y:S02]  /*7770*/  IADD3 R79, -R79, R22, RZ ;  /* 0x000000164f4f7210 */ /* 0x000fe40007ffe1ff */
[----:B------:R-:W-:Y:S02]  /*7780*/  IADD3 R22, R81, -0x7f, RZ ;  /* 0xffffff8151167810 */ /* 0x000fe40007ffe0ff */
[----:B------:R-:W0:Y:S01]  /*7790*/  MUFU.RCP R80, R79 ;  /* 0x0000004f00507308 */ /* 0x000e220000001000 */
[----:B------:R-:W-:Y:S02]  /*77a0*/  FADD.FTZ R82, -R79, -RZ ;  /* 0x800000ff4f527221 */ /* 0x000fe40000010100 */
[C---:B------:R-:W-:Y:S01]  /*77b0*/  IMAD R19, R22.reuse, -0x800000, R19 ;  /* 0xff80000016137824 */ /* 0x040fe200078e0213 */
[----:B------:R-:W-:-:S04]  /*77c0*/  IADD3 R22, R22, 0x7f, -R83 ;  /* 0x0000007f16167810 */ /* 0x000fc80007ffe853 */
[----:B------:R-:W-:Y:S01]  /*77d0*/  IADD3 R22, R22, R23, RZ ;  /* 0x0000001716167210 */ /* 0x000fe20007ffe0ff */
[----:B0-----:R-:W-:-:S04]  /*77e0*/  FFMA R81, R80, R82, 1 ;  /* 0x3f80000050517423 */ /* 0x001fc80000000052 */
[----:B------:R-:W-:-:S04]  /*77f0*/  FFMA R85, R80, R81, R80 ;  /* 0x0000005150557223 */ /* 0x000fc80000000050 */
[----:B------:R-:W-:-:S04]  /*7800*/  FFMA R80, R19, R85, RZ ;  /* 0x0000005513507223 */ /* 0x000fc800000000ff */
[----:B------:R-:W-:-:S04]  /*7810*/  FFMA R81, R82, R80, R19 ;  /* 0x0000005052517223 */ /* 0x000fc80000000013 */
[----:B------:R-:W-:-:S04]  /*7820*/  FFMA R84, R85, R81, R80 ;  /* 0x0000005155547223 */ /* 0x000fc80000000050 */
[----:B------:R-:W-:-:S04]  /*7830*/  FFMA R81, R82, R84, R19 ;  /* 0x0000005452517223 */ /* 0x000fc80000000013 */
        /* <DEDUP_REMOVED lines=36> */
.L_x_409:
[----:B------:R-:W-:-:S04]  /*7a80*/  LOP3.LUT R80, R80, 0x80000000, RZ, 0xc0, !PT ;  /* 0x8000000050507812 */ /* 0x000fc800078ec0ff */
[----:B------:R-:W-:Y:S01]  /*7a90*/  LOP3.LUT R80, R80, 0x7f800000, RZ, 0xfc, !PT ;  /* 0x7f80000050507812 */ /* 0x000fe200078efcff */
[----:B------:R-:W-:Y:S05]  /*7aa0*/  BRA `(.L_x_410) ;  /* 0x0000001000007947 */ /* 0x000fea0003800000 */
.L_x_408:
[----:B------:R-:W-:Y:S02]  /*7ab0*/  LEA R80, R22, R80, 0x17 ;  /* 0x0000005016507211 */ /* 0x000fe400078eb8ff */
.L_x_410:
[----:B------:R-:W-:Y:S05]  /*7ac0*/  BSYNC B3 ;  /* 0x0000000000037941 */ /* 0x000fea0003800000 */
.L_x_407:
[----:B------:R-:W-:Y:S05]  /*7ad0*/  BRA `(.L_x_411) ;  /* 0x0000008000007947 */ /* 0x000fea0003800000 */
.L_x_406:
[----:B------:R-:W-:-:S04]  /*7ae0*/  LOP3.LUT R19, R22, 0x80000000, R19, 0x48, !PT ;  /* 0x8000000016137812 */ /* 0x000fc800078e4813 */
[----:B------:R-:W-:Y:S01]  /*7af0*/  LOP3.LUT R80, R19, 0x7f800000, RZ, 0xfc, !PT ;  /* 0x7f80000013507812 */ /* 0x000fe200078efcff */
[----:B------:R-:W-:Y:S05]  /*7b00*/  BRA `(.L_x_411) ;  /* 0x0000005000007947 */ /* 0x000fea0003800000 */
.L_x_405:
[----:B------:R-:W-:Y:S01]  /*7b10*/  LOP3.LUT R80, R22, 0x80000000, R19, 0x48, !PT ;  /* 0x8000000016507812 */ /* 0x000fe200078e4813 */
[----:B------:R-:W-:Y:S05]  /*7b20*/  BRA `(.L_x_411) ;  /* 0x0000003000007947 */ /* 0x000fea0003800000 */
.L_x_404:
[----:B------:R-:W0:Y:S01]  /*7b30*/  MUFU.RSQ R80, -QNAN ;  /* 0xffc0000000507908 */ /* 0x000e220000001400 */
[----:B------:R-:W-:Y:S05]  /*7b40*/  BRA `(.L_x_411) ;  /* 0x0000001000007947 */ /* 0x000fea0003800000 */
.L_x_403:
[----:B------:R-:W-:Y:S02]  /*7b50*/  FADD.FTZ R80, R19, R22 ;  /* 0x0000001613507221 */ /* 0x000fe40000010000 */
.L_x_411:
[----:B------:R-:W-:Y:S05]  /*7b60*/  BSYNC B2 ;  /* 0x0000000000027941 */ /* 0x000fea0003800000 */
.L_x_401:
[----:B------:R-:W-:Y:S02]  /*7b70*/  MOV R22, R78 ;  /* 0x0000004e00167202 */ /* 0x000fe40000000f00 */
[----:B------:R-:W-:Y:S02]  /*7b80*/  MOV R23, 0x0 ;  /* 0x0000000000177802 */ /* 0x000fe40000000f00 */
[----:B0-----:R-:W-:Y:S02]  /*7b90*/  MOV R19, R80 ;  /* 0x0000005000137202 */ /* 0x001fe40000000f00 */
[----:B------:R-:W-:Y:S05]  /*7ba0*/  RET.REL.NODEC R22 `(my_create_soft_contacts_cuda_kernel_forward) ;  /* 0xffff845016007950 */ /* 0x000fea0003c3ffff */
.L_x_412:
        /* <DEDUP_REMOVED lines=13> */
.L_x_1267:


//--------------------- .text.my_solve_particle_shape_contacts_cuda_kernel_backward --------------------------
	.section	.text.my_solve_particle_shape_contacts_cuda_kernel_backward,"ax",@progbits
	.sectioninfo	@"SHI_REGISTERS=105"
	.align	128
        .global         my_solve_particle_shape_contacts_cuda_kernel_backward
        .type           my_solve_particle_shape_contacts_cuda_kernel_backward,@function
        .size           my_solve_particle_shape_contacts_cuda_kernel_backward,(.L_x_1270 - my_solve_particle_shape_contacts_cuda_kernel_backward)
        .other          my_solve_particle_shape_contacts_cuda_kernel_backward,@"STO_CUDA_ENTRY STV_DEFAULT"
my_solve_particle_shape_contacts_cuda_kernel_backward:
.text.my_solve_particle_shape_contacts_cuda_kernel_backward:
[----:B------:R-:W-:Y:S02]  /*0000*/  MOV R1, c[0x0][0x28] ;  /* 0x00000a0000017a02 */ /* 0x000fe40000000f00 */
[----:B------:R-:W0:Y:S01]  /*0010*/  S2R R2, SR_TID.X ;  /* 0x0000000000027919 */ /* 0x000e220000002100 */
[----:B------:R-:W-:-:S03]  /*0020*/  MOV R3, RZ ;  /* 0x000000ff00037202 */ /* 0x000fc60000000f00 */
[----:B------:R-:W0:Y:S02]  /*0030*/  S2R R5, SR_CTAID.X ;  /* 0x0000000000057919 */ /* 0x000e240000002500 */
[----:B0-----:R-:W-:-:S05]  /*0040*/  IMAD.WIDE.U32 R2, R5, c[0x0][0x0], R2 ;  /* 0x0000000005027a25 */ /* 0x001fca00078e0002 */
[----:B------:R-:W-:-:S04]  /*0050*/  ISETP.GE.U32.AND P0, PT, R2, c[0x0][0x178], PT ;  /* 0x00005e0002007a0c */ /* 0x000fc80003f06070 */
[----:B------:R-:W-:-:S13]  /*0060*/  ISETP.GE.U32.AND.EX P0, PT, R3, c[0x0][0x17c], PT, P0 ;  /* 0x00005f0003007a0c */ /* 0x000fda0003f06100 */
[----:B------:R-:W-:Y:S05]  /*0070*/  @P0 EXIT ;  /* 0x000000000000094d */ /* 0x000fea0003800000 */
[----:B------:R-:W-:Y:S01]  /*0080*/  BSSY B1, `(.L_x_413) ;  /* 0x00006c1000017945 */ /* 0x000fe20003800000 */
[----:B------:R-:W-:Y:S01]  /*0090*/  MOV R20, R2 ;  /* 0x0000000200147202 */ /* 0x000fe20000000f00 */
[----:B------:R-:W-:Y:S01]  /*00a0*/  ULDC UR4, c[0x0][0x5a0] ;  /* 0x0001680000047ab9 */ /* 0x000fe20000000800 */
[----:B------:R-:W-:Y:S01]  /*00b0*/  MOV R21, R3 ;  /* 0x0000000300157202 */ /* 0x000fe20000000f00 */
        /* <DEDUP_REMOVED lines=25> */
[----:B------:R-:W-:Y:S02]  /*0250*/  USHF.R.S32.HI UR4, URZ, 0x1f, UR4 ;  /* 0x0000001f3f047899 */ /* 0x000fe40008011404 */
        /* <DEDUP_REMOVED lines=25> */
[----:B------:R-:W-:-:S02]  /*03f0*/  ULDC.64 UR32, c[0x0][0x118] ;  /* 0x0000460000207ab9 */ /* 0x000fc40000000a00 */
.L_x_497:
[----:B------:R-:W-:Y:S02]  /*0400*/  MOV R2, c[0x0][0x510] ;  /* 0x0001440000027a02 */ /* 0x000fe40000000f00 */
[----:B------:R-:W-:-:S05]  /*0410*/  MOV R3, c[0x0][0x514] ;  /* 0x0001450000037a02 */ /* 0x000fca0000000f00 */
[----:B------:R-:W2:Y:S01]  /*0420*/  LDG.E R2, [R2.64] ;  /* 0x0000002002027981 */ /* 0x000ea2000c1e1900 */
[----:B------:R-:W-:Y:S01]  /*0430*/  YIELD ;  /* 0x0000000000007946 */ /* 0x000fe20003800000 */
[----:B------:R-:W-:Y:S01]  /*0440*/  BSSY B0, `(.L_x_414) ;  /* 0x000067e000007945 */ /* 0x000fe20003800000 */
[----:B--2---:R-:W-:-:S04]  /*0450*/  IMNMX R5, R2, c[0x0][0x660], PT ;  /* 0x0001980002057a17 */ /* 0x004fc80003800200 */
[----:B------:R-:W-:-:S13]  /*0460*/  ISETP.GT.AND P0, PT, R5, R20, PT ;  /* 0x000000140500720c */ /* 0x000fda0003f04270 */
[----:B------:R-:W-:Y:S05]  /*0470*/  @!P0 BRA `(.L_x_415) ;  /* 0x000067a000008947 */ /* 0x000fea0003800000 */
[----:B------:R-:W-:Y:S02]  /*0480*/  SHF.R.S32.HI R55, RZ, 0x1f, R20 ;  /* 0x0000001fff377819 */ /* 0x000fe40000011414 */
[----:B------:R-:W-:-:S03]  /*0490*/  MOV R3, c[0x0][0x568] ;  /* 0x00015a0000037a02 */ /* 0x000fc60000000f00 */
[----:B------:R-:W-:Y:S02]  /*04a0*/  IMAD R5, R55, c[0x0][0x568], RZ ;  /* 0x00015a0037057a24 */ /* 0x000fe400078e02ff */
[----:B------:R-:W-:-:S04]  /*04b0*/  IMAD.WIDE.U32 R2, R20, R3, c[0x0][0x548] ;  /* 0x0001520014027625 */ /* 0x000fc800078e0003 */
[----:B------:R-:W-:Y:S01]  /*04c0*/  IMAD R5, R20, UR6, R5 ;  /* 0x0000000614057c24 */ /* 0x000fe2000f8e0205 */
[----:B------:R-:W-:-:S04]  /*04d0*/  MOV R4, R2 ;  /* 0x0000000200047202 */ /* 0x000fc80000000f00 */
[----:B------:R-:W-:-:S05]  /*04e0*/  IADD3 R5, R3, R5, RZ ;  /* 0x0000000503057210 */ /* 0x000fca0007ffe0ff */
[----:B------:R-:W2:Y:S01]  /*04f0*/  LDG.E R54, [R4.64] ;  /* 0x0000002004367981 */ /* 0x000ea2000c1e1900 */
[----:B------:R-:W-:Y:S01]  /*0500*/  MOV R3, c[0x0][0x5a0] ;  /* 0x0001680000037a02 */ /* 0x000fe20000000f00 */
[----:B------:R-:W-:Y:S01]  /*0510*/  IMAD R7, R55, c[0x0][0x5a0], RZ ;  /* 0x0001680037077a24 */ /* 0x000fe200078e02ff */
[----:B------:R-:W-:-:S03]  /*0520*/  MOV R11, c[0x0][0x280] ;  /* 0x0000a000000b7a02 */ /* 0x000fc60000000f00 */
[----:B------:R-:W-:-:S04]  /*0530*/  IMAD.WIDE.U32 R2, R20, R3, c[0x0][0x580] ;  /* 0x0001600014027625 */ /* 0x000fc800078e0003 */
[----:B------:R-:W-:-:S05]  /*0540*/  IMAD R7, R20, UR4, R7 ;  /* 0x0000000414077c24 */ /* 0x000fca000f8e0207 */
[----:B------:R-:W-:-:S05]  /*0550*/  IADD3 R3, R3, R7, RZ ;  /* 0x0000000703037210 */ /* 0x000fca0007ffe0ff */
[----:B------:R-:W3:Y:S01]  /*0560*/  LDG.E R22, [R2.64] ;  /* 0x0000002002167981 */ /* 0x000ee2000c1e1900 */
[----:B--2---:R-:W-:Y:S01]  /*0570*/  SHF.R.S32.HI R53, RZ, 0x1f, R54 ;  /* 0x0000001fff357819 */ /* 0x004fe20000011436 */
[----:B------:R-:W-:-:S04]  /*0580*/  IMAD.WIDE.U32 R6, R54, R11, c[0x0][0x260] ;  /* 0x0000980036067625 */ /* 0x000fc800078e000b */
[----:B------:R-:W-:-:S04]  /*0590*/  IMAD R9, R53, c[0x0][0x280], RZ ;  /* 0x0000a00035097a24 */ /* 0x000fc800078e02ff */
[----:B------:R-:W-:Y:S01]  /*05a0*/  IMAD R9, R54, UR7, R9 ;  /* 0x0000000736097c24 */ /* 0x000fe2000f8e0209 */
[----:B------:R-:W-:-:S04]  /*05b0*/  MOV R8, R6 ;  /* 0x0000000600087202 */ /* 0x000fc80000000f00 */
[----:B------:R-:W-:-:S05]  /*05c0*/  IADD3 R9, R7, R9, RZ ;  /* 0x0000000907097210 */ /* 0x000fca0007ffe0ff */
[----:B------:R-:W2:Y:S01]  /*05d0*/  LDG.E R8, [R8.64] ;  /* 0x0000002008087981 */ /* 0x000ea2000c1e1900 */
[----:B---3--:R-:W-:Y:S02]  /*05e0*/  SHF.R.S32.HI R4, RZ, 0x1f, R22 ;  /* 0x0000001fff047819 */ /* 0x008fe40000011416 */
[----:B------:R-:W-:-:S03]  /*05f0*/  MOV R7, c[0x0][0x3d0] ;  /* 0x0000f40000077a02 */ /* 0x000fc60000000f00 */
[----:B------:R-:W-:Y:S02]  /*0600*/  IMAD R5, R4, c[0x0][0x3d0], RZ ;  /* 0x0000f40004057a24 */ /* 0x000fe400078e02ff */
[----:B------:R-:W-:-:S04]  /*0610*/  IMAD.WIDE.U32 R6, R22, R7, c[0x0][0x3b0] ;  /* 0x0000ec0016067625 */ /* 0x000fc800078e0007 */
[----:B------:R-:W-:-:S05]  /*0620*/  IMAD R5, R22, UR5, R5 ;  /* 0x0000000516057c24 */ /* 0x000fca000f8e0205 */
[----:B------:R-:W-:Y:S02]  /*0630*/  IADD3 R7, R7, R5, RZ ;  /* 0x0000000507077210 */ /* 0x000fe40007ffe0ff */
[----:B--2---:R-:W-:-:S04]  /*0640*/  LOP3.LUT R0, R8, 0x1, RZ, 0xc0, !PT ;  /* 0x0000000108007812 */ /* 0x004fc800078ec0ff */
[----:B------:R-:W-:-:S13]  /*0650*/  ISETP.NE.U32.AND P0, PT, R0, 0x1, PT ;  /* 0x000000010000780c */ /* 0x000fda0003f05070 */
[----:B------:R-:W-:Y:S05]  /*0660*/  @P0 BRA `(.L_x_415) ;  /* 0x000065b000000947 */ /* 0x000fea0003800000 */
[----:B------:R-:W-:Y:S01]  /*0670*/  MOV R11, c[0x0][0x5d8] ;  /* 0x00017600000b7a02 */ /* 0x000fe20000000f00 */
[C---:B------:R-:W-:Y:S01]  /*0680*/  IMAD R0, R55.reuse, c[0x0][0x5d8], RZ ;  /* 0x0001760037007a24 */ /* 0x040fe200078e02ff */
[----:B------:R-:W-:Y:S01]  /*0690*/  MOV R13, c[0x0][0x648] ;  /* 0x00019200000d7a02 */ /* 0x000fe20000000f00 */
[----:B------:R-:W-:Y:S01]  /*06a0*/  IMAD R2, R55, c[0x0][0x648], RZ ;  /* 0x0001920037027a24 */ /* 0x000fe200078e02ff */
[----:B------:R-:W-:Y:S01]  /*06b0*/  SHF.R.S32.HI R3, RZ, 0x1f, R11 ;  /* 0x0000001fff037819 */ /* 0x000fe2000001140b */
[----:B------:R0:W2:Y:S01]  /*06c0*/  LDG.E R51, [R6.64] ;  /* 0x0000002006337981 */ /* 0x0000a2000c1e1900 */
[----:B------:R-:W-:Y:S02]  /*06d0*/  SHF.R.S32.HI R5, RZ, 0x1f, R13 ;  /* 0x0000001fff057819 */ /* 0x000fe4000001140d */
[----:B------:R-:W-:Y:S01]  /*06e0*/  MOV R15, c[0x0][0x248] ;  /* 0x00009200000f7a02 */ /* 0x000fe20000000f00 */
[----:B------:R-:W-:Y:S01]  /*06f0*/  IMAD R17, R20, R3, R0 ;  /* 0x0000000314117224 */ /* 0x000fe200078e0200 */
[----:B------:R-:W-:-:S02]  /*0700*/  MOV R3, c[0x0][0x1a0] ;  /* 0x0000680000037a02 */ /* 0x000fc40000000f00 */
[----:B------:R-:W-:Y:S01]  /*0710*/  MOV R9, c[0x0][0x1d8] ;  /* 0x0000760000097a02 */ /* 0x000fe20000000f00 */
[----:B------:R-:W-:Y:S01]  /*0720*/  IMAD R19, R20, R5, R2 ;  /* 0x0000000514137224 */ /* 0x000fe200078e0202 */
[----:B------:R-:W-:Y:S01]  /*0730*/  SHF.R.S32.HI R45, RZ, 0x1f, R15 ;  /* 0x0000001fff2d7819 */ /* 0x000fe2000001140f */
[C---:B------:R-:W-:Y:S01]  /*0740*/  IMAD R12, R53.reuse, c[0x0][0x248], RZ ;  /* 0x00009200350c7a24 */ /* 0x040fe200078e02ff */
[----:B------:R-:W-:Y:S01]  /*0750*/  SHF.R.S32.HI R49, RZ, 0x1f, R3 ;  /* 0x0000001fff317819 */ /* 0x000fe20000011403 */
[C---:B------:R-:W-:Y:S01]  /*0760*/  IMAD R0, R53.reuse, c[0x0][0x1a0], RZ ;  /* 0x0000680035007a24 */ /* 0x040fe200078e02ff */
[----:B------:R-:W-:Y:S01]  /*0770*/  SHF.R.S32.HI R47, RZ, 0x1f, R9 ;  /* 0x0000001fff2f7819 */ /* 0x000fe20000011409 */
[----:B------:R-:W-:Y:S02]  /*0780*/  IMAD R5, R53, c[0x0][0x1d8], RZ ;  /* 0x0000760035057a24 */ /* 0x000fe400078e02ff */
[C---:B------:R-:W-:Y:S02]  /*0790*/  IMAD R23, R54.reuse, R45, R12 ;  /* 0x0000002d36177224 */ /* 0x040fe400078e020c */
[----:B------:R-:W-:-:S04]  /*07a0*/  IMAD.WIDE.U32 R2, R54, R3, c[0x0][0x180] ;  /* 0x0000600036027625 */ /* 0x000fc800078e0003 */
[----:B------:R-:W-:-:S04]  /*07b0*/  IMAD.WIDE.U32 R8, R54, R9, c[0x0][0x1b8] ;  /* 0x00006e0036087625 */ /* 0x000fc800078e0009 */
[C---:B0-----:R-:W-:Y:S02]  /*07c0*/  IMAD R7, R54.reuse, R49, R0 ;  /* 0x0000003136077224 */ /* 0x041fe400078e0200 */
[C---:B------:R-:W-:Y:S02]  /*07d0*/  IMAD R5, R54.reuse, R47, R5 ;  /* 0x0000002f36057224 */ /* 0x040fe400078e0205 */
[----:B------:R-:W-:-:S04]  /*07e0*/  IMAD.WIDE.U32 R14, R54, R15, c[0x0][0x228] ;  /* 0x00008a00360e7625 */ /* 0x000fc800078e000f */
[----:B------:R-:W-:Y:S01]  /*07f0*/  IMAD.WIDE.U32 R12, R20, R13, c[0x0][0x628] ;  /* 0x00018a00140c7625 */ /* 0x000fe200078e000d */
[----:B------:R-:W-:Y:S02]  /*0800*/  IADD3 R7, R3, R7, RZ ;  /* 0x0000000703077210 */ /* 0x000fe40007ffe0ff */
[----:B------:R-:W-:Y:S02]  /*0810*/  IADD3 R9, R9, R5, RZ ;  /* 0x0000000509097210 */ /* 0x000fe40007ffe0ff */
[----:B------:R-:W-:Y:S02]  /*0820*/  IADD3 R15, R15, R23, RZ ;  /* 0x000000170f0f7210 */ /* 0x000fe40007ffe0ff */
[----:B------:R-:W-:Y:S01]  /*0830*/  IADD3 R13, R13, R19, RZ ;  /* 0x000000130d0d7210 */ /* 0x000fe20007ffe0ff */
[----:B------:R0:W5:Y:S01]  /*0840*/  LDG.E R58, [R8.64] ;  /* 0x00000020083a7981 */ /* 0x000162000c1e1900 */
[----:B------:R-:W-:-:S03]  /*0850*/  MOV R6, R2 ;  /* 0x0000000200067202 */ /* 0x000fc60000000f00 */
[----:B------:R0:W5:Y:S04]  /*0860*/  LDG.E R61, [R8.64+0x4] ;  /* 0x00000420083d7981 */ /* 0x000168000c1e1900 */
[----:B------:R0:W5:Y:S04]  /*0870*/  LDG.E R31, [R6.64] ;  /* 0x00000020061f7981 */ /* 0x000168000c1e1900 */
[----:B------:R0:W5:Y:S04]  /*0880*/  LDG.E R24, [R6.64+0x4] ;  /* 0x0000042006187981 */ /* 0x000168000c1e1900 */
[----:B------:R0:W5:Y:S04]  /*0890*/  LDG.E R35, [R6.64+0x8] ;  /* 0x0000082006237981 */ /* 0x000168000c1e1900 */
[----:B------:R0:W5:Y:S04]  /*08a0*/  LDG.E R59, [R8.64+0x8] ;  /* 0x00000820083b7981 */ /* 0x000168000c1e1900 */
[----:B------:R0:W5:Y:S04]  /*08b0*/  LDG.E R29, [R14.64] ;  /* 0x000000200e1d7981 */ /* 0x000168000c1e1900 */
[----:B------:R0:W5:Y:S04]  /*08c0*/  LDG.E R3, [R12.64] ;  /* 0x000000200c037981 */ /* 0x000168000c1e1900 */
[----:B------:R0:W5:Y:S04]  /*08d0*/  LDG.E R2, [R12.64+0x4] ;  /* 0x000004200c027981 */ /* 0x000168000c1e1900 */
[----:B------:R0:W5:Y:S01]  /*08e0*/  LDG.E R0, [R12.64+0x8] ;  /* 0x000008200c007981 */ /* 0x000162000c1e1900 */
[----:B------:R-:W-:Y:S01]  /*08f0*/  IMAD.WIDE.U32 R10, R20, R11, c[0x0][0x5b8] ;  /* 0x00016e00140a7625 */ /* 0x000fe200078e000b */
[----:B------:R-:W-:Y:S04]  /*0900*/  BSSY B2, `(.L_x_416) ;  /* 0x0000023000027945 */ /* 0x000fe80003800000 */
[----:B------:R-:W-:Y:S01]  /*0910*/  IADD3 R11, R11, R17, RZ ;  /* 0x000000110b0b7210 */ /* 0x000fe20007ffe0ff */
[----:B------:R-:W-:Y:S01]  /*0920*/  CS2R R42, SRZ ;  /* 0x00000000002a7805 */ /* 0x000fe2000001ff00 */
[----:B------:R-:W-:Y:S01]  /*0930*/  MOV R46, 0x3f800000 ;  /* 0x3f800000002e7802 */ /* 0x000fe20000000f00 */
[----:B------:R-:W-:Y:S01]  /*0940*/  CS2R R40, SRZ ;  /* 0x0000000000287805 */ /* 0x000fe2000001ff00 */
[----:B------:R-:W-:Y:S01]  /*0950*/  MOV R44, RZ ;  /* 0x000000ff002c7202 */ /* 0x000fe20000000f00 */
[----:B------:R1:W5:Y:S01]  /*0960*/  LDG.E R52, [R10.64] ;  /* 0x000000200a347981 */ /* 0x000362000c1e1900 */
[----:B------:R-:W-:-:S02]  /*0970*/  MOV R5, RZ ;  /* 0x000000ff00057202 */ /* 0x000fc40000000f00 */
[----:B------:R-:W-:Y:S01]  /*0980*/  MOV R39, RZ ;  /* 0x000000ff00277202 */ /* 0x000fe20000000f00 */
[----:B------:R1:W5:Y:S04]  /*0990*/  LDG.E R50, [R10.64+0x4] ;  /* 0x000004200a327981 */ /* 0x000368000c1e1900 */
[----:B------:R1:W5:Y:S02]  /*09a0*/  LDG.E R48, [R10.64+0x8] ;  /* 0x000008200a307981 */ /* 0x000364000c1e1900 */
[----:B-1----:R-:W-:Y:S01]  /*09b0*/  CS2R R10, SRZ ;  /* 0x00000000000a7805 */ /* 0x002fe2000001ff00 */
[----:B--2---:R-:W-:Y:S02]  /*09c0*/  ISETP.GE.AND P2, PT, R51, RZ, PT ;  /* 0x000000ff3300720c */ /* 0x004fe40003f46270 */
[----:B------:R-:W-:-:S11]  /*09d0*/  SHF.R.S32.HI R38, RZ, 0x1f, R51 ;  /* 0x0000001fff267819 */ /* 0x000fd60000011433 */
[----:B------:R-:W-:Y:S05]  /*09e0*/  @!P2 BRA `(.L_x_417) ;  /* 0x000001400000a947 */ /* 0x000fea0003800000 */
[C---:B0-----:R-:W-:Y:S01]  /*09f0*/  IMAD R6, R38.reuse, c[0x0][0x2b8], RZ ;  /* 0x0000ae0026067a24 */ /* 0x041fe200078e02ff */
[----:B------:R-:W-:Y:S01]  /*0a00*/  MOV R10, c[0x0][0x2b8] ;  /* 0x0000ae00000a7a02 */ /* 0x000fe20000000f00 */
[----:B------:R-:W-:Y:S01]  /*0a10*/  IMAD R8, R38, c[0x0][0x328], RZ ;  /* 0x0000ca0026087a24 */ /* 0x000fe200078e02ff */
[----:B------:R-:W-:Y:S01]  /*0a20*/  MOV R12, c[0x0][0x328] ;  /* 0x0000ca00000c7a02 */ /* 0x000fe20000000f00 */
[C---:B------:R-:W-:Y:S02]  /*0a30*/  IMAD R5, R51.reuse, UR8, R6 ;  /* 0x0000000833057c24 */ /* 0x040fe4000f8e0206 */
[C---:B------:R-:W-:Y:S02]  /*0a40*/  IMAD R11, R51.reuse, UR9, R8 ;  /* 0x00000009330b7c24 */ /* 0x040fe4000f8e0208 */
[----:B------:R-:W-:-:S04]  /*0a50*/  IMAD.WIDE.U32 R6, R51, R10, c[0x0][0x298] ;  /* 0x0000a60033067625 */ /* 0x000fc800078e000a */
[----:B------:R-:W-:Y:S01]  /*0a60*/  IMAD.WIDE.U32 R8, R51, R12, c[0x0][0x308] ;  /* 0x0000c20033087625 */ /* 0x000fe200078e000c */
[----:B------:R-:W-:-:S04]  /*0a70*/  IADD3 R7, R7, R5, RZ ;  /* 0x0000000507077210 */ /* 0x000fc80007ffe0ff */
[----:B------:R-:W-:Y:S01]  /*0a80*/  IADD3 R9, R9, R11, RZ ;  /* 0x0000000b09097210 */ /* 0x000fe20007ffe0ff */
[----:B------:R0:W5:Y:S04]  /*0a90*/  LDG.E R46, [R6.64+0x18] ;  /* 0x00001820062e7981 */ /* 0x000168000c1e1900 */
[----:B------:R0:W5:Y:S04]  /*0aa0*/  LDG.E R42, [R8.64] ;  /* 0x00000020082a7981 */ /* 0x000168000c1e1900 */
[----:B------:R0:W5:Y:S04]  /*0ab0*/  LDG.E R43, [R8.64+0x4] ;  /* 0x00000420082b7981 */ /* 0x000168000c1e1900 */
[----:B------:R0:W5:Y:S04]  /*0ac0*/  LDG.E R44, [R8.64+0x8] ;  /* 0x00000820082c7981 */ /* 0x000168000c1e1900 */
[----:B------:R0:W5:Y:S04]  /*0ad0*/  LDG.E R39, [R6.64+0x14] ;  /* 0x0000142006277981 */ /* 0x000168000c1e1900 */
[----:B------:R0:W5:Y:S04]  /*0ae0*/  LDG.E R40, [R6.64+0x10] ;  /* 0x0000102006287981 */ /* 0x000168000c1e1900 */
[----:B------:R0:W5:Y:S04]  /*0af0*/  LDG.E R41, [R6.64+0xc] ;  /* 0x00000c2006297981 */ /* 0x000168000c1e1900 */
[----:B------:R0:W5:Y:S04]  /*0b00*/  LDG.E R11, [R6.64+0x8] ;  /* 0x00000820060b7981 */ /* 0x000168000c1e1900 */
[----:B------:R0:W5:Y:S04]  /*0b10*/  LDG.E R10, [R6.64+0x4] ;  /* 0x00000420060a7981 */ /* 0x000168000c1e1900 */
[----:B------:R0:W5:Y:S02]  /*0b20*/  LDG.E R5, [R6.64] ;  /* 0x0000002006057981 */ /* 0x000164000c1e1900 */
.L_x_417:
[----:B0-----:R-:W-:Y:S05]  /*0b30*/  BSYNC B2 ;  /* 0x0000000000027941 */ /* 0x001fea0003800000 */
.L_x_416:
[----:B-----5:R-:W-:Y:S01]  /*0b40*/  FSEL R8, R43, RZ, P2 ;  /* 0x000000ff2b087208 */ /* 0x020fe20001000000 */
[----:B------:R-:W-:Y:S01]  /*0b50*/  FADD R13, R46, R46 ;  /* 0x0000002e2e0d7221 */ /* 0x000fe20000000000 */
[----:B------:R-:W-:Y:S01]  /*0b60*/  FSEL R6, R42, RZ, P2 ;  /* 0x000000ff2a067208 */ /* 0x000fe20001000000 */
[----:B------:R-:W-:Y:S01]  /*0b70*/  BSSY B2, `(.L_x_418) ;  /* 0x000048d000027945 */ /* 0x000fe20003800000 */
[----:B------:R-:W-:Y:S01]  /*0b80*/  FSEL R12, R44, RZ, P2 ;  /* 0x000000ff2c0c7208 */ /* 0x000fe20001000000 */
[----:B------:R-:W-:Y:S01]  /*0b90*/  FMUL R7, R8, R40 ;  /* 0x0000002808077220 */ /* 0x000fe20000400000 */
[----:B------:R-:W-:Y:S01]  /*0ba0*/  FFMA R13, R13, R46, -1 ;  /* 0xbf8000000d0d7423 */ /* 0x000fe2000000002e */
[-C--:B------:R-:W-:Y:S01]  /*0bb0*/  FMUL R15, R6, R40.reuse ;  /* 0x00000028060f7220 */ /* 0x080fe20000400000 */
[----:B------:R-:W-:Y:S01]  /*0bc0*/  FMUL R17, R8, R39 ;  /* 0x0000002708117220 */ /* 0x000fe20000400000 */
[-C--:B------:R-:W-:Y:S01]  /*0bd0*/  FFMA R7, R6, R41.reuse, R7 ;  /* 0x0000002906077223 */ /* 0x080fe20000000007 */
[-C--:B------:R-:W-:Y:S01]  /*0be0*/  FMUL R9, R12, R41.reuse ;  /* 0x000000290c097220 */ /* 0x080fe20000400000 */
[----:B------:R-:W-:Y:S01]  /*0bf0*/  FFMA R27, R8, R41, -R15 ;  /* 0x00000029081b7223 */ /* 0x000fe2000000080f */
[-C--:B------:R-:W-:Y:S01]  /*0c00*/  FMUL R15, R52, R40.reuse ;  /* 0x00000028340f7220 */ /* 0x080fe20000400000 */
[-C--:B------:R-:W-:Y:S01]  /*0c10*/  FFMA R7, R12, R39.reuse, R7 ;  /* 0x000000270c077223 */ /* 0x080fe20000000007 */
[----:B------:R-:W-:Y:S01]  /*0c20*/  FFMA R23, R6, R39, -R9 ;  /* 0x0000002706177223 */ /* 0x000fe20000000809 */
[----:B------:R-:W-:Y:S01]  /*0c30*/  FMUL R9, R48, R41 ;  /* 0x0000002930097220 */ /* 0x000fe20000400000 */
[-C--:B------:R-:W-:Y:S01]  /*0c40*/  FFMA R19, R12, R40.reuse, -R17 ;  /* 0x000000280c137223 */ /* 0x080fe20000000811 */
[----:B------:R-:W-:Y:S01]  /*0c50*/  FADD R14, R7, R7 ;  /* 0x00000007070e7221 */ /* 0x000fe20000000000 */
[-C--:B------:R-:W-:Y:S01]  /*0c60*/  FMUL R7, R50, R40.reuse ;  /* 0x0000002832077220 */ /* 0x080fe20000400000 */
[----:B------:R-:W-:Y:S01]  /*0c70*/  FFMA R9, R52, R39, -R9 ;  /* 0x0000002734097223 */ /* 0x000fe20000000809 */
[-C--:B------:R-:W-:Y:S01]  /*0c80*/  FFMA R17, R50, R41.reuse, -R15 ;  /* 0x0000002932117223 */ /* 0x080fe2000000080f */
[-C--:B------:R-:W-:Y:S01]  /*0c90*/  FMUL R16, R14, R41.reuse ;  /* 0x000000290e107220 */ /* 0x080fe20000400000 */
[----:B------:R-:W-:Y:S01]  /*0ca0*/  FFMA R7, R52, R41, R7 ;  /* 0x0000002934077223 */ /* 0x000fe20000000007 */
[----:B------:R-:W-:Y:S01]  /*0cb0*/  FMUL R18, R14, R40 ;  /* 0x000000280e127220 */ /* 0x000fe20000400000 */
[----:B------:R-:W-:Y:S01]  /*0cc0*/  FMUL R9, R9, R46 ;  /* 0x0000002e09097220 */ /* 0x000fe20000400000 */
[C---:B------:R-:W-:Y:S01]  /*0cd0*/  FFMA R16, R13.reuse, R6, R16 ;  /* 0x000000060d107223 */ /* 0x040fe20000000010 */
[-C--:B------:R-:W-:Y:S01]  /*0ce0*/  FFMA R7, R48, R39.reuse, R7 ;  /* 0x0000002730077223 */ /* 0x080fe20000000007 */
[----:B------:R-:W-:Y:S01]  /*0cf0*/  FFMA R18, R13, R8, R18 ;  /* 0x000000080d127223 */ /* 0x000fe20000000012 */
[----:B------:R-:W-:Y:S01]  /*0d00*/  FMUL R23, R23, R46 ;  /* 0x0000002e17177220 */ /* 0x000fe20000400000 */
[-C--:B------:R-:W-:Y:S01]  /*0d10*/  FMUL R25, R14, R39.reuse ;  /* 0x000000270e197220 */ /* 0x080fe20000400000 */
[----:B------:R-:W-:Y:S01]  /*0d20*/  FADD R6, R7, R7 ;  /* 0x0000000707067221 */ /* 0x000fe20000000000 */
[-C--:B------:R-:W-:Y:S01]  /*0d30*/  FMUL R7, R50, R39.reuse ;  /* 0x0000002732077220 */ /* 0x080fe20000400000 */
[----:B------:R-:W-:Y:S01]  /*0d40*/  FFMA R23, R23, 2, R18 ;  /* 0x4000000017177823 */ /* 0x000fe20000000012 */
[----:B------:R-:W-:Y:S01]  /*0d50*/  FFMA R25, R13, R12, R25 ;  /* 0x0000000c0d197223 */ /* 0x000fe20000000019 */
[-C--:B------:R-:W-:Y:S01]  /*0d60*/  FMUL R8, R6, R40.reuse ;  /* 0x0000002806087220 */ /* 0x080fe20000400000 */
[----:B------:R-:W-:Y:S01]  /*0d70*/  FFMA R7, R48, R40, -R7 ;  /* 0x0000002830077223 */ /* 0x000fe20000000807 */
[C---:B------:R-:W-:Y:S01]  /*0d80*/  FMUL R15, R6.reuse, R39 ;  /* 0x00000027060f7220 */ /* 0x040fe20000400000 */
[----:B------:R-:W-:Y:S01]  /*0d90*/  FMUL R19, R19, R46 ;  /* 0x0000002e13137220 */ /* 0x000fe20000400000 */
[----:B------:R-:W-:Y:S01]  /*0da0*/  FFMA R8, R13, R50, R8 ;  /* 0x000000320d087223 */ /* 0x000fe20000000008 */
[----:B------:R-:W-:Y:S01]  /*0db0*/  FMUL R7, R7, R46 ;  /* 0x0000002e07077220 */ /* 0x000fe20000400000 */
[----:B------:R-:W-:Y:S01]  /*0dc0*/  FFMA R15, R13, R48, R15 ;  /* 0x000000300d0f7223 */ /* 0x000fe2000000000f */
[-C--:B------:R-:W-:Y:S01]  /*0dd0*/  FMUL R12, R27, R46.reuse ;  /* 0x0000002e1b0c7220 */ /* 0x080fe20000400000 */
[----:B------:R-:W-:Y:S01]  /*0de0*/  FFMA R9, R9, 2, R8 ;  /* 0x4000000009097823 */ /* 0x000fe20000000008 */
[----:B------:R-:W-:Y:S01]  /*0df0*/  FMUL R8, R6, R41 ;  /* 0x0000002906087220 */ /* 0x000fe20000400000 */
[----:B------:R-:W-:Y:S01]  /*0e00*/  FMUL R6, R17, R46 ;  /* 0x0000002e11067220 */ /* 0x000fe20000400000 */
[----:B------:R-:W-:Y:S01]  /*0e10*/  FFMA R16, R19, 2, R16 ;  /* 0x4000000013107823 */ /* 0x000fe20000000010 */
[----:B------:R-:W-:Y:S01]  /*0e20*/  FADD R9, R9, R10 ;  /* 0x0000000a09097221 */ /* 0x000fe20000000000 */
[----:B------:R-:W-:Y:S01]  /*0e30*/  FFMA R8, R13, R52, R8 ;  /* 0x000000340d087223 */ /* 0x000fe20000000008 */
[----:B------:R-:W-:Y:S01]  /*0e40*/  FFMA R6, R6, 2, R15 ;  /* 0x4000000006067823 */ /* 0x000fe2000000000f */
[----:B------:R-:W-:Y:S01]  /*0e50*/  FADD R10, R23, R10 ;  /* 0x0000000a170a7221 */ /* 0x000fe20000000000 */
[----:B------:R-:W-:Y:S01]  /*0e60*/  FADD R37, R24, -R9 ;  /* 0x8000000918257221 */ /* 0x000fe20000000000 */
[----:B------:R-:W-:Y:S01]  /*0e70*/  FFMA R8, R7, 2, R8 ;  /* 0x4000000007087823 */ /* 0x000fe20000000008 */
[----:B------:R-:W-:Y:S01]  /*0e80*/  FADD R6, R6, R11 ;  /* 0x0000000b06067221 */ /* 0x000fe20000000000 */
[----:B------:R-:W-:Y:S01]  /*0e90*/  FADD R33, R9, -R10 ;  /* 0x8000000a09217221 */ /* 0x000fe20000000000 */
[----:B------:R-:W-:Y:S01]  /*0ea0*/  FMUL R7, R37, R2 ;  /* 0x0000000225077220 */ /* 0x000fe20000400000 */
[----:B------:R-:W-:Y:S01]  /*0eb0*/  FADD R8, R8, R5 ;  /* 0x0000000508087221 */ /* 0x000fe20000000000 */
[----:B------:R-:W-:Y:S01]  /*0ec0*/  FADD R35, R35, -R6 ;  /* 0x8000000623237221 */ /* 0x000fe20000000000 */
[----:B------:R-:W-:Y:S01]  /*0ed0*/  FFMA R12, R12, 2, R25 ;  /* 0x400000000c0c7823 */ /* 0x000fe20000000019 */
[----:B------:R-:W-:Y:S01]  /*0ee0*/  FADD R5, R16, R5 ;  /* 0x0000000510057221 */ /* 0x000fe20000000000 */
[----:B------:R-:W-:Y:S01]  /*0ef0*/  FADD R36, R31, -R8 ;  /* 0x800000081f247221 */ /* 0x000fe20000000000 */
[----:B------:R-:W-:Y:S01]  /*0f00*/  MOV R16, RZ ;  /* 0x000000ff00107202 */ /* 0x000fe20000000f00 */
[----:B------:R-:W-:Y:S01]  /*0f10*/  FADD R11, R12, R11 ;  /* 0x0000000b0c0b7221 */ /* 0x000fe20000000000 */
[----:B------:R-:W-:Y:S01]  /*0f20*/  FADD R34, R8, -R5 ;  /* 0x8000000508227221 */ /* 0x000fe20000000000 */
[----:B------:R-:W-:Y:S01]  /*0f30*/  FFMA R14, R36, R3, R7 ;  /* 0x00000003240e7223 */ /* 0x000fe20000000007 */
[----:B------:R-:W-:Y:S01]  /*0f40*/  MOV R25, RZ ;  /* 0x000000ff00197202 */ /* 0x000fe20000000f00 */
[----:B------:R-:W-:Y:S01]  /*0f50*/  FADD R32, R6, -R11 ;  /* 0x8000000b06207221 */ /* 0x000fe20000000000 */
[----:B------:R-:W-:Y:S01]  /*0f60*/  MOV R5, RZ ;  /* 0x000000ff00057202 */ /* 0x000fe20000000f00 */
[----:B------:R-:W-:Y:S01]  /*0f70*/  FFMA R14, R35, R0, R14 ;  /* 0x00000000230e7223 */ /* 0x000fe2000000000e */
[----:B------:R-:W-:Y:S01]  /*0f80*/  CS2R R6, SRZ ;  /* 0x0000000000067805 */ /* 0x000fe2000001ff00 */
[----:B------:R-:W-:Y:S01]  /*0f90*/  MOV R12, RZ ;  /* 0x000000ff000c7202 */ /* 0x000fe20000000f00 */
[----:B------:R-:W-:Y:S01]  /*0fa0*/  CS2R R10, SRZ ;  /* 0x00000000000a7805 */ /* 0x000fe2000001ff00 */
[----:B------:R-:W-:Y:S01]  /*0fb0*/  FADD R9, R14, -R29 ;  /* 0x8000001d0e097221 */ /* 0x000fe20000000000 */
[----:B------:R-:W-:-:S02]  /*0fc0*/  MOV R14, RZ ;  /* 0x000000ff000e7202 */ /* 0x000fc40000000f00 */
[----:B------:R-:W-:Y:S02]  /*0fd0*/  MOV R8, RZ ;  /* 0x000000ff00087202 */ /* 0x000fe40000000f00 */
[----:B------:R-:W-:Y:S02]  /*0fe0*/  FSETP.GT.AND P0, PT, R9, c[0x0][0x504], PT ;  /* 0x0001410009007a0b */ /* 0x000fe40003f04000 */
[----:B------:R-:W-:Y:S02]  /*0ff0*/  MOV R79, RZ ;  /* 0x000000ff004f7202 */ /* 0x000fe40000000f00 */
[----:B------:R-:W-:Y:S02]  /*1000*/  MOV R81, RZ ;  /* 0x000000ff00517202 */ /* 0x000fe40000000f00 */
[----:B------:R-:W-:Y:S02]  /*1010*/  MOV R83, RZ ;  /* 0x000000ff00537202 */ /* 0x000fe40000000f00 */
[----:B------:R-:W-:-:S05]  /*1020*/  MOV R85, RZ ;  /* 0x000000ff00557202 */ /* 0x000fca0000000f00 */
[----:B------:R-:W-:Y:S05]  /*1030*/  @P0 BRA `(.L_x_419) ;  /* 0x0000440000000947 */ /* 0x000fea0003800000 */
[----:B------:R-:W-:Y:S01]  /*1040*/  @P2 IMAD R6, R38, c[0x0][0x2f0], RZ ;  /* 0x0000bc0026062a24 */ /* 0x000fe200078e02ff */
[----:B------:R-:W-:Y:S01]  /*1050*/  @P2 MOV R8, c[0x0][0x2f0] ;  /* 0x0000bc0000082a02 */ /* 0x000fe20000000f00 */
[----:B------:R-:W-:Y:S01]  /*1060*/  CS2R R30, SRZ ;  /* 0x00000000001e7805 */ /* 0x000fe2000001ff00 */
[----:B------:R-:W-:Y:S01]  /*1070*/  MOV R15, c[0x0][0x610] ;  /* 0x00018400000f7a02 */ /* 0x000fe20000000f00 */
[C---:B------:R-:W-:Y:S01]  /*1080*/  @P2 IMAD R11, R51.reuse, UR12, R6 ;  /* 0x0000000c330b2c24 */ /* 0x040fe2000f8e0206 */
[----:B------:R-:W-:Y:S01]  /*1090*/  MOV R29, RZ ;  /* 0x000000ff001d7202 */ /* 0x000fe20000000f00 */
[----:B------:R-:W-:Y:S01]  /*10a0*/  @P2 IMAD.WIDE.U32 R6, R51, R8, c[0x0][0x2d0] ;  /* 0x0000b40033062625 */ /* 0x000fe200078e0008 */
[----:B------:R-:W-:-:S03]  /*10b0*/  SHF.R.S32.HI R5, RZ, 0x1f, R15 ;  /* 0x0000001fff057819 */ /* 0x000fc6000001140f */
[----:B------:R-:W-:Y:S01]  /*10c0*/  IMAD R8, R55, c[0x0][0x610], RZ ;  /* 0x0001840037087a24 */ /* 0x000fe200078e02ff */
[----:B------:R-:W-:Y:S01]  /*10d0*/  @P2 IADD3 R7, R7, R11, RZ ;  /* 0x0000000b07072210 */ /* 0x000fe20007ffe0ff */
[----:B------:R-:W-:-:S04]  /*10e0*/  IMAD.WIDE.U32 R10, R20, R15, c[0x0][0x5f0] ;  /* 0x00017c00140a7625 */ /* 0x000fc800078e000f */
[----:B------:R-:W-:Y:S01]  /*10f0*/  IMAD R5, R20, R5, R8 ;  /* 0x0000000514057224 */ /* 0x000fe200078e0208 */
[----:B------:R-:W2:Y:S04]  /*1100*/  @P2 LDG.E R30, [R6.64] ;  /* 0x00000020061e2981 */ /* 0x000ea8000c1e1900 */
[----:B------:R-:W-:Y:S01]  /*1110*/  IADD3 R11, R11, R5, RZ ;  /* 0x000000050b0b7210 */ /* 0x000fe20007ffe0ff */
[----:B------:R-:W3:Y:S04]  /*1120*/  @P2 LDG.E R31, [R6.64+0x8] ;  /* 0x00000820061f2981 */ /* 0x000ee8000c1e1900 */
[----:B------:R0:W4:Y:S01]  /*1130*/  LDG.E R80, [R10.64+0x4] ;  /* 0x000004200a507981 */ /* 0x000122000c1e1900 */
[----:B------:R-:W-:-:S03]  /*1140*/  MOV R12, RZ ;  /* 0x000000ff000c7202 */ /* 0x000fc60000000f00 */
[----:B------:R0:W3:Y:S01]  /*1150*/  LDG.E R78, [R10.64] ;  /* 0x000000200a4e7981 */ /* 0x0000e2000c1e1900 */
[----:B------:R-:W-:-:S03]  /*1160*/  MOV R8, RZ ;  /* 0x000000ff00087202 */ /* 0x000fc60000000f00 */
[----:B------:R0:W3:Y:S04]  /*1170*/  LDG.E R76, [R10.64+0x8] ;  /* 0x000008200a4c7981 */ /* 0x0000e8000c1e1900 */
[----:B------:R3:W3:Y:S04]  /*1180*/  @P2 LDG.E R29, [R6.64+0x4] ;  /* 0x00000420061d2981 */ /* 0x0006e8000c1e1900 */
[----:B------:R3:W3:Y:S04]  /*1190*/  @P2 LDG.E R12, [R6.64+0x10] ;  /* 0x00001020060c2981 */ /* 0x0006e8000c1e1900 */
[----:B------:R3:W3:Y:S01]  /*11a0*/  @P2 LDG.E R8, [R6.64+0xc] ;  /* 0x00000c2006082981 */ /* 0x0006e2000c1e1900 */
[----:B------:R-:W-:-:S06]  /*11b0*/  MOV R16, RZ ;  /* 0x000000ff00107202 */ /* 0x000fcc0000000f00 */
[----:B------:R3:W3:Y:S01]  /*11c0*/  @P2 LDG.E R16, [R6.64+0x14] ;  /* 0x0000142006102981 */ /* 0x0006e2000c1e1900 */
[----:B------:R-:W-:Y:S02]  /*11d0*/  ULDC UR30, c[0x0][0x4b0] ;  /* 0x00012c00001e7ab9 */ /* 0x000fe40000000800 */
[----:B------:R-:W-:Y:S01]  /*11e0*/  USHF.R.S32.HI UR30, URZ, 0x1f, UR30 ;  /* 0x0000001f3f1e7899 */ /* 0x000fe2000801141e */
[----:B------:R-:W-:-:S05]  /*11f0*/  IMAD R15, R53, c[0x0][0x210], RZ ;  /* 0x00008400350f7a24 */ /* 0x000fca00078e02ff */
[----:B------:R-:W-:Y:S02]  /*1200*/  IMAD R5, R22, UR30, RZ ;  /* 0x0000001e16057c24 */ /* 0x000fe4000f8e02ff */
[----:B------:R-:W-:-:S04]  /*1210*/  IMAD.WIDE.U32 R24, R54, c[0x0][0x210], RZ ;  /* 0x0000840036187a25 */ /* 0x000fc800078e00ff */
[----:B------:R-:W-:Y:S02]  /*1220*/  IMAD R15, R54, UR11, R15 ;  /* 0x0000000b360f7c24 */ /* 0x000fe4000f8e020f */
[----:B------:R-:W-:-:S04]  /*1230*/  IMAD.WIDE.U32 R22, R22, c[0x0][0x4b0], RZ ;  /* 0x00012c0016167a25 */ /* 0x000fc800078e00ff */
[----:B------:R-:W-:Y:S01]  /*1240*/  IMAD R5, R4, c[0x0][0x4b0], R5 ;  /* 0x00012c0004057a24 */ /* 0x000fe200078e0205 */
[----:B------:R-:W-:Y:S02]  /*1250*/  IADD3 R14, P1, R24, c[0x0][0x1f0], RZ ;  /* 0x00007c00180e7a10 */ /* 0x000fe40007f3e0ff */
[----:B------:R-:W-:Y:S02]  /*1260*/  IADD3 R74, R25, R15, RZ ;  /* 0x0000000f194a7210 */ /* 0x000fe40007ffe0ff */
[----:B------:R-:W-:Y:S02]  /*1270*/  IADD3 R4, P0, R22, c[0x0][0x490], RZ ;  /* 0x0001240016047a10 */ /* 0x000fe40007f1e0ff */
[----:B------:R-:W-:Y:S02]  /*1280*/  IADD3 R28, R23, R5, RZ ;  /* 0x00000005171c7210 */ /* 0x000fe40007ffe0ff */
[----:B------:R-:W-:Y:S02]  /*1290*/  IADD3.X R15, R74, c[0x0][0x1f4], RZ, P1, !PT ;  /* 0x00007d004a0f7a10 */ /* 0x000fe40000ffe4ff */
[----:B------:R-:W-:-:S03]  /*12a0*/  IADD3.X R5, R28, c[0x0][0x494], RZ, P0, !PT ;  /* 0x000125001c057a10 */ /* 0x000fc600007fe4ff */
[----:B0-----:R0:W5:Y:S04]  /*12b0*/  LDG.E R11, [R14.64] ;  /* 0x000000200e0b7981 */ /* 0x001168000c1e1900 */
[----:B------:R1:W5:Y:S01]  /*12c0*/  LDG.E R10, [R4.64] ;  /* 0x00000020040a7981 */ /* 0x000362000c1e1900 */
[----:B------:R-:W-:Y:S01]  /*12d0*/  BSSY B3, `(.L_x_420) ;  /* 0x0000076000037945 */ /* 0x000fe20003800000 */
[----:B------:R-:W-:Y:S01]  /*12e0*/  CS2R R72, SRZ ;  /* 0x0000000000487805 */ /* 0x000fe2000001ff00 */
        /* <DEDUP_REMOVED lines=10> */
[----:B--2---:R-:W-:Y:S01]  /*1390*/  FMUL R17, R32, R30 ;  /* 0x0000001e20117220 */ /* 0x004fe20000400000 */
[----:B----4-:R-:W-:Y:S01]  /*13a0*/  FMUL R19, R80, R40 ;  /* 0x0000002850137220 */ /* 0x010fe20000400000 */
[----:B---3--:R-:W-:-:S02]  /*13b0*/  FMUL R7, R33, R31 ;  /* 0x0000001f21077220 */ /* 0x008fc40000400000 */
[----:B------:R-:W-:Y:S01]  /*13c0*/  FFMA R17, R34, R31, -R17 ;  /* 0x0000001f22117223 */ /* 0x000fe20000000811 */
[----:B------:R-:W-:-:S04]  /*13d0*/  FFMA R19, R78, R41, R19 ;  /* 0x000000294e137223 */ /* 0x000fc80000000013 */
[-C--:B------:R-:W-:Y:S01]  /*13e0*/  FFMA R19, R76, R39.reuse, R19 ;  /* 0x000000274c137223 */ /* 0x080fe20000000013 */
[----:B-1----:R-:W-:Y:S01]  /*13f0*/  FMUL R5, R80, R39 ;  /* 0x0000002750057220 */ /* 0x002fe20000400000 */
[----:B0-----:R-:W-:Y:S01]  /*1400*/  FMUL R15, R76, R41 ;  /* 0x000000294c0f7220 */ /* 0x001fe20000400000 */
[-C--:B------:R-:W-:Y:S01]  /*1410*/  FFMA R7, R32, R29.reuse, -R7 ;  /* 0x0000001d20077223 */ /* 0x080fe20000000807 */
[----:B------:R-:W-:Y:S01]  /*1420*/  FMUL R6, R34, R29 ;  /* 0x0000001d22067220 */ /* 0x000fe20000400000 */
[----:B------:R-:W-:Y:S01]  /*1430*/  FADD R4, R19, R19 ;  /* 0x0000001313047221 */ /* 0x000fe20000000000 */
[----:B------:R-:W-:Y:S01]  /*1440*/  FADD R12, R17, R12 ;  /* 0x0000000c110c7221 */ /* 0x000fe20000000000 */
[-C--:B------:R-:W-:Y:S01]  /*1450*/  FMUL R17, R78, R40.reuse ;  /* 0x000000284e117220 */ /* 0x080fe20000400000 */
[----:B------:R-:W-:Y:S01]  /*1460*/  FFMA R5, R76, R40, -R5 ;  /* 0x000000284c057223 */ /* 0x000fe20000000805 */
[----:B------:R-:W-:Y:S01]  /*1470*/  FADD R8, R7, R8 ;  /* 0x0000000807087221 */ /* 0x000fe20000000000 */
[----:B------:R-:W-:Y:S01]  /*1480*/  FFMA R7, R33, R30, -R6 ;  /* 0x0000001e21077223 */ /* 0x000fe20000000806 */
[----:B------:R-:W-:Y:S01]  /*1490*/  FFMA R27, R80, R41, -R17 ;  /* 0x00000029501b7223 */ /* 0x000fe20000000811 */
[----:B------:R-:W-:Y:S01]  /*14a0*/  FFMA R17, R78, R39, -R15 ;  /* 0x000000274e117223 */ /* 0x000fe2000000080f */
[C---:B------:R-:W-:Y:S01]  /*14b0*/  FMUL R6, R4.reuse, R41 ;  /* 0x0000002904067220 */ /* 0x040fe20000400000 */
[C---:B------:R-:W-:Y:S01]  /*14c0*/  FMUL R19, R4.reuse, R39 ;  /* 0x0000002704137220 */ /* 0x040fe20000400000 */
[----:B------:R-:W-:Y:S01]  /*14d0*/  FMUL R15, R4, R40 ;  /* 0x00000028040f7220 */ /* 0x000fe20000400000 */
[-C--:B------:R-:W-:Y:S01]  /*14e0*/  FMUL R14, R27, R46.reuse ;  /* 0x0000002e1b0e7220 */ /* 0x080fe20000400000 */
[----:B------:R-:W-:Y:S01]  /*14f0*/  FMUL R5, R5, R46 ;  /* 0x0000002e05057220 */ /* 0x000fe20000400000 */
[C---:B------:R-:W-:Y:S01]  /*1500*/  FFMA R6, R13.reuse, R78, R6 ;  /* 0x0000004e0d067223 */ /* 0x040fe20000000006 */
[----:B------:R-:W-:Y:S01]  /*1510*/  FFMA R19, R13, R76, R19 ;  /* 0x0000004c0d137223 */ /* 0x000fe20000000013 */
[----:B------:R-:W-:Y:S01]  /*1520*/  FMUL R4, R17, R46 ;  /* 0x0000002e11047220 */ /* 0x000fe20000400000 */
[----:B------:R-:W-:Y:S01]  /*1530*/  FFMA R15, R13, R80, R15 ;  /* 0x000000500d0f7223 */ /* 0x000fe2000000000f */
[----:B------:R-:W-:Y:S01]  /*1540*/  FADD R7, R7, R16 ;  /* 0x0000001007077221 */ /* 0x000fe20000000000 */
[----:B------:R-:W-:Y:S01]  /*1550*/  FFMA R5, R5, 2, R6 ;  /* 0x4000000005057823 */ /* 0x000fe20000000006 */
[----:B------:R-:W-:Y:S01]  /*1560*/  FFMA R14, R14, 2, R19 ;  /* 0x400000000e0e7823 */ /* 0x000fe20000000013 */
[----:B------:R-:W-:-:S02]  /*1570*/  FFMA R17, R4, 2, R15 ;  /* 0x4000000004117823 */ /* 0x000fc4000000000f */
[----:B------:R-:W-:Y:S01]  /*1580*/  FADD R15, R8, R5 ;  /* 0x00000005080f7221 */ /* 0x000fe20000000000 */
[----:B------:R-:W-:Y:S01]  /*1590*/  FADD R14, R7, R14 ;  /* 0x0000000e070e7221 */ /* 0x000fe20000000000 */
[----:B------:R-:W-:Y:S01]  /*15a0*/  FADD R12, R12, R17 ;  /* 0x000000110c0c7221 */ /* 0x000fe20000000000 */
[----:B------:R-:W-:Y:S01]  /*15b0*/  MOV R8, RZ ;  /* 0x000000ff00087202 */ /* 0x000fe20000000f00 */
[----:B------:R-:W-:Y:S01]  /*15c0*/  CS2R R6, SRZ ;  /* 0x0000000000067805 */ /* 0x000fe2000001ff00 */
[----:B------:R-:W-:Y:S01]  /*15d0*/  CS2R R4, SRZ ;  /* 0x0000000000047805 */ /* 0x000fe2000001ff00 */
[----:B------:R-:W-:Y:S05]  /*15e0*/  @!P2 BRA `(.L_x_421) ;  /* 0x000004400000a947 */ /* 0x000fea0003800000 */
[----:B------:R-:W-:Y:S01]  /*15f0*/  IMAD R4, R38, c[0x0][0x398], RZ ;  /* 0x0000e60026047a24 */ /* 0x000fe200078e02ff */
[----:B------:R-:W-:-:S03]  /*1600*/  MOV R6, c[0x0][0x398] ;  /* 0x0000e60000067a02 */ /* 0x000fc60000000f00 */
[C---:B------:R-:W-:Y:S02]  /*1610*/  IMAD R7, R51.reuse, UR14, R4 ;  /* 0x0000000e33077c24 */ /* 0x040fe4000f8e0204 */
[----:B------:R-:W-:-:S05]  /*1620*/  IMAD.WIDE.U32 R4, R51, R6, c[0x0][0x378] ;  /* 0x0000de0033047625 */ /* 0x000fca00078e0006 */
[----:B------:R-:W-:-:S05]  /*1630*/  IADD3 R5, R5, R7, RZ ;  /* 0x0000000705057210 */ /* 0x000fca0007ffe0ff */
[----:B------:R0:W2:Y:S01]  /*1640*/  LDG.E R75, [R4.64+0x10] ;  /* 0x00001020044b7981 */ /* 0x0000a2000c1e1900 */
[----:B------:R-:W-:-:S03]  /*1650*/  IMAD R6, R38, c[0x0][0x360], RZ ;  /* 0x0000d80026067a24 */ /* 0x000fc600078e02ff */
[----:B------:R0:W3:Y:S04]  /*1660*/  LDG.E R69, [R4.64+0x4] ;  /* 0x0000042004457981 */ /* 0x0000e8000c1e1900 */
[----:B------:R0:W4:Y:S01]  /*1670*/  LDG.E R84, [R4.64+0xc] ;  /* 0x00000c2004547981 */ /* 0x000122000c1e1900 */
[----:B------:R-:W-:-:S03]  /*1680*/  MOV R8, c[0x0][0x360] ;  /* 0x0000d80000087a02 */ /* 0x000fc60000000f00 */
[----:B------:R0:W4:Y:S04]  /*1690*/  LDG.E R71, [R4.64+0x1c] ;  /* 0x00001c2004477981 */ /* 0x000128000c1e1900 */
[----:B------:R0:W4:Y:S04]  /*16a0*/  LDG.E R82, [R4.64] ;  /* 0x0000002004527981 */ /* 0x000128000c1e1900 */
[----:B------:R0:W4:Y:S01]  /*16b0*/  LDG.E R77, [R4.64+0x14] ;  /* 0x00001420044d7981 */ /* 0x000122000c1e1900 */
[----:B------:R-:W-:-:S03]  /*16c0*/  IMAD R17, R51, UR15, R6 ;  /* 0x0000000f33117c24 */ /* 0x000fc6000f8e0206 */
[----:B------:R0:W4:Y:S01]  /*16d0*/  LDG.E R72, [R4.64+0x18] ;  /* 0x0000182004487981 */ /* 0x000122000c1e1900 */
[----:B------:R-:W-:-:S03]  /*16e0*/  IMAD.WIDE.U32 R6, R51, R8, c[0x0][0x340] ;  /* 0x0000d00033067625 */ /* 0x000fc600078e0008 */
[----:B------:R0:W4:Y:S04]  /*16f0*/  LDG.E R70, [R4.64+0x8] ;  /* 0x0000082004467981 */ /* 0x000128000c1e1900 */
[----:B------:R0:W4:Y:S01]  /*1700*/  LDG.E R73, [R4.64+0x20] ;  /* 0x0000202004497981 */ /* 0x000122000c1e1900 */
[----:B------:R-:W-:-:S05]  /*1710*/  IADD3 R7, R7, R17, RZ ;  /* 0x0000001107077210 */ /* 0x000fca0007ffe0ff */
[----:B------:R1:W4:Y:S01]  /*1720*/  LDG.E R27, [R6.64] ;  /* 0x00000020061b7981 */ /* 0x000322000c1e1900 */
[----:B------:R-:W-:Y:S01]  /*1730*/  FMUL R67, R34, R0 ;  /* 0x0000000022437220 */ /* 0x000fe20000400000 */
[C---:B------:R-:W-:Y:S01]  /*1740*/  FMUL R66, R32.reuse, R2 ;  /* 0x0000000220427220 */ /* 0x040fe20000400000 */
[CC--:B------:R-:W-:Y:S01]  /*1750*/  FMUL R17, R33.reuse, R3.reuse ;  /* 0x0000000321117220 */ /* 0x0c0fe20000400000 */
[----:B------:R-:W-:Y:S01]  /*1760*/  MOV R65, R46 ;  /* 0x0000002e00417202 */ /* 0x000fe20000000f00 */
[----:B------:R-:W-:Y:S01]  /*1770*/  FFMA R67, R32, R3, -R67 ;  /* 0x0000000320437223 */ /* 0x000fe20000000843 */
[----:B------:R-:W-:Y:S01]  /*1780*/  FFMA R66, R33, R0, -R66 ;  /* 0x0000000021427223 */ /* 0x000fe20000000842 */
[----:B------:R-:W-:Y:S01]  /*1790*/  FFMA R68, R34, R2, -R17 ;  /* 0x0000000222447223 */ /* 0x000fe20000000811 */
[-C--:B------:R-:W-:Y:S01]  /*17a0*/  MOV R64, R39.reuse ;  /* 0x0000002700407202 */ /* 0x080fe20000000f00 */
[CC--:B------:R-:W-:Y:S01]  /*17b0*/  FMUL R19, R67.reuse, R40.reuse ;  /* 0x0000002843137220 */ /* 0x0c0fe20000400000 */
[C---:B0-----:R-:W-:Y:S01]  /*17c0*/  FMUL R5, R67.reuse, R39 ;  /* 0x0000002743057220 */ /* 0x041fe20000400000 */
[-C--:B------:R-:W-:Y:S01]  /*17d0*/  FMUL R17, R68, R41.reuse ;  /* 0x0000002944117220 */ /* 0x080fe20000400000 */
[CC--:B------:R-:W-:Y:S01]  /*17e0*/  FMUL R18, R66.reuse, R40.reuse ;  /* 0x0000002842127220 */ /* 0x0c0fe20000400000 */
[----:B------:R-:W-:Y:S01]  /*17f0*/  FFMA R4, R66, R41, R19 ;  /* 0x0000002942047223 */ /* 0x000fe20000000013 */
[----:B------:R-:W-:Y:S01]  /*1800*/  FFMA R5, R68, R40, -R5 ;  /* 0x0000002844057223 */ /* 0x000fe20000000805 */
[----:B------:R-:W-:Y:S01]  /*1810*/  FFMA R17, R66, R39, -R17 ;  /* 0x0000002742117223 */ /* 0x000fe20000000811 */
[----:B------:R-:W-:Y:S01]  /*1820*/  FFMA R19, R67, R41, -R18 ;  /* 0x0000002943137223 */ /* 0x000fe20000000812 */
[----:B------:R-:W-:Y:S01]  /*1830*/  FFMA R4, R68, R39, R4 ;  /* 0x0000002744047223 */ /* 0x000fe20000000004 */
[-C--:B-1----:R-:W-:Y:S01]  /*1840*/  FMUL R6, R5, R46.reuse ;  /* 0x0000002e05067220 */ /* 0x082fe20000400000 */
[----:B------:R-:W-:Y:S01]  /*1850*/  FMUL R16, R17, R46 ;  /* 0x0000002e11107220 */ /* 0x000fe20000400000 */
[----:B------:R-:W-:Y:S01]  /*1860*/  MOV R63, R40 ;  /* 0x00000028003f7202 */ /* 0x000fe20000000f00 */
[----:B------:R-:W-:Y:S01]  /*1870*/  FADD R4, R4, R4 ;  /* 0x0000000404047221 */ /* 0x000fe20000000000 */
[-C--:B------:R-:W-:Y:S01]  /*1880*/  FFMA R8, R5, R46.reuse, R6 ;  /* 0x0000002e05087223 */ /* 0x080fe20000000006 */
[-C--:B------:R-:W-:Y:S01]  /*1890*/  FFMA R17, R17, R46.reuse, R16 ;  /* 0x0000002e11117223 */ /* 0x080fe20000000010 */
[C---:B------:R-:W-:Y:S01]  /*18a0*/  FMUL R16, R19.reuse, R46 ;  /* 0x0000002e13107220 */ /* 0x040fe20000400000 */
[C---:B------:R-:W-:Y:S01]  /*18b0*/  FMUL R6, R4.reuse, R40 ;  /* 0x0000002804067220 */ /* 0x040fe20000400000 */
[C---:B------:R-:W-:Y:S01]  /*18c0*/  FMUL R5, R4.reuse, R41 ;  /* 0x0000002904057220 */ /* 0x040fe20000400000 */
[----:B------:R-:W-:Y:S01]  /*18d0*/  FMUL R7, R4, R39 ;  /* 0x0000002704077220 */ /* 0x000fe20000400000 */
[----:B------:R-:W-:Y:S01]  /*18e0*/  FFMA R16, R19, R46, R16 ;  /* 0x0000002e13107223 */ /* 0x000fe20000000010 */
[C---:B------:R-:W-:Y:S01]  /*18f0*/  FFMA R6, R13.reuse, R67, R6 ;  /* 0x000000430d067223 */ /* 0x040fe20000000006 */
[C---:B------:R-:W-:Y:S01]  /*1900*/  FFMA R5, R13.reuse, R66, R5 ;  /* 0x000000420d057223 */ /* 0x040fe20000000005 */
[----:B------:R-:W-:Y:S01]  /*1910*/  FFMA R13, R13, R68, R7 ;  /* 0x000000440d0d7223 */ /* 0x000fe20000000007 */
[----:B------:R-:W-:Y:S01]  /*1920*/  MOV R62, R41 ;  /* 0x00000029003e7202 */ /* 0x000fe20000000f00 */
[----:B------:R-:W-:Y:S01]  /*1930*/  FADD R6, R6, -R17 ;  /* 0x8000001106067221 */ /* 0x000fe20000000000 */
[----:B------:R-:W-:Y:S01]  /*1940*/  FADD R7, R5, -R8 ;  /* 0x8000000805077221 */ /* 0x000fe20000000000 */
[----:B------:R-:W-:-:S02]  /*1950*/  FADD R8, R13, -R16 ;  /* 0x800000100d087221 */ /* 0x000fc40000000000 */
[C---:B--2---:R-:W-:Y:S01]  /*1960*/  FMUL R4, R6.reuse, R75 ;  /* 0x0000004b06047220 */ /* 0x044fe20000400000 */
[----:B---3--:R-:W-:-:S03]  /*1970*/  FMUL R5, R6, R69 ;  /* 0x0000004506057220 */ /* 0x008fc60000400000 */
[C---:B----4-:R-:W-:Y:S01]  /*1980*/  FFMA R17, R7.reuse, R84, R4 ;  /* 0x0000005407117223 */ /* 0x050fe20000000004 */
[----:B------:R-:W-:Y:S01]  /*1990*/  FMUL R13, R6, R71 ;  /* 0x00000047060d7220 */ /* 0x000fe20000400000 */
[C---:B------:R-:W-:Y:S02]  /*19a0*/  FFMA R5, R7.reuse, R82, R5 ;  /* 0x0000005207057223 */ /* 0x040fe40000000005 */
[----:B------:R-:W-:Y:S01]  /*19b0*/  FFMA R60, R8, R77, R17 ;  /* 0x0000004d083c7223 */ /* 0x000fe20000000011 */
[----:B------:R-:W-:-:S03]  /*19c0*/  FFMA R16, R7, R72, R13 ;  /* 0x0000004807107223 */ /* 0x000fc6000000000d */
[----:B------:R-:W-:Y:S01]  /*19d0*/  FMUL R18, R6, R60 ;  /* 0x0000003c06127220 */ /* 0x000fe20000400000 */
[C---:B------:R-:W-:Y:S01]  /*19e0*/  FFMA R4, R8.reuse, R70, R5 ;  /* 0x0000004608047223 */ /* 0x040fe20000000005 */
[----:B------:R-:W-:-:S03]  /*19f0*/  FFMA R5, R8, R73, R16 ;  /* 0x0000004908057223 */ /* 0x000fc60000000010 */
[----:B------:R-:W-:-:S04]  /*1a00*/  FFMA R18, R7, R4, R18 ;  /* 0x0000000407127223 */ /* 0x000fc80000000012 */
[----:B------:R-:W-:-:S04]  /*1a10*/  FFMA R18, R8, R5, R18 ;  /* 0x0000000508127223 */ /* 0x000fc80000000012 */
[----:B------:R-:W-:Y:S02]  /*1a20*/  FADD R56, R18, R27 ;  /* 0x0000001b12387221 */ /* 0x000fe40000000000 */
.L_x_421:
[----:B------:R-:W-:Y:S05]  /*1a30*/  BSYNC B3 ;  /* 0x0000000000037941 */ /* 0x000fea0003800000 */
.L_x_420:
[----:B-----5:R-:W-:Y:S01]  /*1a40*/  FMUL R13, RZ, R11 ;  /* 0x0000000bff0d7220 */ /* 0x020fe20000400000 */
[----:B------:R-:W-:Y:S01]  /*1a50*/  FADD R61, R61, -R12 ;  /* 0x8000000c3d3d7221 */ /* 0x000fe20000000000 */
[----:B------:R-:W-:Y:S01]  /*1a60*/  FADD R58, R58, -R15 ;  /* 0x8000000f3a3a7221 */ /* 0x000fe20000000000 */
[----:B------:R-:W-:Y:S01]  /*1a70*/  FADD R59, R59, -R14 ;  /* 0x8000000e3b3b7221 */ /* 0x000fe20000000000 */
[----:B------:R-:W-:Y:S01]  /*1a80*/  FADD R10, R10, c[0x0][0x500] ;  /* 0x000140000a0a7621 */ /* 0x000fe20000000000 */
[----:B------:R-:W-:Y:S01]  /*1a90*/  FSEL R90, R13, R56, !P2 ;  /* 0x000000380d5a7208 */ /* 0x000fe20005000000 */
[----:B------:R-:W-:Y:S01]  /*1aa0*/  FMUL R12, R2, R61 ;  /* 0x0000003d020c7220 */ /* 0x000fe20000400000 */
[----:B------:R-:W-:Y:S01]  /*1ab0*/  BSSY B3, `(.L_x_422) ;  /* 0x00001bb000037945 */ /* 0x000fe20003800000 */
[----:B------:R-:W-:Y:S01]  /*1ac0*/  FMUL R10, R10, 0.5 ;  /* 0x3f0000000a0a7820 */ /* 0x000fe20000400000 */
[----:B------:R-:W-:Y:S01]  /*1ad0*/  MOV R86, RZ ;  /* 0x000000ff00567202 */ /* 0x000fe20000000f00 */
[----:B------:R-:W-:Y:S01]  /*1ae0*/  FADD R90, R11, R90 ;  /* 0x0000005a0b5a7221 */ /* 0x000fe20000000000 */
[C---:B------:R-:W-:Y:S01]  /*1af0*/  FFMA R57, R3.reuse, R58, R12 ;  /* 0x0000003a03397223 */ /* 0x040fe2000000000c */
[----:B------:R-:W-:Y:S01]  /*1b00*/  CS2R R18, SRZ ;  /* 0x0000000000127805 */ /* 0x000fe2000001ff00 */
[----:B------:R-:W-:Y:S01]  /*1b10*/  CS2R R26, SRZ ;  /* 0x00000000001a7805 */ /* 0x000fe2000001ff00 */
[----:B------:R-:W-:Y:S01]  /*1b20*/  MOV R88, RZ ;  /* 0x000000ff00587202 */ /* 0x000fe20000000f00 */
[----:B------:R-:W-:Y:S01]  /*1b30*/  FFMA R57, R0, R59, R57 ;  /* 0x0000003b00397223 */ /* 0x000fe20000000039 */
[----:B------:R-:W-:Y:S01]  /*1b40*/  FSETP.NEU.AND P1, PT, R90, RZ, PT ;  /* 0x000000ff5a00720b */ /* 0x000fe20003f2d000 */
[----:B------:R-:W-:Y:S01]  /*1b50*/  CS2R R92, SRZ ;  /* 0x00000000005c7805 */ /* 0x000fe2000001ff00 */
[----:B------:R-:W-:Y:S01]  /*1b60*/  MOV R79, RZ ;  /* 0x000000ff004f7202 */ /* 0x000fe20000000f00 */
[-C--:B------:R-:W-:Y:S01]  /*1b70*/  FFMA R13, -R3, R57.reuse, R58 ;  /* 0x00000039030d7223 */ /* 0x080fe2000000013a */
[----:B------:R-:W-:Y:S01]  /*1b80*/  FSETP.GEU.AND P0, PT, |R57|, c[0x0][0x508], PT ;  /* 0x0001420039007a0b */ /* 0x000fe20003f0e200 */
[-C--:B------:R-:W-:Y:S01]  /*1b90*/  FFMA R12, -R2, R57.reuse, R61 ;  /* 0x00000039020c7223 */ /* 0x080fe2000000013d */
[----:B------:R-:W-:Y:S01]  /*1ba0*/  MOV R81, RZ ;  /* 0x000000ff00517202 */ /* 0x000fe20000000f00 */
[----:B------:R-:W-:Y:S01]  /*1bb0*/  FFMA R17, -R0, R57, R59 ;  /* 0x0000003900117223 */ /* 0x000fe2000000013b */
[----:B------:R-:W-:-:S02]  /*1bc0*/  MOV R83, RZ ;  /* 0x000000ff00537202 */ /* 0x000fc40000000f00 */
[----:B------:R-:W-:Y:S02]  /*1bd0*/  MOV R85, RZ ;  /* 0x000000ff00557202 */ /* 0x000fe40000000f00 */
[----:B------:R-:W-:Y:S02]  /*1be0*/  MOV R14, RZ ;  /* 0x000000ff000e7202 */ /* 0x000fe40000000f00 */
[----:B------:R-:W-:Y:S02]  /*1bf0*/  MOV R16, RZ ;  /* 0x000000ff00107202 */ /* 0x000fe40000000f00 */
[----:B------:R-:W-:Y:S01]  /*1c00*/  FSEL R10, R10, c[0x0][0x50c], P0 ;  /* 0x000143000a0a7a08 */ /* 0x000fe20000000000 */
[----:B------:R-:W-:Y:S05]  /*1c10*/  @!P1 BRA `(.L_x_423) ;  /* 0x00001a4000009947 */ /* 0x000fea0003800000 */
[----:B------:R-:W-:Y:S01]  /*1c20*/  FMUL R14, R12, R12 ;  /* 0x0000000c0c0e7220 */ /* 0x000fe20000400000 */
[----:B------:R-:W-:Y:S03]  /*1c30*/  BSSY B4, `(.L_x_424) ;  /* 0x000000f000047945 */ /* 0x000fe60003800000 */
[----:B------:R-:W-:-:S04]  /*1c40*/  FFMA R14, R13, R13, R14 ;  /* 0x0000000d0d0e7223 */ /* 0x000fc8000000000e */
[----:B------:R-:W-:-:S04]  /*1c50*/  FFMA R15, R17, R17, R14 ;  /* 0x00000011110f7223 */ /* 0x000fc8000000000e */
[----:B------:R0:W1:Y:S01]  /*1c60*/  MUFU.RSQ R14, R15 ;  /* 0x0000000f000e7308 */ /* 0x0000620000001400 */
[----:B------:R-:W-:-:S04]  /*1c70*/  IADD3 R16, R15, -0xd000000, RZ ;  /* 0xf30000000f107810 */ /* 0x000fc80007ffe0ff */
[----:B------:R-:W-:Y:S01]  /*1c80*/  ISETP.GT.U32.AND P0, PT, R16, 0x727fffff, PT ;  /* 0x727fffff1000780c */ /* 0x000fe20003f04070 */
[----:B------:R-:W-:-:S12]  /*1c90*/  FMUL R16, R9, R10 ;  /* 0x0000000a09107220 */ /* 0x000fd80000400000 */
[----:B------:R-:W-:Y:S05]  /*1ca0*/  @!P0 BRA `(.L_x_425) ;  /* 0x0000003000008947 */ /* 0x000fea0003800000 */
[----:B01----:R-:W-:Y:S02]  /*1cb0*/  MOV R79, 0x1cd0 ;  /* 0x00001cd0004f7802 */ /* 0x003fe40000000f00 */
[----:B------:R-:W-:Y:S05]  /*1cc0*/  CALL.REL.NOINC `($__internal_9_$__cuda_sm20_sqrt_rn_f32_slowpath) ;  /* 0x0000534000007944 */ /* 0x000fea0003c00000 */
[----:B------:R-:W-:Y:S05]  /*1cd0*/  BRA `(.L_x_426) ;  /* 0x0000004000007947 */ /* 0x000fea0003800000 */
.L_x_425:
[----:B01----:R-:W-:Y:S01]  /*1ce0*/  FMUL.FTZ R88, R15, R14 ;  /* 0x0000000e0f587220 */ /* 0x003fe20000410000 */
[----:B------:R-:W-:-:S03]  /*1cf0*/  FMUL.FTZ R14, R14, 0.5 ;  /* 0x3f0000000e0e7820 */ /* 0x000fc60000410000 */
[----:B------:R-:W-:-:S04]  /*1d00*/  FFMA R15, -R88, R88, R15 ;  /* 0x00000058580f7223 */ /* 0x000fc8000000010f */
[----:B------:R-:W-:Y:S02]  /*1d10*/  FFMA R88, R15, R14, R88 ;  /* 0x0000000e0f587223 */ /* 0x000fe40000000058 */
.L_x_426:
[----:B------:R-:W-:Y:S05]  /*1d20*/  BSYNC B4 ;  /* 0x0000000000047941 */ /* 0x000fea0003800000 */
.L_x_424:
[----:B------:R-:W-:Y:S01]  /*1d30*/  FSETP.GT.AND P0, PT, R88, RZ, PT ;  /* 0x000000ff5800720b */ /* 0x000fe20003f04000 */
[----:B------:R-:W-:Y:S01]  /*1d40*/  FADD R15, RZ, -R88 ;  /* 0x80000058ff0f7221 */ /* 0x000fe20000000000 */
[----:B------:R-:W-:Y:S01]  /*1d50*/  BSSY B6, `(.L_x_427) ;  /* 0x0000033000067945 */ /* 0x000fe20003800000 */
[----:B------:R-:W-:Y:S02]  /*1d60*/  MOV R14, RZ ;  /* 0x000000ff000e7202 */ /* 0x000fe40000000f00 */
[----:B------:R-:W-:Y:S01]  /*1d70*/  MOV R85, RZ ;  /* 0x000000ff00557202 */ /* 0x000fe20000000f00 */
[----:B------:R-:W-:Y:S01]  /*1d80*/  FMUL R15, R15, c[0x0][0x664] ;  /* 0x000199000f0f7a20 */ /* 0x000fe20000400000 */
[----:B------:R-:W-:Y:S02]  /*1d90*/  MOV R87, RZ ;  /* 0x000000ff00577202 */ /* 0x000fe40000000f00 */
[----:B------:R-:W-:-:S04]  /*1da0*/  MOV R89, RZ ;  /* 0x000000ff00597202 */ /* 0x000fc80000000f00 */
        /* <DEDUP_REMOVED lines=11> */
[----:B------:R-:W-:Y:S02]  /*1e60*/  MOV R94, 0x1e80 ;  /* 0x00001e80005e7802 */ /* 0x000fe40000000f00 */
[----:B------:R-:W-:Y:S05]  /*1e70*/  CALL.REL.NOINC `($__internal_10_$__cuda_sm3x_div_rn_noftz_f32_slowpath) ;  /* 0x0000530000007944 */ /* 0x000fea0003c00000 */
[----:B0-----:R-:W-:Y:S02]  /*1e80*/  MOV R89, R17 ;  /* 0x0000001100597202 */ /* 0x001fe40000000f00 */
.L_x_430:
[----:B------:R-:W-:Y:S05]  /*1e90*/  BSYNC B7 ;  /* 0x0000000000077941 */ /* 0x000fea0003800000 */
.L_x_429:
        /* <DEDUP_REMOVED lines=12> */
[----:B------:R-:W-:Y:S05]  /*1f60*/  CALL.REL.NOINC `($__internal_10_$__cuda_sm3x_div_rn_noftz_f32_slowpath) ;  /* 0x0000521000007944 */ /* 0x000fea0003c00000 */
[----:B0-----:R-:W-:Y:S02]  /*1f70*/  MOV R87, R17 ;  /* 0x0000001100577202 */ /* 0x001fe40000000f00 */
.L_x_432:
[----:B------:R-:W-:Y:S05]  /*1f80*/  BSYNC B7 ;  /* 0x0000000000077941 */ /* 0x000fea0003800000 */
.L_x_431:
        /* <DEDUP_REMOVED lines=14> */
.L_x_433:
[----:B------:R-:W-:Y:S05]  /*2070*/  BSYNC B7 ;  /* 0x0000000000077941 */ /* 0x000fea0003800000 */
.L_x_428:
[----:B------:R-:W-:Y:S05]  /*2080*/  BSYNC B6 ;  /* 0x0000000000067941 */ /* 0x000fea0003800000 */
.L_x_427:
[----:B------:R-:W0:Y:S01]  /*2090*/  MUFU.RCP R17, R90 ;  /* 0x0000005a00117308 */ /* 0x000e220000001000 */
[C---:B------:R-:W-:Y:S01]  /*20a0*/  FSETP.GT.AND P3, PT, R16.reuse, R15, PT ;  /* 0x0000000f1000720b */ /* 0x040fe20003f64000 */
[----:B------:R-:W-:Y:S01]  /*20b0*/  FMUL R13, R3, R9 ;  /* 0x00000009030d7220 */ /* 0x000fe20000400000 */
[----:B------:R-:W-:Y:S02]  /*20c0*/  BSSY B6, `(.L_x_434) ;  /* 0x0000013000067945 */ /* 0x000fe40003800000 */
[----:B------:R-:W-:Y:S01]  /*20d0*/  FSEL R12, R16, R15, P3 ;  /* 0x0000000f100c7208 */ /* 0x000fe20001800000 */
[----:B------:R-:W-:-:S04]  /*20e0*/  FMUL R15, R2, R9 ;  /* 0x00000009020f7220 */ /* 0x000fc80000400000 */
[C---:B------:R-:W-:Y:S01]  /*20f0*/  FFMA R13, R12.reuse, R85, -R13 ;  /* 0x000000550c0d7223 */ /* 0x040fe2000000080d */
[----:B------:R-:W-:-:S03]  /*2100*/  FFMA R15, R12, R87, -R15 ;  /* 0x000000570c0f7223 */ /* 0x000fc6000000080f */
[----:B------:R-:W1:Y:S01]  /*2110*/  FCHK P0, R13, R90 ;  /* 0x0000005a0d007302 */ /* 0x000e620000000000 */
[----:B0-----:R-:W-:-:S04]  /*2120*/  FFMA R16, -R90, R17, 1 ;  /* 0x3f8000005a107423 */ /* 0x001fc80000000111 */
[----:B------:R-:W-:Y:S01]  /*2130*/  FFMA R18, R17, R16, R17 ;  /* 0x0000001011127223 */ /* 0x000fe20000000011 */
[----:B------:R-:W-:-:S03]  /*2140*/  FMUL R16, R0, R9 ;  /* 0x0000000900107220 */ /* 0x000fc60000400000 */
[----:B------:R-:W-:Y:S01]  /*2150*/  FFMA R91, R13, R18, RZ ;  /* 0x000000120d5b7223 */ /* 0x000fe200000000ff */
[----:B------:R-:W-:-:S03]  /*2160*/  FFMA R16, R12, R89, -R16 ;  /* 0x000000590c107223 */ /* 0x000fc60000000810 */
[----:B------:R-:W-:-:S04]  /*2170*/  FFMA R17, -R90, R91, R13 ;  /* 0x0000005b5a117223 */ /* 0x000fc8000000010d */
[----:B------:R-:W-:Y:S01]  /*2180*/  FFMA R91, R18, R17, R91 ;  /* 0x00000011125b7223 */ /* 0x000fe2000000005b */
[----:B-1----:R-:W-:Y:S05]  /*2190*/  @!P0 BRA `(.L_x_435) ;  /* 0x0000005000008947 */ /* 0x002fea0003800000 */
[----:B------:R-:W-:Y:S02]  /*21a0*/  MOV R17, R13 ;  /* 0x0000000d00117202 */ /* 0x000fe40000000f00 */
[----:B------:R-:W-:Y:S02]  /*21b0*/  MOV R18, R90 ;  /* 0x0000005a00127202 */ /* 0x000fe40000000f00 */
[----:B------:R-:W-:Y:S02]  /*21c0*/  MOV R94, 0x21e0 ;  /* 0x000021e0005e7802 */ /* 0x000fe40000000f00 */
[----:B------:R-:W-:Y:S05]  /*21d0*/  CALL.REL.NOINC `($__internal_10_$__cuda_sm3x_div_rn_noftz_f32_slowpath) ;  /* 0x00004fa000007944 */ /* 0x000fea0003c00000 */
[----:B0-----:R-:W-:Y:S02]  /*21e0*/  MOV R91, R17 ;  /* 0x00000011005b7202 */ /* 0x001fe40000000f00 */
.L_x_435:
[----:B------:R-:W-:Y:S05]  /*21f0*/  BSYNC B6 ;  /* 0x0000000000067941 */ /* 0x000fea0003800000 */
.L_x_434:
        /* <DEDUP_REMOVED lines=14> */
.L_x_437:
[----:B------:R-:W-:Y:S05]  /*22e0*/  BSYNC B6 ;  /* 0x0000000000067941 */ /* 0x000fea0003800000 */
.L_x_436:
        /* <DEDUP_REMOVED lines=14> */
.L_x_439:
[----:B------:R-:W-:Y:S05]  /*23d0*/  BSYNC B6 ;  /* 0x0000000000067941 */ /* 0x000fea0003800000 */
.L_x_438:
[----:B------:R-:W-:Y:S01]  /*23e0*/  BSSY B4, `(.L_x_440) ;  /* 0x0000052000047945 */ /* 0x000fe20003800000 */
[----:B------:R-:W-:Y:S01]  /*23f0*/  FMUL R91, R91, c[0x0][0x668] ;  /* 0x00019a005b5b7a20 */ /* 0x000fe20000400000 */
[----:B------:R-:W-:Y:S01]  /*2400*/  FMUL R92, R92, c[0x0][0x668] ;  /* 0x00019a005c5c7a20 */ /* 0x000fe20000400000 */
[----:B------:R-:W-:Y:S01]  /*2410*/  FMUL R93, R93, c[0x0][0x668] ;  /* 0x00019a005d5d7a20 */ /* 0x000fe20000400000 */
[----:B------:R-:W-:Y:S02]  /*2420*/  MOV R94, RZ ;  /* 0x000000ff005e7202 */ /* 0x000fe40000000f00 */
[----:B------:R-:W-:-:S02]  /*2430*/  MOV R18, RZ ;  /* 0x000000ff00127202 */ /* 0x000fc40000000f00 */
[----:B------:R-:W-:Y:S02]  /*2440*/  MOV R79, RZ ;  /* 0x000000ff004f7202 */ /* 0x000fe40000000f00 */
[----:B------:R-:W-:Y:S02]  /*2450*/  MOV R81, RZ ;  /* 0x000000ff00517202 */ /* 0x000fe40000000f00 */
[----:B------:R-:W-:Y:S01]  /*2460*/  MOV R83, RZ ;  /* 0x000000ff00537202 */ /* 0x000fe20000000f00 */
[----:B------:R-:W-:Y:S05]  /*2470*/  @!P2 BRA `(.L_x_441) ;  /* 0x000004800000a947 */ /* 0x000fea0003800000 */
        /* <DEDUP_REMOVED lines=8> */
[----:B------:R-:W2:Y:S04]  /*2500*/  LDG.E R14, [R18.64] ;  /* 0x00000020120e7981 */ /* 0x000ea8000c1e1900 */
[----:B------:R-:W3:Y:S04]  /*2510*/  LDG.E R17, [R18.64+0x4] ;  /* 0x0000042012117981 */ /* 0x000ee8000c1e1900 */
[----:B------:R-:W4:Y:S04]  /*2520*/  LDG.E R26, [R18.64+0x8] ;  /* 0x00000820121a7981 */ /* 0x000f28000c1e1900 */
[----:B------:R-:W5:Y:S04]  /*2530*/  LDG.E R27, [R18.64+0xc] ;  /* 0x00000c20121b7981 */ /* 0x000f68000c1e1900 */
[----:B------:R-:W5:Y:S04]  /*2540*/  LDG.E R79, [R18.64+0x10] ;  /* 0x00001020124f7981 */ /* 0x000f68000c1e1900 */
[----:B------:R-:W5:Y:S01]  /*2550*/  LDG.E R81, [R18.64+0x14] ;  /* 0x0000142012517981 */ /* 0x000f62000c1e1900 */
[----:B--2---:R-:W-:Y:S01]  /*2560*/  FADD R14, RZ, -R14 ;  /* 0x8000000eff0e7221 */ /* 0x004fe20000000000 */
[----:B---3--:R-:W-:Y:S01]  /*2570*/  FADD R17, RZ, -R17 ;  /* 0x80000011ff117221 */ /* 0x008fe20000000000 */
[----:B----4-:R-:W-:Y:S01]  /*2580*/  FADD R26, RZ, -R26 ;  /* 0x8000001aff1a7221 */ /* 0x010fe20000000000 */
[----:B-----5:R-:W-:Y:S01]  /*2590*/  FADD R27, RZ, -R27 ;  /* 0x8000001bff1b7221 */ /* 0x020fe20000000000 */
[----:B------:R-:W-:Y:S01]  /*25a0*/  FADD R79, RZ, -R79 ;  /* 0x8000004fff4f7221 */ /* 0x000fe20000000000 */
[----:B------:R-:W-:Y:S01]  /*25b0*/  FADD R81, RZ, -R81 ;  /* 0x80000051ff517221 */ /* 0x000fe20000000000 */
[----:B------:R-:W-:Y:S05]  /*25c0*/  BRA `(.L_x_443) ;  /* 0x0000018000007947 */ /* 0x000fea0003800000 */
.L_x_442:
[----:B------:R-:W-:-:S04]  /*25d0*/  ISETP.NE.U32.AND P0, PT, RZ, c[0x0][0x6b0], PT ;  /* 0x0001ac00ff007a0c */ /* 0x000fc80003f05070 */
[----:B------:R-:W-:-:S13]  /*25e0*/  ISETP.NE.AND.EX P0, PT, RZ, c[0x0][0x6b4], PT, P0 ;  /* 0x0001ad00ff007a0c */ /* 0x000fda0003f05300 */
[----:B------:R-:W-:Y:S01]  /*25f0*/  @P0 MOV R18, c[0x0][0x6c8] ;  /* 0x0001b20000120a02 */ /* 0x000fe20000000f00 */
[----:B------:R-:W-:-:S04]  /*2600*/  @P0 IMAD R14, R38, c[0x0][0x6c8], RZ ;  /* 0x0001b200260e0a24 */ /* 0x000fc800078e02ff */
[C---:B------:R-:W-:Y:S02]  /*2610*/  @P0 IMAD R17, R51.reuse, UR25, R14 ;  /* 0x0000001933110c24 */ /* 0x040fe4000f8e020e */
[----:B------:R-:W-:-:S05]  /*2620*/  @P0 IMAD.WIDE.U32 R18, R51, R18, c[0x0][0x6b0] ;  /* 0x0001ac0033120625 */ /* 0x000fca00078e0012 */
[----:B------:R-:W-:-:S05]  /*2630*/  @P0 IADD3 R19, R19, R17, RZ ;  /* 0x0000001113130210 */ /* 0x000fca0007ffe0ff */
[----:B------:R-:W2:Y:S04]  /*2640*/  @P0 LDG.E R17, [R18.64] ;  /* 0x0000002012110981 */ /* 0x000ea8000c1e1900 */
[----:B------:R-:W3:Y:S04]  /*2650*/  @P0 LDG.E R83, [R18.64+0x4] ;  /* 0x0000042012530981 */ /* 0x000ee8000c1e1900 */
[----:B------:R-:W4:Y:S04]  /*2660*/  @P0 LDG.E R94, [R18.64+0x8] ;  /* 0x00000820125e0981 */ /* 0x000f28000c1e1900 */
[----:B------:R-:W5:Y:S04]  /*2670*/  @P0 LDG.E R95, [R18.64+0xc] ;  /* 0x00000c20125f0981 */ /* 0x000f68000c1e1900 */
[----:B------:R-:W5:Y:S04]  /*2680*/  @P0 LDG.E R96, [R18.64+0x10] ;  /* 0x0000102012600981 */ /* 0x000f68000c1e1900 */
[----:B------:R-:W5:Y:S01]  /*2690*/  @P0 LDG.E R97, [R18.64+0x14] ;  /* 0x0000142012610981 */ /* 0x000f62000c1e1900 */
[----:B------:R-:W-:Y:S01]  /*26a0*/  MOV R14, RZ ;  /* 0x000000ff000e7202 */ /* 0x000fe20000000f00 */
[----:B------:R-:W-:Y:S01]  /*26b0*/  CS2R R26, SRZ ;  /* 0x00000000001a7805 */ /* 0x000fe2000001ff00 */
[----:B------:R-:W-:-:S02]  /*26c0*/  MOV R79, RZ ;  /* 0x000000ff004f7202 */ /* 0x000fc40000000f00 */
[----:B------:R-:W-:Y:S01]  /*26d0*/  MOV R81, RZ ;  /* 0x000000ff00517202 */ /* 0x000fe20000000f00 */
[----:B--2---:R-:W-:Y:S01]  /*26e0*/  @P0 FADD R14, RZ, -R17 ;  /* 0x80000011ff0e0221 */ /* 0x004fe20000000000 */
[----:B------:R-:W-:Y:S01]  /*26f0*/  MOV R17, RZ ;  /* 0x000000ff00117202 */ /* 0x000fe20000000f00 */
[----:B---3--:R-:W-:Y:S01]  /*2700*/  @P0 FADD R17, RZ, -R83 ;  /* 0x80000053ff110221 */ /* 0x008fe20000000000 */
[----:B----4-:R-:W-:Y:S01]  /*2710*/  @P0 FADD R26, RZ, -R94 ;  /* 0x8000005eff1a0221 */ /* 0x010fe20000000000 */
[----:B-----5:R-:W-:Y:S01]  /*2720*/  @P0 FADD R27, RZ, -R95 ;  /* 0x8000005fff1b0221 */ /* 0x020fe20000000000 */
[----:B------:R-:W-:Y:S01]  /*2730*/  @P0 FADD R79, RZ, -R96 ;  /* 0x80000060ff4f0221 */ /* 0x000fe20000000000 */
[----:B------:R-:W-:Y:S01]  /*2740*/  @P0 FADD R81, RZ, -R97 ;  /* 0x80000061ff510221 */ /* 0x000fe20000000000 */
.L_x_443:
[----:B------:R-:W-:Y:S01]  /*2750*/  FADD R19, RZ, R26 ;  /* 0x0000001aff137221 */ /* 0x000fe20000000000 */
[----:B------:R-:W-:Y:S01]  /*2760*/  FADD R26, RZ, R14 ;  /* 0x0000000eff1a7221 */ /* 0x000fe20000000000 */
[C---:B------:R-:W-:Y:S01]  /*2770*/  FMUL R18, R11.reuse, R91 ;  /* 0x0000005b0b127220 */ /* 0x040fe20000400000 */
[----:B------:R-:W-:Y:S01]  /*2780*/  FADD R83, RZ, R17 ;  /* 0x00000011ff537221 */ /* 0x000fe20000000000 */
[C---:B------:R-:W-:Y:S01]  /*2790*/  FMUL R17, R11.reuse, R93 ;  /* 0x0000005d0b117220 */ /* 0x040fe20000400000 */
[----:B------:R-:W-:Y:S01]  /*27a0*/  FMUL R97, R32, R26 ;  /* 0x0000001a20617220 */ /* 0x000fe20000400000 */
[----:B------:R-:W-:Y:S01]  /*27b0*/  FMUL R94, R18, R19 ;  /* 0x00000013125e7220 */ /* 0x000fe20000400000 */
[----:B------:R-:W-:Y:S01]  /*27c0*/  FMUL R14, R11, R92 ;  /* 0x0000005c0b0e7220 */ /* 0x000fe20000400000 */
[C---:B------:R-:W-:Y:S01]  /*27d0*/  FMUL R95, R17.reuse, R83 ;  /* 0x00000053115f7220 */ /* 0x040fe20000400000 */
[CC--:B------:R-:W-:Y:S01]  /*27e0*/  FFMA R96, R34.reuse, R19.reuse, -R97 ;  /* 0x0000001322607223 */ /* 0x0c0fe20000000861 */
[-C--:B------:R-:W-:Y:S01]  /*27f0*/  FFMA R17, R17, R26.reuse, -R94 ;  /* 0x0000001a11117223 */ /* 0x080fe2000000085e */
[C---:B------:R-:W-:Y:S01]  /*2800*/  FMUL R97, R33.reuse, R19 ;  /* 0x0000001321617220 */ /* 0x040fe20000400000 */
[----:B------:R-:W-:Y:S01]  /*2810*/  FMUL R94, R34, R83 ;  /* 0x00000053225e7220 */ /* 0x000fe20000400000 */
[C---:B------:R-:W-:Y:S01]  /*2820*/  FFMA R95, R14.reuse, R19, -R95 ;  /* 0x000000130e5f7223 */ /* 0x040fe2000000085f */
[-C--:B------:R-:W-:Y:S01]  /*2830*/  FMUL R19, R14, R26.reuse ;  /* 0x0000001a0e137220 */ /* 0x080fe20000400000 */
[----:B------:R-:W-:Y:S01]  /*2840*/  FADD R14, RZ, R27 ;  /* 0x0000001bff0e7221 */ /* 0x000fe20000000000 */
[-C--:B------:R-:W-:Y:S01]  /*2850*/  FFMA R97, R32, R83.reuse, -R97 ;  /* 0x0000005320617223 */ /* 0x080fe20000000861 */
[----:B------:R-:W-:Y:S01]  /*2860*/  FFMA R26, R33, R26, -R94 ;  /* 0x0000001a211a7223 */ /* 0x000fe2000000085e */
[----:B------:R-:W-:Y:S01]  /*2870*/  FADD R79, RZ, R79 ;  /* 0x0000004fff4f7221 */ /* 0x000fe20000000000 */
[----:B------:R-:W-:Y:S01]  /*2880*/  FADD R81, RZ, R81 ;  /* 0x00000051ff517221 */ /* 0x000fe20000000000 */
[----:B------:R-:W-:Y:S01]  /*2890*/  FFMA R19, R18, R83, -R19 ;  /* 0x0000005312137223 */ /* 0x000fe20000000813 */
[----:B------:R-:W-:Y:S01]  /*28a0*/  FADD R18, R97, R14 ;  /* 0x0000000e61127221 */ /* 0x000fe20000000000 */
[----:B------:R-:W-:Y:S01]  /*28b0*/  FADD R94, R96, R79 ;  /* 0x0000004f605e7221 */ /* 0x000fe20000000000 */
[----:B------:R-:W-:Y:S01]  /*28c0*/  FADD R14, R26, R81 ;  /* 0x000000511a0e7221 */ /* 0x000fe20000000000 */
[----:B------:R-:W-:Y:S01]  /*28d0*/  FADD R83, RZ, R95 ;  /* 0x0000005fff537221 */ /* 0x000fe20000000000 */
[----:B------:R-:W-:Y:S01]  /*28e0*/  FADD R81, RZ, R17 ;  /* 0x00000011ff517221 */ /* 0x000fe20000000000 */
[----:B------:R-:W-:-:S02]  /*28f0*/  FADD R79, RZ, R19 ;  /* 0x00000013ff4f7221 */ /* 0x000fc40000000000 */
.L_x_441:
[----:B------:R-:W-:Y:S05]  /*2900*/  BSYNC B4 ;  /* 0x0000000000047941 */ /* 0x000fea0003800000 */
.L_x_440:
        /* <DEDUP_REMOVED lines=10> */
[----:B------:R-:W4:Y:S01]  /*29b0*/  LDG.E R95, [R26.64+0x8] ;  /* 0x000008201a5f7981 */ /* 0x000f22000c1e1900 */
[----:B--2---:R-:W-:Y:S01]  /*29c0*/  FADD R18, R18, R17 ;  /* 0x0000001112127221 */ /* 0x004fe20000000000 */
[----:B---3--:R-:W-:Y:S01]  /*29d0*/  FADD R94, R94, R19 ;  /* 0x000000135e5e7221 */ /* 0x008fe20000000000 */
[----:B----4-:R-:W-:Y:S01]  /*29e0*/  FADD R14, R14, R95 ;  /* 0x0000005f0e0e7221 */ /* 0x010fe20000000000 */
[----:B------:R-:W-:Y:S05]  /*29f0*/  BRA `(.L_x_445) ;  /* 0x000000e000007947 */ /* 0x000fea0003800000 */
.L_x_444:
        /* <DEDUP_REMOVED lines=13> */
[----:B----4-:R-:W-:-:S03]  /*2ad0*/  FADD R14, R14, R95 ;  /* 0x0000005f0e0e7221 */ /* 0x010fc60000000000 */
.L_x_445:
[C---:B------:R-:W-:Y:S01]  /*2ae0*/  FFMA R19, R11.reuse, R94, RZ ;  /* 0x0000005e0b137223 */ /* 0x040fe200000000ff */
[----:B------:R-:W-:Y:S01]  /*2af0*/  FMUL R98, R90, R90 ;  /* 0x0000005a5a627220 */ /* 0x000fe20000400000 */
[C---:B------:R-:W-:Y:S01]  /*2b00*/  FFMA R17, R11.reuse, R18, RZ ;  /* 0x000000120b117223 */ /* 0x040fe200000000ff */
[----:B------:R-:W-:Y:S01]  /*2b10*/  FFMA R11, R11, R14, RZ ;  /* 0x0000000e0b0b7223 */ /* 0x000fe200000000ff */
[----:B------:R-:W-:Y:S01]  /*2b20*/  FFMA R27, R19, c[0x0][0x668], RZ ;  /* 0x00019a00131b7a23 */ /* 0x000fe200000000ff */
[----:B------:R-:W0:Y:S01]  /*2b30*/  MUFU.RCP R96, R98 ;  /* 0x0000006200607308 */ /* 0x000e220000001000 */
[----:B------:R-:W-:Y:S01]  /*2b40*/  FFMA R97, R17, c[0x0][0x668], RZ ;  /* 0x00019a0011617a23 */ /* 0x000fe200000000ff */
[----:B------:R-:W-:Y:S01]  /*2b50*/  FFMA R95, R11, c[0x0][0x668], RZ ;  /* 0x00019a000b5f7a23 */ /* 0x000fe200000000ff */
[----:B------:R-:W-:Y:S01]  /*2b60*/  FMUL R26, R15, R27 ;  /* 0x0000001b0f1a7220 */ /* 0x000fe20000400000 */
[----:B------:R-:W-:Y:S01]  /*2b70*/  FMUL R92, R92, R94 ;  /* 0x0000005e5c5c7220 */ /* 0x000fe20000400000 */
[----:B------:R-:W-:Y:S02]  /*2b80*/  BSSY B6, `(.L_x_446) ;  /* 0x0000011000067945 */ /* 0x000fe40003800000 */
[----:B------:R-:W-:Y:S01]  /*2b90*/  FFMA R17, R13, R97, R26 ;  /* 0x000000610d117223 */ /* 0x000fe2000000001a */
[----:B------:R-:W-:-:S03]  /*2ba0*/  FFMA R92, R91, R18, R92 ;  /* 0x000000125b5c7223 */ /* 0x000fc6000000005c */
[----:B------:R-:W-:Y:S01]  /*2bb0*/  FFMA R17, R16, R95, R17 ;  /* 0x0000005f10117223 */ /* 0x000fe20000000011 */
[----:B------:R-:W-:Y:S01]  /*2bc0*/  FFMA R93, R93, R14, R92 ;  /* 0x0000000e5d5d7223 */ /* 0x000fe2000000005c */
[----:B------:R-:W-:Y:S02]  /*2bd0*/  MOV R14, RZ ;  /* 0x000000ff000e7202 */ /* 0x000fe40000000f00 */
        /* <DEDUP_REMOVED lines=9> */
[----:B------:R-:W-:Y:S05]  /*2c70*/  CALL.REL.NOINC `($__internal_10_$__cuda_sm3x_div_rn_noftz_f32_slowpath) ;  /* 0x0000450000007944 */ /* 0x000fea0003c00000 */
[----:B0-----:R-:W-:Y:S02]  /*2c80*/  MOV R15, R17 ;  /* 0x00000011000f7202 */ /* 0x001fe40000000f00 */
.L_x_447:
[----:B------:R-:W-:Y:S05]  /*2c90*/  BSYNC B6 ;  /* 0x0000000000067941 */ /* 0x000fea0003800000 */
.L_x_446:
        /* <DEDUP_REMOVED lines=14> */
.L_x_449:
[----:B------:R-:W-:Y:S05]  /*2d80*/  BSYNC B6 ;  /* 0x0000000000067941 */ /* 0x000fea0003800000 */
.L_x_448:
        /* <DEDUP_REMOVED lines=15> */
.L_x_451:
[----:B------:R-:W-:Y:S05]  /*2e80*/  BSYNC B6 ;  /* 0x0000000000067941 */ /* 0x000fea0003800000 */
.L_x_450:
[----:B------:R-:W0:Y:S01]  /*2e90*/  MUFU.RCP R13, R90 ;  /* 0x0000005a000d7308 */ /* 0x000e220000001000 */
[----:B------:R-:W-:Y:S07]  /*2ea0*/  BSSY B6, `(.L_x_452) ;  /* 0x000000e000067945 */ /* 0x000fee0003800000 */
[----:B------:R-:W1:Y:S01]  /*2eb0*/  FCHK P0, R95, R90 ;  /* 0x0000005a5f007302 */ /* 0x000e620000000000 */
[----:B0-----:R-:W-:-:S04]  /*2ec0*/  FFMA R16, -R90, R13, 1 ;  /* 0x3f8000005a107423 */ /* 0x001fc8000000010d */
[----:B------:R-:W-:Y:S01]  /*2ed0*/  FFMA R13, R13, R16, R13 ;  /* 0x000000100d0d7223 */ /* 0x000fe2000000000d */
[----:B------:R-:W-:-:S03]  /*2ee0*/  FADD R16, RZ, R92 ;  /* 0x0000005cff107221 */ /* 0x000fc60000000000 */
        /* <DEDUP_REMOVED lines=9> */
.L_x_453:
[----:B------:R-:W-:Y:S05]  /*2f80*/  BSYNC B6 ;  /* 0x0000000000067941 */ /* 0x000fea0003800000 */
.L_x_452:
[----:B------:R-:W-:Y:S01]  /*2f90*/  FSETP.GT.AND P0, PT, R88, RZ, PT ;  /* 0x000000ff5800720b */ /* 0x000fe20003f04000 */
[----:B------:R-:W-:Y:S01]  /*2fa0*/  FMUL R18, R16, R87 ;  /* 0x0000005710127220 */ /* 0x000fe20000400000 */
[----:B------:R-:W-:Y:S01]  /*2fb0*/  FADD R13, RZ, R27 ;  /* 0x0000001bff0d7221 */ /* 0x000fe20000000000 */
[----:B------:R-:W-:Y:S01]  /*2fc0*/  BSSY B4, `(.L_x_454) ;  /* 0x0000026000047945 */ /* 0x000fe20003800000 */
[C---:B------:R-:W-:Y:S01]  /*2fd0*/  FFMA R94, R12.reuse, R11, RZ ;  /* 0x0000000b0c5e7223 */ /* 0x040fe200000000ff */
[----:B------:R-:W-:Y:S01]  /*2fe0*/  FFMA R26, R11, R85, R18 ;  /* 0x000000550b1a7223 */ /* 0x000fe20000000012 */
[C---:B------:R-:W-:Y:S01]  /*2ff0*/  FFMA R18, R12.reuse, R16, RZ ;  /* 0x000000100c127223 */ /* 0x040fe200000000ff */
[----:B------:R-:W-:Y:S01]  /*3000*/  FFMA R90, R12, R13, RZ ;  /* 0x0000000d0c5a7223 */ /* 0x000fe200000000ff */
[----:B------:R-:W-:Y:S01]  /*3010*/  MOV R16, RZ ;  /* 0x000000ff00107202 */ /* 0x000fe20000000f00 */
[----:B------:R-:W-:Y:S01]  /*3020*/  FFMA R17, R13, R89, R26 ;  /* 0x000000590d117223 */ /* 0x000fe2000000001a */
[----:B------:R-:W-:-:S03]  /*3030*/  MOV R26, RZ ;  /* 0x000000ff001a7202 */ /* 0x000fc60000000f00 */
[----:B------:R-:W-:Y:S05]  /*3040*/  @!P0 BRA `(.L_x_455) ;  /* 0x000001d000008947 */ /* 0x000fea0003800000 */
[----:B------:R-:W-:Y:S01]  /*3050*/  IADD3 R11, R88, 0x1800000, RZ ;  /* 0x01800000580b7810 */ /* 0x000fe20007ffe0ff */
[----:B------:R-:W-:Y:S03]  /*3060*/  BSSY B5, `(.L_x_456) ;  /* 0x000000c000057945 */ /* 0x000fe60003800000 */
[----:B------:R-:W-:-:S04]  /*3070*/  LOP3.LUT R11, R11, 0x7f800000, RZ, 0xc0, !PT ;  /* 0x7f8000000b0b7812 */ /* 0x000fc800078ec0ff */
[----:B------:R-:W-:-:S13]  /*3080*/  ISETP.GT.U32.AND P0, PT, R11, 0x1ffffff, PT ;  /* 0x01ffffff0b00780c */ /* 0x000fda0003f04070 */
[----:B------:R-:W-:Y:S05]  /*3090*/  @P0 BRA `(.L_x_457) ;  /* 0x0000004000000947 */ /* 0x000fea0003800000 */
[----:B------:R-:W-:Y:S02]  /*30a0*/  MOV R12, R88 ;  /* 0x00000058000c7202 */ /* 0x000fe40000000f00 */
[----:B------:R-:W-:Y:S02]  /*30b0*/  MOV R95, 0x30d0 ;  /* 0x000030d0005f7802 */ /* 0x000fe40000000f00 */
[----:B------:R-:W-:Y:S05]  /*30c0*/  CALL.REL.NOINC `($__internal_8_$__cuda_sm20_rcp_rn_f32_slowpath) ;  /* 0x00003be000007944 */ /* 0x000fea0003c00000 */
[----:B------:R-:W-:Y:S05]  /*30d0*/  BRA `(.L_x_458) ;  /* 0x0000004000007947 */ /* 0x000fea0003800000 */
.L_x_457:
[----:B------:R-:W0:Y:S02]  /*30e0*/  MUFU.RCP R12, R88 ;  /* 0x00000058000c7308 */ /* 0x000e240000001000 */
[----:B0-----:R-:W-:-:S04]  /*30f0*/  FFMA R11, R12, R88, -1 ;  /* 0xbf8000000c0b7423 */ /* 0x001fc80000000058 */
[----:B------:R-:W-:-:S04]  /*3100*/  FADD.FTZ R11, -R11, -RZ ;  /* 0x800000ff0b0b7221 */ /* 0x000fc80000010100 */
[----:B------:R-:W-:Y:S02]  /*3110*/  FFMA R11, R12, R11, R12 ;  /* 0x0000000b0c0b7223 */ /* 0x000fe4000000000c */
.L_x_458:
[----:B------:R-:W-:Y:S05]  /*3120*/  BSYNC B5 ;  /* 0x0000000000057941 */ /* 0x000fea0003800000 */
.L_x_456:
        /* <DEDUP_REMOVED lines=15> */
.L_x_455:
[----:B------:R-:W-:Y:S05]  /*3220*/  BSYNC B4 ;  /* 0x0000000000047941 */ /* 0x000fea0003800000 */
.L_x_454:
[----:B------:R-:W-:Y:S01]  /*3230*/  FSETP.GT.AND P0, PT, R88, RZ, PT ;  /* 0x000000ff5800720b */ /* 0x000fe20003f04000 */
[----:B------:R-:W-:Y:S01]  /*3240*/  FADD R17, RZ, R17 ;  /* 0x00000011ff117221 */ /* 0x000fe20000000000 */
[----:B------:R-:W-:Y:S04]  /*3250*/  BSSY B6, `(.L_x_459) ;  /* 0x0000036000067945 */ /* 0x000fe80003800000 */
[C---:B------:R-:W-:Y:S02]  /*3260*/  FSEL R11, R17.reuse, RZ, !P3 ;  /* 0x000000ff110b7208 */ /* 0x040fe40005800000 */
[----:B------:R-:W-:-:S03]  /*3270*/  FSEL R12, R17, RZ, P3 ;  /* 0x000000ff110c7208 */ /* 0x000fc60001800000 */
[----:B------:R-:W-:Y:S02]  /*3280*/  FFMA R11, R11, c[0x0][0x664], RZ ;  /* 0x000199000b0b7a23 */ /* 0x000fe400000000ff */
[----:B------:R-:W-:Y:S05]  /*3290*/  @!P0 BRA `(.L_x_460) ;  /* 0x0000031000008947 */ /* 0x000fea0003800000 */
[----:B------:R-:W0:Y:S01]  /*32a0*/  MUFU.RCP R13, R88 ;  /* 0x00000058000d7308 */ /* 0x000e220000001000 */
[----:B------:R-:W-:Y:S01]  /*32b0*/  FFMA R17, -R3, R57, R58 ;  /* 0x0000003903117223 */ /* 0x000fe2000000013a */
[----:B------:R-:W-:Y:S01]  /*32c0*/  BSSY B7, `(.L_x_461) ;  /* 0x000000d000077945 */ /* 0x000fe20003800000 */
[----:B------:R-:W-:-:S05]  /*32d0*/  FADD R11, RZ, -R11 ;  /* 0x8000000bff0b7221 */ /* 0x000fca0000000000 */
        /* <DEDUP_REMOVED lines=11> */
.L_x_462:
[----:B------:R-:W-:Y:S05]  /*3390*/  BSYNC B7 ;  /* 0x0000000000077941 */ /* 0x000fea0003800000 */
.L_x_461:
[----:B------:R-:W0:Y:S01]  /*33a0*/  MUFU.RCP R19, R88 ;  /* 0x0000005800137308 */ /* 0x000e220000001000 */
[----:B------:R-:W-:Y:S01]  /*33b0*/  FFMA R17, -R2, R57, R61 ;  /* 0x0000003902117223 */ /* 0x000fe2000000013d */
[----:B------:R-:W-:Y:S06]  /*33c0*/  BSSY B7, `(.L_x_463) ;  /* 0x000000c000077945 */ /* 0x000fec0003800000 */
        /* <DEDUP_REMOVED lines=11> */
.L_x_464:
[----:B------:R-:W-:Y:S05]  /*3480*/  BSYNC B7 ;  /* 0x0000000000077941 */ /* 0x000fea0003800000 */
.L_x_463:
        /* <DEDUP_REMOVED lines=14> */
.L_x_466:
[----:B------:R-:W-:Y:S05]  /*3570*/  BSYNC B7 ;  /* 0x0000000000077941 */ /* 0x000fea0003800000 */
.L_x_465:
[C---:B------:R-:W-:Y:S01]  /*3580*/  FFMA R16, R11.reuse, R13, R16 ;  /* 0x0000000d0b107223 */ /* 0x040fe20000000010 */
[C---:B------:R-:W-:Y:S01]  /*3590*/  FFMA R26, R11.reuse, R85, R26 ;  /* 0x000000550b1a7223 */ /* 0x040fe2000000001a */
[----:B------:R-:W-:Y:S02]  /*35a0*/  FFMA R14, R11, R19, R14 ;  /* 0x000000130b0e7223 */ /* 0x000fe4000000000e */
.L_x_460:
[----:B------:R-:W-:Y:S05]  /*35b0*/  BSYNC B6 ;  /* 0x0000000000067941 */ /* 0x000fea0003800000 */
.L_x_459:
[----:B------:R-:W-:Y:S01]  /*35c0*/  FADD R19, RZ, R27 ;  /* 0x0000001bff137221 */ /* 0x000fe20000000000 */
[----:B------:R-:W-:Y:S01]  /*35d0*/  FADD R27, RZ, R92 ;  /* 0x0000005cff1b7221 */ /* 0x000fe20000000000 */
[----:B------:R-:W-:Y:S01]  /*35e0*/  FADD R88, RZ, R91 ;  /* 0x0000005bff587221 */ /* 0x000fe20000000000 */
[----:B------:R-:W-:Y:S01]  /*35f0*/  FADD R93, RZ, R93 ;  /* 0x0000005dff5d7221 */ /* 0x000fe20000000000 */
[----:B------:R-:W-:Y:S01]  /*3600*/  FADD R92, RZ, -R15 ;  /* 0x8000000fff5c7221 */ /* 0x000fe20000000000 */
[-C--:B------:R-:W-:Y:S01]  /*3610*/  FFMA R85, R10, R12.reuse, RZ ;  /* 0x0000000c0a557223 */ /* 0x080fe200000000ff */
[----:B------:R-:W-:Y:S01]  /*3620*/  FFMA R18, R9, R12, RZ ;  /* 0x0000000c09127223 */ /* 0x000fe200000000ff */
[----:B------:R-:W-:Y:S01]  /*3630*/  FADD R88, RZ, -R88 ;  /* 0x80000058ff587221 */ /* 0x000fe20000000000 */
[----:B------:R-:W-:Y:S01]  /*3640*/  FADD R27, RZ, -R27 ;  /* 0x8000001bff1b7221 */ /* 0x000fe20000000000 */
[----:B------:R-:W-:-:S02]  /*3650*/  FADD R19, RZ, -R19 ;  /* 0x80000013ff137221 */ /* 0x000fc40000000000 */
.L_x_423:
[----:B------:R-:W-:Y:S05]  /*3660*/  BSYNC B3 ;  /* 0x0000000000037941 */ /* 0x000fea0003800000 */
.L_x_422:
[----:B------:R-:W-:Y:S01]  /*3670*/  BSSY B3, `(.L_x_467) ;  /* 0x00000d0000037945 */ /* 0x000fe20003800000 */
[----:B------:R-:W-:Y:S01]  /*3680*/  FADD R10, R92, R93 ;  /* 0x0000005d5c0a7221 */ /* 0x000fe20000000000 */
[----:B------:R-:W-:Y:S01]  /*3690*/  FADD R11, RZ, R92 ;  /* 0x0000005cff0b7221 */ /* 0x000fe20000000000 */
[----:B------:R-:W-:Y:S01]  /*36a0*/  MOV R90, RZ ;  /* 0x000000ff005a7202 */ /* 0x000fe20000000f00 */
[----:B------:R-:W-:Y:S01]  /*36b0*/  CS2R R12, SRZ ;  /* 0x00000000000c7805 */ /* 0x000fe2000001ff00 */
[----:B------:R-:W-:-:S02]  /*36c0*/  MOV R92, RZ ;  /* 0x000000ff005c7202 */ /* 0x000fc40000000f00 */
[----:B------:R-:W-:Y:S02]  /*36d0*/  MOV R17, RZ ;  /* 0x000000ff00117202 */ /* 0x000fe40000000f00 */
[----:B------:R-:W-:Y:S01]  /*36e0*/  MOV R15, RZ ;  /* 0x000000ff000f7202 */ /* 0x000fe20000000f00 */
[----:B------:R-:W-:Y:S05]  /*36f0*/  @!P2 BRA `(.L_x_468) ;  /* 0x00000c700000a947 */ /* 0x000fea0003800000 */
[----:B------:R-:W-:Y:S01]  /*3700*/  ISETP.NE.U32.AND P0, PT, RZ, c[0x0][0x8a0], PT ;  /* 0x00022800ff007a0c */ /* 0x000fe20003f05070 */
[C---:B------:R-:W-:Y:S01]  /*3710*/  FFMA R15, R11.reuse, R6, RZ ;  /* 0x000000060b0f7223 */ /* 0x040fe200000000ff */
[C---:B------:R-:W-:Y:S01]  /*3720*/  FFMA R13, R11.reuse, R7, RZ ;  /* 0x000000070b0d7223 */ /* 0x040fe200000000ff */
[----:B------:R-:W-:Y:S01]  /*3730*/  FFMA R17, R11, R8, RZ ;  /* 0x000000080b117223 */ /* 0x000fe200000000ff */
[----:B------:R-:W-:Y:S01]  /*3740*/  ISETP.NE.AND.EX P0, PT, RZ, c[0x0][0x8a4], PT, P0 ;  /* 0x00022900ff007a0c */ /* 0x000fe20003f05300 */
[C---:B------:R-:W-:Y:S01]  /*3750*/  FMUL R84, R15.reuse, R84 ;  /* 0x000000540f547220 */ /* 0x040fe20000400000 */
[C---:B------:R-:W-:Y:S01]  /*3760*/  FMUL R12, R15.reuse, R75 ;  /* 0x0000004b0f0c7220 */ /* 0x040fe20000400000 */
[----:B------:R-:W-:Y:S01]  /*3770*/  FMUL R77, R15, R77 ;  /* 0x0000004d0f4d7220 */ /* 0x000fe20000400000 */
[----:B------:R-:W-:Y:S01]  /*3780*/  FFMA R60, R11, R60, RZ ;  /* 0x0000003c0b3c7223 */ /* 0x000fe200000000ff */
[C---:B------:R-:W-:Y:S01]  /*3790*/  FFMA R84, R13.reuse, R82, R84 ;  /* 0x000000520d547223 */ /* 0x040fe20000000054 */
[C---:B------:R-:W-:Y:S01]  /*37a0*/  FFMA R12, R13.reuse, R69, R12 ;  /* 0x000000450d0c7223 */ /* 0x040fe2000000000c */
[----:B------:R-:W-:Y:S01]  /*37b0*/  FFMA R70, R13, R70, R77 ;  /* 0x000000460d467223 */ /* 0x000fe2000000004d */
[----:B------:R-:W-:Y:S01]  /*37c0*/  FFMA R4, R11, R4, RZ ;  /* 0x000000040b047223 */ /* 0x000fe200000000ff */
[C---:B------:R-:W-:Y:S01]  /*37d0*/  FFMA R69, R17.reuse, R72, R84 ;  /* 0x0000004811457223 */ /* 0x040fe20000000054 */
[C---:B------:R-:W-:Y:S01]  /*37e0*/  FFMA R71, R17.reuse, R71, R12 ;  /* 0x0000004711477223 */ /* 0x040fe2000000000c */
[----:B------:R-:W-:Y:S01]  /*37f0*/  FFMA R70, R17, R73, R70 ;  /* 0x0000004911467223 */ /* 0x000fe20000000046 */
[----:B------:R-:W-:Y:S01]  /*3800*/  FFMA R5, R11, R5, RZ ;  /* 0x000000050b057223 */ /* 0x000fe200000000ff */
[CC--:B------:R-:W-:Y:S01]  /*3810*/  FFMA R77, R15.reuse, R7.reuse, RZ ;  /* 0x000000070f4d7223 */ /* 0x0c0fe200000000ff */
[C---:B------:R-:W-:Y:S01]  /*3820*/  FFMA R87, R15.reuse, R6, RZ ;  /* 0x000000060f577223 */ /* 0x040fe200000000ff */
[----:B------:R-:W-:Y:S01]  /*3830*/  FFMA R89, R15, R8, RZ ;  /* 0x000000080f597223 */ /* 0x000fe200000000ff */
[CC--:B------:R-:W-:Y:S01]  /*3840*/  FFMA R91, R17.reuse, R7.reuse, RZ ;  /* 0x00000007115b7223 */ /* 0x0c0fe200000000ff */
[-C--:B------:R-:W-:Y:S01]  /*3850*/  FFMA R93, R17, R6.reuse, RZ ;  /* 0x00000006115d7223 */ /* 0x080fe200000000ff */
[C---:B------:R-:W-:Y:S01]  /*3860*/  FFMA R15, R13.reuse, R7, RZ ;  /* 0x000000070d0f7223 */ /* 0x040fe200000000ff */
[C---:B------:R-:W-:Y:S01]  /*3870*/  FFMA R73, R13.reuse, R6, RZ ;  /* 0x000000060d497223 */ /* 0x040fe200000000ff */
[-C--:B------:R-:W-:Y:S01]  /*3880*/  FFMA R75, R13, R8.reuse, RZ ;  /* 0x000000080d4b7223 */ /* 0x080fe200000000ff */
[----:B------:R-:W-:Y:S01]  /*3890*/  FFMA R17, R17, R8, RZ ;  /* 0x0000000811117223 */ /* 0x000fe200000000ff */
[----:B------:R-:W-:Y:S01]  /*38a0*/  FADD R6, R4, R69 ;  /* 0x0000004504067221 */ /* 0x000fe20000000000 */
[----:B------:R-:W-:Y:S01]  /*38b0*/  FADD R7, R60, R71 ;  /* 0x000000473c077221 */ /* 0x000fe20000000000 */
[----:B------:R-:W-:Y:S01]  /*38c0*/  FADD R8, R5, R70 ;  /* 0x0000004605087221 */ /* 0x000fe20000000000 */
[----:B------:R-:W-:Y:S05]  /*38d0*/  @!P0 BRA `(.L_x_469) ;  /* 0x0000007000008947 */ /* 0x000fea0003800000 */
[----:B------:R-:W-:Y:S01]  /*38e0*/  IMAD R4, R38, c[0x0][0x8c0], RZ ;  /* 0x0002300026047a24 */ /* 0x000fe200078e02ff */
[----:B------:R-:W-:-:S03]  /*38f0*/  MOV R12, c[0x0][0x8c0] ;  /* 0x00023000000c7a02 */ /* 0x000fc60000000f00 */
[C---:B------:R-:W-:Y:S02]  /*3900*/  IMAD R13, R51.reuse, UR28, R4 ;  /* 0x0000001c330d7c24 */ /* 0x040fe4000f8e0204 */
[----:B------:R-:W-:-:S05]  /*3910*/  IMAD.WIDE.U32 R4, R51, R12, c[0x0][0x8a0] ;  /* 0x0002280033047625 */ /* 0x000fca00078e000c */
[----:B------:R-:W-:-:S05]  /*3920*/  IADD3 R5, R5, R13, RZ ;  /* 0x0000000d05057210 */ /* 0x000fca0007ffe0ff */
[----:B------:R0:W-:Y:S01]  /*3930*/  RED.E.ADD.F32.FTZ.RN.STRONG.GPU [R4.64], R11 ;  /* 0x0000000b0400798e */ /* 0x0001e2000c10e7a0 */
[----:B------:R-:W-:Y:S05]  /*3940*/  BRA `(.L_x_470) ;  /* 0x0000009000007947 */ /* 0x000fea0003800000 */
.L_x_469:
        /* <DEDUP_REMOVED lines=8> */
[----:B------:R0:W-:Y:S02]  /*39d0*/  RED.E.ADD.F32.FTZ.RN.STRONG.GPU [R4.64], R11 ;  /* 0x0000000b0400798e */ /* 0x0001e4000c10e7a0 */
.L_x_470:
        /* <DEDUP_REMOVED lines=14> */
[----:B------:R0:W-:Y:S04]  /*3ac0*/  RED.E.ADD.F32.FTZ.RN.STRONG.GPU [R4.64+0x18], R91 ;  /* 0x0000185b0400798e */ /* 0x0001e8000c10e7a0 */
[----:B------:R0:W-:Y:S04]  /*3ad0*/  RED.E.ADD.F32.FTZ.RN.STRONG.GPU [R4.64+0x1c], R93 ;  /* 0x00001c5d0400798e */ /* 0x0001e8000c10e7a0 */
[----:B------:R0:W-:Y:S01]  /*3ae0*/  RED.E.ADD.F32.FTZ.RN.STRONG.GPU [R4.64+0x20], R17 ;  /* 0x000020110400798e */ /* 0x0001e2000c10e7a0 */
[----:B------:R-:W-:Y:S05]  /*3af0*/  BRA `(.L_x_472) ;  /* 0x0000011000007947 */ /* 0x000fea0003800000 */
.L_x_471:
[----:B------:R-:W-:-:S04]  /*3b00*/  ISETP.NE.U32.AND P0, PT, RZ, c[0x0][0x380], PT ;  /* 0x0000e000ff007a0c */ /* 0x000fc80003f05070 */
[----:B------:R-:W-:-:S13]  /*3b10*/  ISETP.NE.AND.EX P0, PT, RZ, c[0x0][0x384], PT, P0 ;  /* 0x0000e100ff007a0c */ /* 0x000fda0003f05300 */
[----:B------:R-:W-:Y:S05]  /*3b20*/  @!P0 BRA `(.L_x_472) ;  /* 0x000000e000008947 */ /* 0x000fea0003800000 */
[----:B0-----:R-:W-:Y:S01]  /*3b30*/  MOV R4, c[0x0][0x398] ;  /* 0x0000e60000047a02 */ /* 0x001fe20000000f00 */
        /* <DEDUP_REMOVED lines=12> */
[----:B------:R0:W-:Y:S02]  /*3c00*/  RED.E.ADD.F32.FTZ.RN.STRONG.GPU [R4.64+0x20], R17 ;  /* 0x000020110400798e */ /* 0x0001e4000c10e7a0 */
.L_x_472:
[-C--:B0-----:R-:W-:Y:S01]  /*3c10*/  FMUL R5, R62, R68.reuse ;  /* 0x000000443e057220 */ /* 0x081fe20000400000 */
[CC--:B------:R-:W-:Y:S01]  /*3c20*/  FMUL R4, R63.reuse, R68.reuse ;  /* 0x000000443f047220 */ /* 0x0c0fe20000400000 */
[CC--:B------:R-:W-:Y:S01]  /*3c30*/  FMUL R60, R64.reuse, R68.reuse ;  /* 0x00000044403c7220 */ /* 0x0c0fe20000400000 */
[----:B------:R-:W-:Y:S01]  /*3c40*/  FMUL R70, R64, R65 ;  /* 0x0000004140467220 */ /* 0x000fe20000400000 */
[CC--:B------:R-:W-:Y:S01]  /*3c50*/  FFMA R12, R62.reuse, R68.reuse, R5 ;  /* 0x000000443e0c7223 */ /* 0x0c0fe20000000005 */
[-C--:B------:R-:W-:Y:S01]  /*3c60*/  FFMA R17, R63, R68.reuse, R4 ;  /* 0x000000443f117223 */ /* 0x080fe20000000004 */
[C---:B------:R-:W-:Y:S01]  /*3c70*/  FMUL R5, R62.reuse, R67 ;  /* 0x000000433e057220 */ /* 0x040fe20000400000 */
[----:B------:R-:W-:Y:S01]  /*3c80*/  FMUL R68, R65, R68 ;  /* 0x0000004441447220 */ /* 0x000fe20000400000 */
[CC--:B------:R-:W-:Y:S01]  /*3c90*/  FMUL R4, R63.reuse, R66.reuse ;  /* 0x000000423f047220 */ /* 0x0c0fe20000400000 */
[----:B------:R-:W-:Y:S01]  /*3ca0*/  FMUL R75, R62, R63 ;  /* 0x0000003f3e4b7220 */ /* 0x000fe20000400000 */
[CC--:B------:R-:W-:Y:S01]  /*3cb0*/  FMUL R69, R64.reuse, R67.reuse ;  /* 0x0000004340457220 */ /* 0x0c0fe20000400000 */
[----:B------:R-:W-:Y:S01]  /*3cc0*/  FMUL R15, R64, R66 ;  /* 0x00000042400f7220 */ /* 0x000fe20000400000 */
[-C--:B------:R-:W-:Y:S01]  /*3cd0*/  FMUL R71, R62, R64.reuse ;  /* 0x000000403e477220 */ /* 0x080fe20000400000 */
[CC--:B------:R-:W-:Y:S01]  /*3ce0*/  FMUL R72, R63.reuse, R64.reuse ;  /* 0x000000403f487220 */ /* 0x0c0fe20000400000 */
[----:B------:R-:W-:Y:S01]  /*3cf0*/  FMUL R77, R64, R64 ;  /* 0x00000040404d7220 */ /* 0x000fe20000400000 */
[----:B------:R-:W-:Y:S01]  /*3d00*/  FFMA R13, R62, R67, R5 ;  /* 0x000000433e0d7223 */ /* 0x000fe20000000005 */
[CC--:B------:R-:W-:Y:S01]  /*3d10*/  FFMA R4, R63.reuse, R66.reuse, R4 ;  /* 0x000000423f047223 */ /* 0x0c0fe20000000004 */
[----:B------:R-:W-:Y:S01]  /*3d20*/  FADD R5, R68, R68 ;  /* 0x0000004444057221 */ /* 0x000fe20000000000 */
[----:B------:R-:W-:Y:S01]  /*3d30*/  FFMA R70, R64, R65, R70 ;  /* 0x0000004140467223 */ /* 0x000fe20000000046 */
[----:B------:R-:W-:Y:S01]  /*3d40*/  FFMA R75, R62, R63, R75 ;  /* 0x0000003f3e4b7223 */ /* 0x000fe2000000004b */
[C---:B------:R-:W-:Y:S01]  /*3d50*/  FFMA R69, R64.reuse, R67, R69 ;  /* 0x0000004340457223 */ /* 0x040fe20000000045 */
[----:B------:R-:W-:Y:S01]  /*3d60*/  FFMA R15, R64, R66, R15 ;  /* 0x00000042400f7223 */ /* 0x000fe2000000000f */
[-C--:B------:R-:W-:Y:S01]  /*3d70*/  FFMA R73, R62, R64.reuse, R71 ;  /* 0x000000403e497223 */ /* 0x080fe20000000047 */
[-C--:B------:R-:W-:Y:S01]  /*3d80*/  FFMA R86, R63, R64.reuse, R72 ;  /* 0x000000403f567223 */ /* 0x080fe20000000048 */
[----:B------:R-:W-:Y:S01]  /*3d90*/  FFMA R90, R64, R64, R77 ;  /* 0x00000040405a7223 */ /* 0x000fe2000000004d */
[C---:B------:R-:W-:Y:S01]  /*3da0*/  FADD R64, R5.reuse, R4 ;  /* 0x0000000405407221 */ /* 0x040fe20000000000 */
[--C-:B------:R-:W-:Y:S01]  /*3db0*/  FADD R5, R5, -R13.reuse ;  /* 0x8000000d05057221 */ /* 0x100fe20000000000 */
[----:B------:R-:W-:Y:S01]  /*3dc0*/  FADD R87, R4, -R13 ;  /* 0x8000000d04577221 */ /* 0x000fe20000000000 */
[C-C-:B------:R-:W-:Y:S01]  /*3dd0*/  FADD R4, R70.reuse, -R75.reuse ;  /* 0x8000004b46047221 */ /* 0x140fe20000000000 */
[----:B------:R-:W-:Y:S01]  /*3de0*/  FADD R13, R70, R75 ;  /* 0x0000004b460d7221 */ /* 0x000fe20000000000 */
[C---:B------:R-:W-:Y:S01]  /*3df0*/  FMUL R70, R63.reuse, R65 ;  /* 0x000000413f467220 */ /* 0x040fe20000400000 */
[C---:B------:R-:W-:Y:S01]  /*3e00*/  FMUL R82, R63.reuse, R63 ;  /* 0x0000003f3f527220 */ /* 0x040fe20000400000 */
[CC--:B------:R-:W-:Y:S01]  /*3e10*/  FMUL R71, R62.reuse, R65.reuse ;  /* 0x000000413e477220 */ /* 0x0c0fe20000400000 */
[CC--:B------:R-:W-:Y:S01]  /*3e20*/  FMUL R77, R62.reuse, R62.reuse ;  /* 0x0000003e3e4d7220 */ /* 0x0c0fe20000400000 */
[C---:B------:R-:W-:Y:S01]  /*3e30*/  FFMA R72, R63.reuse, R65, R70 ;  /* 0x000000413f487223 */ /* 0x040fe20000000046 */
[C---:B------:R-:W-:Y:S01]  /*3e40*/  FFMA R84, R63.reuse, R63, R82 ;  /* 0x0000003f3f547223 */ /* 0x040fe20000000052 */
[----:B------:R-:W-:Y:S01]  /*3e50*/  FMUL R70, R63, R67 ;  /* 0x000000433f467220 */ /* 0x000fe20000400000 */
[CC--:B------:R-:W-:Y:S01]  /*3e60*/  FFMA R75, R62.reuse, R65.reuse, R71 ;  /* 0x000000413e4b7223 */ /* 0x0c0fe20000000047 */
[C---:B------:R-:W-:Y:S01]  /*3e70*/  FFMA R82, R62.reuse, R62, R77 ;  /* 0x0000003e3e527223 */ /* 0x040fe2000000004d */
[-C--:B------:R-:W-:Y:S01]  /*3e80*/  FMUL R62, R62, R66.reuse ;  /* 0x000000423e3e7220 */ /* 0x080fe20000400000 */
[C---:B------:R-:W-:Y:S01]  /*3e90*/  FMUL R71, R65.reuse, R65 ;  /* 0x0000004141477220 */ /* 0x040fe20000400000 */
[----:B------:R-:W-:Y:S01]  /*3ea0*/  FADD R63, R70, R70 ;  /* 0x00000046463f7221 */ /* 0x000fe20000000000 */
[C---:B------:R-:W-:Y:S01]  /*3eb0*/  FMUL R66, R65.reuse, R66 ;  /* 0x0000004241427220 */ /* 0x040fe20000400000 */
[----:B------:R-:W-:Y:S01]  /*3ec0*/  FMUL R67, R65, R67 ;  /* 0x0000004341437220 */ /* 0x000fe20000400000 */
[----:B------:R-:W-:Y:S01]  /*3ed0*/  FADD R65, R62, R62 ;  /* 0x0000003e3e417221 */ /* 0x000fe20000000000 */
[C---:B------:R-:W-:Y:S01]  /*3ee0*/  FFMA R82, R71.reuse, 2, R82 ;  /* 0x4000000047527823 */ /* 0x040fe20000000052 */
[C---:B------:R-:W-:Y:S01]  /*3ef0*/  FFMA R84, R71.reuse, 2, R84 ;  /* 0x4000000047547823 */ /* 0x040fe20000000054 */
[----:B------:R-:W-:Y:S01]  /*3f00*/  FFMA R90, R71, 2, R90 ;  /* 0x40000000475a7823 */ /* 0x000fe2000000005a */
[----:B------:R-:W-:Y:S01]  /*3f10*/  FFMA R71, R60, 2, R63 ;  /* 0x400000003c477823 */ /* 0x000fe2000000003f */
[C-C-:B------:R-:W-:Y:S01]  /*3f20*/  FADD R89, R72.reuse, R73.reuse ;  /* 0x0000004948597221 */ /* 0x140fe20000000000 */
[----:B------:R-:W-:Y:S01]  /*3f30*/  FADD R91, R72, -R73 ;  /* 0x80000049485b7221 */ /* 0x000fe20000000000 */
[--C-:B------:R-:W-:Y:S01]  /*3f40*/  FFMA R73, R60, 2, R65.reuse ;  /* 0x400000003c497823 */ /* 0x100fe20000000041 */
[----:B------:R-:W-:Y:S01]  /*3f50*/  FFMA R65, R70, 2, R65 ;  /* 0x4000000046417823 */ /* 0x000fe20000000041 */
[----:B------:R-:W-:Y:S01]  /*3f60*/  FFMA R71, R62, 4, R71 ;  /* 0x408000003e477823 */ /* 0x000fe20000000047 */
[C---:B------:R-:W-:Y:S01]  /*3f70*/  FADD R62, R66.reuse, R66 ;  /* 0x00000042423e7221 */ /* 0x040fe20000000000 */
[----:B------:R-:W-:Y:S01]  /*3f80*/  FFMA R66, R66, 4, R69 ;  /* 0x4080000042427823 */ /* 0x000fe20000000045 */
[----:B------:R-:W-:Y:S01]  /*3f90*/  FFMA R65, R60, 4, R65 ;  /* 0x408000003c417823 */ /* 0x000fe20000000041 */
[----:B------:R-:W-:Y:S01]  /*3fa0*/  FADD R60, R67, R67 ;  /* 0x00000043433c7221 */ /* 0x000fe20000000000 */
[C-C-:B------:R-:W-:Y:S01]  /*3fb0*/  FADD R63, R75.reuse, -R86.reuse ;  /* 0x800000564b3f7221 */ /* 0x140fe20000000000 */
[C---:B------:R-:W-:Y:S01]  /*3fc0*/  FADD R69, R62.reuse, R69 ;  /* 0x000000453e457221 */ /* 0x040fe20000000000 */
[----:B------:R-:W-:Y:S01]  /*3fd0*/  FADD R86, R75, R86 ;  /* 0x000000564b567221 */ /* 0x000fe20000000000 */
[----:B------:R-:W-:Y:S01]  /*3fe0*/  FADD R75, R62, -R17 ;  /* 0x800000113e4b7221 */ /* 0x000fe20000000000 */
[----:B------:R-:W-:Y:S01]  /*3ff0*/  FADD R77, -R17, R66 ;  /* 0x00000042114d7221 */ /* 0x000fe20000000100 */
[----:B------:R-:W-:Y:S01]  /*4000*/  FMUL R91, R6, R91 ;  /* 0x0000005b065b7220 */ /* 0x000fe20000400000 */
[----:B------:R-:W-:Y:S01]  /*4010*/  FADD R90, R90, -1 ;  /* 0xbf8000005a5a7421 */ /* 0x000fe20000000000 */
[--C-:B------:R-:W-:Y:S01]  /*4020*/  FFMA R62, R67, 4, R12.reuse ;  /* 0x40800000433e7823 */ /* 0x100fe2000000000c */
[----:B------:R-:W-:Y:S01]  /*4030*/  FADD R17, R60, R12 ;  /* 0x0000000c3c117221 */ /* 0x000fe20000000000 */
[----:B------:R-:W-:Y:S01]  /*4040*/  FADD R84, R84, -1 ;  /* 0xbf80000054547421 */ /* 0x000fe20000000000 */
[----:B------:R-:W-:Y:S01]  /*4050*/  FFMA R73, R70, 4, R73 ;  /* 0x4080000046497823 */ /* 0x000fe20000000049 */
[----:B------:R-:W-:Y:S01]  /*4060*/  FMUL R12, R8, R69 ;  /* 0x00000045080c7220 */ /* 0x000fe20000400000 */
[----:B------:R-:W-:Y:S01]  /*4070*/  FADD R82, R82, -1 ;  /* 0xbf80000052527421 */ /* 0x000fe20000000000 */
[C---:B------:R-:W-:Y:S01]  /*4080*/  FMUL R89, R8.reuse, R89 ;  /* 0x0000005908597220 */ /* 0x040fe20000400000 */
[C---:B------:R-:W-:Y:S01]  /*4090*/  FFMA R90, R8.reuse, R90, -R91 ;  /* 0x0000005a085a7223 */ /* 0x040fe2000000085b */
[C---:B------:R-:W-:Y:S01]  /*40a0*/  FMUL R84, R7.reuse, R84 ;  /* 0x0000005407547220 */ /* 0x040fe20000400000 */
[C---:B------:R-:W-:Y:S01]  /*40b0*/  FFMA R73, R7.reuse, R73, R12 ;  /* 0x0000004907497223 */ /* 0x040fe2000000000c */
[----:B------:R-:W-:Y:S01]  /*40c0*/  FMUL R12, R8, R65 ;  /* 0x00000041080c7220 */ /* 0x000fe20000400000 */
[C---:B------:R-:W-:Y:S01]  /*40d0*/  FFMA R89, R6.reuse, R82, R89 ;  /* 0x0000005206597223 */ /* 0x040fe20000000059 */
[----:B------:R-:W-:Y:S01]  /*40e0*/  FFMA R86, R7, R86, R90 ;  /* 0x0000005607567223 */ /* 0x000fe2000000005a */
[----:B------:R-:W-:Y:S01]  /*40f0*/  FADD R62, -R15, R62 ;  /* 0x0000003e0f3e7221 */ /* 0x000fe20000000100 */
[C---:B------:R-:W-:Y:S01]  /*4100*/  FFMA R13, R6.reuse, R13, R84 ;  /* 0x0000000d060d7223 */ /* 0x040fe20000000054 */
[----:B------:R-:W-:Y:S01]  /*4110*/  FFMA R12, R6, R17, R12 ;  /* 0x00000011060c7223 */ /* 0x000fe2000000000c */
[----:B------:R-:W-:Y:S01]  /*4120*/  FADD R60, R60, -R15 ;  /* 0x8000000f3c3c7221 */ /* 0x000fe20000000000 */
[C---:B------:R-:W-:Y:S01]  /*4130*/  FFMA R4, R7.reuse, -R4, R89 ;  /* 0x8000000407047223 */ /* 0x040fe20000000059 */
[----:B------:R-:W-:Y:S01]  /*4140*/  FADD R86, RZ, R86 ;  /* 0x00000056ff567221 */ /* 0x000fe20000000000 */
[C---:B------:R-:W-:Y:S01]  /*4150*/  FMUL R15, R7.reuse, R64 ;  /* 0x00000040070f7220 */ /* 0x040fe20000400000 */
[C---:B------:R-:W-:Y:S01]  /*4160*/  FMUL R62, R7.reuse, R62 ;  /* 0x0000003e073e7220 */ /* 0x040fe20000400000 */
[----:B------:R-:W-:Y:S01]  /*4170*/  FFMA R13, R8, -R63, R13 ;  /* 0x8000003f080d7223 */ /* 0x000fe2000000000d */
[----:B------:R-:W-:Y:S01]  /*4180*/  FFMA R12, R7, -R75, R12 ;  /* 0x8000004b070c7223 */ /* 0x000fe2000000000c */
[----:B------:R-:W-:Y:S01]  /*4190*/  FADD R7, RZ, R4 ;  /* 0x00000004ff077221 */ /* 0x000fe20000000000 */
[----:B------:R-:W-:Y:S01]  /*41a0*/  FMUL R17, R3, R86 ;  /* 0x0000005603117220 */ /* 0x000fe20000400000 */
[----:B------:R-:W-:Y:S01]  /*41b0*/  FFMA R68, R68, 4, R87 ;  /* 0x4080000044447823 */ /* 0x000fe20000000057 */
[C---:B------:R-:W-:Y:S01]  /*41c0*/  FFMA R15, R6.reuse, R71, R15 ;  /* 0x00000047060f7223 */ /* 0x040fe2000000000f */
[----:B------:R-:W-:Y:S01]  /*41d0*/  FFMA R77, R6, R77, R62 ;  /* 0x0000004d064d7223 */ /* 0x000fe2000000003e */
[----:B------:R-:W-:Y:S01]  /*41e0*/  FADD R13, RZ, R13 ;  /* 0x0000000dff0d7221 */ /* 0x000fe20000000000 */
[-C--:B------:R-:W-:Y:S01]  /*41f0*/  FMUL R65, R32, R7.reuse ;  /* 0x0000000720417220 */ /* 0x080fe20000400000 */
[----:B------:R-:W-:Y:S01]  /*4200*/  FFMA R4, R0, R7, -R17 ;  /* 0x0000000700047223 */ /* 0x000fe20000000811 */
[----:B------:R-:W-:Y:S01]  /*4210*/  FFMA R5, R6, -R5, R73 ;  /* 0x8000000506057223 */ /* 0x000fe20000000049 */
[C---:B------:R-:W-:Y:S01]  /*4220*/  FFMA R15, R8.reuse, -R60, R15 ;  /* 0x8000003c080f7223 */ /* 0x040fe2000000000f */
[----:B------:R-:W-:Y:S01]  /*4230*/  FFMA R68, R8, R68, R77 ;  /* 0x0000004408447223 */ /* 0x000fe2000000004d */
[----:B------:R-:W-:Y:S01]  /*4240*/  FMUL R17, R0, R13 ;  /* 0x0000000d00117220 */ /* 0x000fe20000400000 */
[----:B------:R-:W-:Y:S01]  /*4250*/  FMUL R6, R2, R7 ;  /* 0x0000000702067220 */ /* 0x000fe20000400000 */
[-C--:B------:R-:W-:Y:S01]  /*4260*/  FMUL R63, R33, R86.reuse ;  /* 0x00000056213f7220 */ /* 0x080fe20000400000 */
[CC--:B------:R-:W-:Y:S01]  /*4270*/  FMUL R8, R34.reuse, R13.reuse ;  /* 0x0000000d22087220 */ /* 0x0c0fe20000400000 */
[-C--:B------:R-:W-:Y:S01]  /*4280*/  FFMA R65, R34, R86.reuse, -R65 ;  /* 0x0000005622417223 */ /* 0x080fe20000000841 */
[----:B------:R-:W-:Y:S01]  /*4290*/  FFMA R86, R2, R86, -R17 ;  /* 0x0000005602567223 */ /* 0x000fe20000000811 */
[-C--:B------:R-:W-:Y:S01]  /*42a0*/  FFMA R6, R3, R13.reuse, -R6 ;  /* 0x0000000d03067223 */ /* 0x080fe20000000806 */
[----:B------:R-:W-:Y:S01]  /*42b0*/  FFMA R63, R32, R13, -R63 ;  /* 0x0000000d203f7223 */ /* 0x000fe2000000083f */
[----:B------:R-:W-:Y:S01]  /*42c0*/  FFMA R8, R33, R7, -R8 ;  /* 0x0000000721087223 */ /* 0x000fe20000000808 */
[----:B------:R-:W-:Y:S01]  /*42d0*/  FADD R83, R83, R86 ;  /* 0x0000005653537221 */ /* 0x000fe20000000000 */
[----:B------:R-:W-:Y:S01]  /*42e0*/  FADD R17, RZ, R12 ;  /* 0x0000000cff117221 */ /* 0x000fe20000000000 */
[----:B------:R-:W-:Y:S01]  /*42f0*/  FADD R81, R81, R4 ;  /* 0x0000000451517221 */ /* 0x000fe20000000000 */
[----:B------:R-:W-:Y:S01]  /*4300*/  FADD R79, R79, R6 ;  /* 0x000000064f4f7221 */ /* 0x000fe20000000000 */
[----:B------:R-:W-:Y:S01]  /*4310*/  FADD R13, RZ, R5 ;  /* 0x00000005ff0d7221 */ /* 0x000fe20000000000 */
[----:B------:R-:W-:Y:S01]  /*4320*/  FADD R15, RZ, R15 ;  /* 0x0000000fff0f7221 */ /* 0x000fe20000000000 */
[----:B------:R-:W-:Y:S01]  /*4330*/  FADD R12, RZ, R68 ;  /* 0x00000044ff0c7221 */ /* 0x000fe20000000000 */
[----:B------:R-:W-:Y:S01]  /*4340*/  FADD R90, RZ, R65 ;  /* 0x00000041ff5a7221 */ /* 0x000fe20000000000 */
[----:B------:R-:W-:Y:S01]  /*4350*/  FADD R92, RZ, R63 ;  /* 0x0000003fff5c7221 */ /* 0x000fe20000000000 */
[----:B------:R-:W-:-:S02]  /*4360*/  FADD R86, RZ, R8 ;  /* 0x00000008ff567221 */ /* 0x000fc40000000000 */
.L_x_468:
[----:B------:R-:W-:Y:S05]  /*4370*/  BSYNC B3 ;  /* 0x0000000000037941 */ /* 0x000fea0003800000 */
.L_x_467:
[----:B------:R-:W-:Y:S01]  /*4380*/  ISETP.NE.U32.AND P1, PT, RZ, c[0x0][0x750], PT ;  /* 0x0001d400ff007a0c */ /* 0x000fe20003f25070 */
[----:B------:R-:W-:-:S03]  /*4390*/  FFMA R11, RZ, R11, RZ ;  /* 0x0000000bff0b7223 */ /* 0x000fc600000000ff */
[----:B------:R-:W-:Y:S02]  /*43a0*/  ISETP.NE.AND.EX P1, PT, RZ, c[0x0][0x754], PT, P1 ;  /* 0x0001d500ff007a0c */ /* 0x000fe40003f25310 */
[----:B------:R-:W-:-:S11]  /*43b0*/  FSEL R11, R11, RZ, !P2 ;  /* 0x000000ff0b0b7208 */ /* 0x000fd60005000000 */
        /* <DEDUP_REMOVED lines=8> */
.L_x_473:
[----:B------:R-:W-:-:S04]  /*4440*/  ISETP.NE.U32.AND P0, PT, RZ, c[0x0][0x1f8], PT ;  /* 0x00007e00ff007a0c */ /* 0x000fc80003f05070 */
[----:B------:R-:W-:-:S13]  /*4450*/  ISETP.NE.AND.EX P0, PT, RZ, c[0x0][0x1fc], PT, P0 ;  /* 0x00007f00ff007a0c */ /* 0x000fda0003f05300 */
[----:B------:R-:W-:Y:S05]  /*4460*/  @!P0 BRA `(.L_x_474) ;  /* 0x0000003000008947 */ /* 0x000fea0003800000 */
[----:B------:R-:W-:-:S04]  /*4470*/  IADD3 R4, P0, R24, c[0x0][0x1f8], RZ ;  /* 0x00007e0018047a10 */ /* 0x000fc80007f1e0ff */
[----:B------:R-:W-:-:S05]  /*4480*/  IADD3.X R5, R74, c[0x0][0x1fc], RZ, P0, !PT ;  /* 0x00007f004a057a10 */ /* 0x000fca00007fe4ff */
[----:B------:R0:W-:Y:S04]  /*4490*/  RED.E.ADD.F32.FTZ.RN.STRONG.GPU [R4.64], R11 ;  /* 0x0000000b0400798e */ /* 0x0001e8000c10e7a0 */
.L_x_474:
[----:B------:R-:W-:Y:S01]  /*44a0*/  FADD R7, RZ, R10 ;  /* 0x0000000aff077221 */ /* 0x000fe20000000000 */
[----:B------:R-:W-:Y:S05]  /*44b0*/  @!P1 BRA `(.L_x_475) ;  /* 0x0000007000009947 */ /* 0x000fea0003800000 */
[----:B0-----:R-:W-:Y:S01]  /*44c0*/  MOV R5, c[0x0][0x770] ;  /* 0x0001dc0000057a02 */ /* 0x001fe20000000f00 */
[----:B------:R-:W-:-:S04]  /*44d0*/  IMAD R11, R53, c[0x0][0x770], RZ ;  /* 0x0001dc00350b7a24 */ /* 0x000fc800078e02ff */
[C---:B------:R-:W-:Y:S02]  /*44e0*/  IMAD R11, R54.reuse, UR19, R11 ;  /* 0x00000013360b7c24 */ /* 0x040fe4000f8e020b */
[----:B------:R-:W-:-:S05]  /*44f0*/  IMAD.WIDE.U32 R4, R54, R5, c[0x0][0x750] ;  /* 0x0001d40036047625 */ /* 0x000fca00078e0005 */
[----:B------:R-:W-:-:S05]  /*4500*/  IADD3 R5, R5, R11, RZ ;  /* 0x0000000b05057210 */ /* 0x000fca0007ffe0ff */
[----:B------:R0:W-:Y:S01]  /*4510*/  RED.E.ADD.F32.FTZ.RN.STRONG.GPU [R4.64], R7 ;  /* 0x000000070400798e */ /* 0x0001e2000c10e7a0 */
[----:B------:R-:W-:Y:S05]  /*4520*/  BRA `(.L_x_476) ;  /* 0x0000006000007947 */ /* 0x000fea0003800000 */
.L_x_475:
[----:B------:R-:W-:-:S04]  /*4530*/  ISETP.NE.U32.AND P0, PT, RZ, c[0x0][0x1f8], PT ;  /* 0x00007e00ff007a0c */ /* 0x000fc80003f05070 */
[----:B------:R-:W-:-:S13]  /*4540*/  ISETP.NE.AND.EX P0, PT, RZ, c[0x0][0x1fc], PT, P0 ;  /* 0x00007f00ff007a0c */ /* 0x000fda0003f05300 */
[----:B------:R-:W-:Y:S05]  /*4550*/  @!P0 BRA `(.L_x_476) ;  /* 0x0000003000008947 */ /* 0x000fea0003800000 */
[----:B------:R-:W-:-:S04]  /*4560*/  IADD3 R24, P0, R24, c[0x0][0x1f8], RZ ;  /* 0x00007e0018187a10 */ /* 0x000fc80007f1e0ff */
[----:B------:R-:W-:-:S05]  /*4570*/  IADD3.X R25, R74, c[0x0][0x1fc], RZ, P0, !PT ;  /* 0x00007f004a197a10 */ /* 0x000fca00007fe4ff */
[----:B------:R1:W-:Y:S04]  /*4580*/  RED.E.ADD.F32.FTZ.RN.STRONG.GPU [R24.64], R7 ;  /* 0x000000071800798e */ /* 0x0003e8000c10e7a0 */
.L_x_476:
[----:B01----:R-:W-:Y:S01]  /*4590*/  FADD R7, RZ, -R26 ;  /* 0x8000001aff077221 */ /* 0x003fe20000000000 */
[----:B------:R-:W-:Y:S01]  /*45a0*/  FADD R5, RZ, -R16 ;  /* 0x80000010ff057221 */ /* 0x000fe20000000000 */
[-C--:B------:R-:W-:Y:S01]  /*45b0*/  FMUL R65, R76, R46.reuse ;  /* 0x0000002e4c417220 */ /* 0x080fe20000400000 */
[----:B------:R-:W-:Y:S01]  /*45c0*/  FMUL R6, R39, R46 ;  /* 0x0000002e27067220 */ /* 0x000fe20000400000 */
[----:B------:R-:W-:Y:S01]  /*45d0*/  FMUL R4, R2, R7 ;  /* 0x0000000702047220 */ /* 0x000fe20000400000 */
[C---:B------:R-:W-:Y:S01]  /*45e0*/  FFMA R25, R57.reuse, R5, R92 ;  /* 0x0000000539197223 */ /* 0x040fe2000000005c */
[----:B------:R-:W-:Y:S01]  /*45f0*/  FFMA R66, R57, R7, R90 ;  /* 0x0000000739427223 */ /* 0x000fe2000000005a */
[----:B------:R-:W-:Y:S01]  /*4600*/  FMUL R7, R40, R41 ;  /* 0x0000002928077220 */ /* 0x000fe20000400000 */
[----:B------:R-:W-:Y:S01]  /*4610*/  FFMA R71, R3, R5, R4 ;  /* 0x0000000503477223 */ /* 0x000fe20000000004 */
[----:B------:R-:W-:Y:S01]  /*4620*/  FMUL R5, R78, R40 ;  /* 0x000000284e057220 */ /* 0x000fe20000400000 */
[-C--:B------:R-:W-:Y:S01]  /*4630*/  FMUL R4, R80, R41.reuse ;  /* 0x0000002950047220 */ /* 0x080fe20000400000 */
[----:B------:R-:W-:Y:S01]  /*4640*/  FMUL R10, R41, R46 ;  /* 0x0000002e290a7220 */ /* 0x000fe20000400000 */
[----:B------:R-:W-:Y:S01]  /*4650*/  FMUL R24, R39, R40 ;  /* 0x0000002827187220 */ /* 0x000fe20000400000 */
[----:B------:R-:W-:Y:S01]  /*4660*/  FADD R5, R5, R5 ;  /* 0x0000000505057221 */ /* 0x000fe20000000000 */
[----:B------:R-:W-:Y:S01]  /*4670*/  FADD R8, R65, R65 ;  /* 0x0000004141087221 */ /* 0x000fe20000000000 */
[----:B------:R-:W-:Y:S01]  /*4680*/  FADD R68, R4, R4 ;  /* 0x0000000404447221 */ /* 0x000fe20000000000 */
[-C--:B------:R-:W-:Y:S01]  /*4690*/  FFMA R6, R39, R46.reuse, R6 ;  /* 0x0000002e27067223 */ /* 0x080fe20000000006 */
[-C--:B------:R-:W-:Y:S01]  /*46a0*/  FFMA R7, R40, R41.reuse, R7 ;  /* 0x0000002928077223 */ /* 0x080fe20000000007 */
[----:B------:R-:W-:Y:S01]  /*46b0*/  FFMA R60, R41, R46, R10 ;  /* 0x0000002e293c7223 */ /* 0x000fe2000000000a */
[----:B------:R-:W-:Y:S01]  /*46c0*/  FFMA R63, R39, R40, R24 ;  /* 0x00000028273f7223 */ /* 0x000fe20000000018 */
[C---:B------:R-:W-:Y:S01]  /*46d0*/  FADD R4, -R8.reuse, R5 ;  /* 0x0000000508047221 */ /* 0x040fe20000000100 */
[--C-:B------:R-:W-:Y:S01]  /*46e0*/  FADD R8, R8, R68.reuse ;  /* 0x0000004408087221 */ /* 0x100fe20000000000 */
[C-C-:B------:R-:W-:Y:S01]  /*46f0*/  FADD R10, R6.reuse, R7.reuse ;  /* 0x00000007060a7221 */ /* 0x140fe20000000000 */
[----:B------:R-:W-:Y:S01]  /*4700*/  FADD R24, R6, -R7 ;  /* 0x8000000706187221 */ /* 0x000fe20000000000 */
[----:B------:R-:W-:Y:S01]  /*4710*/  FADD R68, -R5, R68 ;  /* 0x0000004405447221 */ /* 0x000fe20000000100 */
[----:B------:R-:W-:Y:S01]  /*4720*/  FMUL R6, R41, R41 ;  /* 0x0000002929067220 */ /* 0x000fe20000400000 */
[C---:B------:R-:W-:Y:S01]  /*4730*/  FMUL R64, R39.reuse, R39 ;  /* 0x0000002727407220 */ /* 0x040fe20000400000 */
[-C--:B------:R-:W-:Y:S01]  /*4740*/  FMUL R5, R40, R46.reuse ;  /* 0x0000002e28057220 */ /* 0x080fe20000400000 */
[-C--:B------:R-:W-:Y:S01]  /*4750*/  FMUL R62, R39, R41.reuse ;  /* 0x00000029273e7220 */ /* 0x080fe20000400000 */
[C-C-:B------:R-:W-:Y:S01]  /*4760*/  FADD R11, R60.reuse, R63.reuse ;  /* 0x0000003f3c0b7221 */ /* 0x140fe20000000000 */
[----:B------:R-:W-:Y:S01]  /*4770*/  FADD R60, R60, -R63 ;  /* 0x8000003f3c3c7221 */ /* 0x000fe20000000000 */
[----:B------:R-:W-:Y:S01]  /*4780*/  FMUL R63, R46, R46 ;  /* 0x0000002e2e3f7220 */ /* 0x000fe20000400000 */
[C---:B------:R-:W-:Y:S01]  /*4790*/  FMUL R7, R40.reuse, R40 ;  /* 0x0000002828077220 */ /* 0x040fe20000400000 */
[----:B------:R-:W-:Y:S01]  /*47a0*/  FFMA R6, R41, R41, R6 ;  /* 0x0000002929067223 */ /* 0x000fe20000000006 */
[C---:B------:R-:W-:Y:S01]  /*47b0*/  FFMA R72, R39.reuse, R39, R64 ;  /* 0x0000002727487223 */ /* 0x040fe20000000040 */
[----:B------:R-:W-:Y:S01]  /*47c0*/  FFMA R5, R40, R46, R5 ;  /* 0x0000002e28057223 */ /* 0x000fe20000000005 */
[----:B------:R-:W-:Y:S01]  /*47d0*/  FFMA R64, R39, R41, R62 ;  /* 0x0000002927407223 */ /* 0x000fe2000000003e */
[-C--:B------:R-:W-:Y:S01]  /*47e0*/  FMUL R77, R80, R40.reuse ;  /* 0x00000028504d7220 */ /* 0x080fe20000400000 */
[----:B------:R-:W-:Y:S01]  /*47f0*/  FMUL R67, R76, R39 ;  /* 0x000000274c437220 */ /* 0x000fe20000400000 */
[-C--:B------:R-:W-:Y:S01]  /*4800*/  FFMA R70, R40, R40.reuse, R7 ;  /* 0x0000002828467223 */ /* 0x080fe20000000007 */
[----:B------:R-:W-:Y:S01]  /*4810*/  FFMA R62, R63, 2, R6 ;  /* 0x400000003f3e7823 */ /* 0x000fe20000000006 */
[C---:B------:R-:W-:Y:S01]  /*4820*/  FADD R6, R5.reuse, -R64 ;  /* 0x8000004005067221 */ /* 0x040fe20000000000 */
[----:B------:R-:W-:Y:S01]  /*4830*/  FADD R69, RZ, -R14 ;  /* 0x8000000eff457221 */ /* 0x000fe20000000000 */
[----:B------:R-:W-:Y:S01]  /*4840*/  FADD R5, R5, R64 ;  /* 0x0000004005057221 */ /* 0x000fe20000000000 */
[----:B------:R-:W-:Y:S01]  /*4850*/  FADD R73, R77, R77 ;  /* 0x0000004d4d497221 */ /* 0x000fe20000000000 */
[----:B------:R-:W-:Y:S01]  /*4860*/  FADD R75, R67, R67 ;  /* 0x00000043434b7221 */ /* 0x000fe20000000000 */
[----:B------:R-:W-:Y:S01]  /*4870*/  FMUL R64, R78, R41 ;  /* 0x000000294e407220 */ /* 0x000fe20000400000 */
[----:B------:R-:W-:Y:S01]  /*4880*/  FFMA R7, R63, 2, R70 ;  /* 0x400000003f077823 */ /* 0x000fe20000000046 */
[----:B------:R-:W-:Y:S01]  /*4890*/  FMUL R70, R2, R27 ;  /* 0x0000001b02467220 */ /* 0x000fe20000400000 */
[-C--:B------:R-:W-:Y:S01]  /*48a0*/  FFMA R86, R57, R69.reuse, R86 ;  /* 0x0000004539567223 */ /* 0x080fe20000000056 */
[----:B------:R-:W-:Y:S01]  /*48b0*/  FFMA R71, R0, R69, R71 ;  /* 0x0000004500477223 */ /* 0x000fe20000000047 */
[----:B------:R-:W-:Y:S01]  /*48c0*/  FFMA R63, R63, 2, R72 ;  /* 0x400000003f3f7823 */ /* 0x000fe20000000048 */
[--C-:B------:R-:W-:Y:S01]  /*48d0*/  FADD R69, R73, R75.reuse ;  /* 0x0000004b49457221 */ /* 0x100fe20000000000 */
[----:B------:R-:W-:Y:S01]  /*48e0*/  FFMA R72, R64, 2, R75 ;  /* 0x4000000040487823 */ /* 0x000fe2000000004b */
[C---:B------:R-:W-:Y:S01]  /*48f0*/  FMUL R89, R76.reuse, R41 ;  /* 0x000000294c597220 */ /* 0x040fe20000400000 */
[----:B------:R-:W-:Y:S01]  /*4900*/  FMUL R76, R76, R40 ;  /* 0x000000284c4c7220 */ /* 0x000fe20000400000 */
[----:B------:R-:W-:Y:S01]  /*4910*/  FFMA R70, R3, R88, R70 ;  /* 0x0000005803467223 */ /* 0x000fe20000000046 */
[C---:B------:R-:W-:Y:S01]  /*4920*/  FFMA R74, R64.reuse, 2, R73 ;  /* 0x40000000404a7823 */ /* 0x040fe20000000049 */
[----:B------:R-:W-:Y:S01]  /*4930*/  FFMA R75, R64, 4, R69 ;  /* 0x40800000404b7823 */ /* 0x000fe20000000045 */
[----:B------:R-:W-:Y:S01]  /*4940*/  FADD R71, RZ, R71 ;  /* 0x00000047ff477221 */ /* 0x000fe20000000000 */
[----:B------:R-:W-:Y:S01]  /*4950*/  FFMA R64, R77, 4, R72 ;  /* 0x408000004d407823 */ /* 0x000fe20000000048 */
[----:B------:R-:W-:Y:S01]  /*4960*/  FADD R16, RZ, R16 ;  /* 0x00000010ff107221 */ /* 0x000fe20000000000 */
[----:B------:R-:W-:Y:S01]  /*4970*/  FADD R77, R76, R76 ;  /* 0x0000004c4c4d7221 */ /* 0x000fe20000000000 */
[----:B------:R-:W-:Y:S01]  /*4980*/  FFMA R70, R0, R19, R70 ;  /* 0x0000001300467223 */ /* 0x000fe20000000046 */
[C---:B------:R-:W-:Y:S01]  /*4990*/  FMUL R72, R80.reuse, R39 ;  /* 0x0000002750487220 */ /* 0x040fe20000400000 */
[----:B------:R-:W-:Y:S01]  /*49a0*/  FFMA R76, R65, 4, R68 ;  /* 0x40800000414c7823 */ /* 0x000fe20000000044 */
[-C--:B------:R-:W-:Y:S01]  /*49b0*/  FMUL R80, R80, R46.reuse ;  /* 0x0000002e50507220 */ /* 0x080fe20000400000 */
[----:B------:R-:W-:Y:S01]  /*49c0*/  FADD R65, RZ, R14 ;  /* 0x0000000eff417221 */ /* 0x000fe20000000000 */
[-C--:B------:R-:W-:Y:S01]  /*49d0*/  FFMA R66, R61, R71.reuse, R66 ;  /* 0x000000473d427223 */ /* 0x080fe20000000042 */
[-C--:B------:R-:W-:Y:S01]  /*49e0*/  FFMA R58, R58, R71.reuse, R25 ;  /* 0x000000473a3a7223 */ /* 0x080fe20000000019 */
[----:B------:R-:W-:Y:S01]  /*49f0*/  FFMA R61, R3, R71, R16 ;  /* 0x00000047033d7223 */ /* 0x000fe20000000010 */
[----:B------:R-:W-:Y:S01]  /*4a00*/  FADD R25, RZ, R26 ;  /* 0x0000001aff197221 */ /* 0x000fe20000000000 */
[----:B------:R-:W-:Y:S01]  /*4a10*/  FADD R85, R70, R85 ;  /* 0x0000005546557221 */ /* 0x000fe20000000000 */
[----:B------:R-:W-:Y:S01]  /*4a20*/  FFMA R87, R67, 4, R74 ;  /* 0x4080000043577823 */ /* 0x000fe2000000004a */
[----:B------:R-:W-:Y:S01]  /*4a30*/  FMUL R67, R78, R39 ;  /* 0x000000274e437220 */ /* 0x000fe20000400000 */
[----:B------:R-:W-:Y:S01]  /*4a40*/  FMUL R70, R80, 4 ;  /* 0x4080000050467820 */ /* 0x000fe20000400000 */
[-C--:B------:R-:W-:Y:S01]  /*4a50*/  FFMA R68, R0, R71.reuse, R65 ;  /* 0x0000004700447223 */ /* 0x080fe20000000041 */
[----:B------:R-:W-:Y:S01]  /*4a60*/  FADD R26, RZ, -R61 ;  /* 0x8000003dff1a7221 */ /* 0x000fe20000000000 */
[-C--:B------:R-:W-:Y:S01]  /*4a70*/  FFMA R65, R2, R71.reuse, R25 ;  /* 0x0000004702417223 */ /* 0x080fe20000000019 */
[----:B------:R-:W-:Y:S01]  /*4a80*/  FADD R80, R80, R80 ;  /* 0x0000005050507221 */ /* 0x000fe20000000000 */
[----:B------:R-:W-:Y:S01]  /*4a90*/  FMUL R78, R78, R46 ;  /* 0x0000002e4e4e7220 */ /* 0x000fe20000400000 */
[----:B------:R-:W-:Y:S01]  /*4aa0*/  FADD R89, R89, R89 ;  /* 0x0000005959597221 */ /* 0x000fe20000000000 */
[----:B------:R-:W-:Y:S01]  /*4ab0*/  FFMA R70, R67, 2, R70 ;  /* 0x4000000043467823 */ /* 0x000fe20000000046 */
[----:B------:R-:W-:Y:S01]  /*4ac0*/  FADD R14, RZ, -R68 ;  /* 0x80000044ff0e7221 */ /* 0x000fe20000000000 */
[----:B------:R-:W-:Y:S01]  /*4ad0*/  FFMA R86, R59, R71, R86 ;  /* 0x000000473b567223 */ /* 0x000fe20000000056 */
[----:B------:R-:W-:Y:S01]  /*4ae0*/  FADD R26, RZ, R26 ;  /* 0x0000001aff1a7221 */ /* 0x000fe20000000000 */
[----:B------:R-:W-:Y:S01]  /*4af0*/  FADD R59, RZ, -R65 ;  /* 0x80000041ff3b7221 */ /* 0x000fe20000000000 */
[----:B------:R-:W-:Y:S01]  /*4b00*/  FFMA R73, R67, 2, R80 ;  /* 0x4000000043497823 */ /* 0x000fe20000000050 */
[----:B------:R-:W-:Y:S01]  /*4b10*/  FFMA R25, R9, R88, R58 ;  /* 0x0000005809197223 */ /* 0x000fe2000000003a */
[----:B------:R-:W-:Y:S01]  /*4b20*/  ISETP.NE.U32.AND P0, PT, RZ, c[0x0][0xb50], PT ;  /* 0x0002d400ff007a0c */ /* 0x000fe20003f05070 */
[----:B------:R-:W-:Y:S01]  /*4b30*/  FADD R69, R78, R78 ;  /* 0x0000004e4e457221 */ /* 0x000fe20000000000 */
[----:B------:R-:W-:Y:S01]  /*4b40*/  FADD R67, R80, -R89 ;  /* 0x8000005950437221 */ /* 0x000fe20000000000 */
[----:B------:R-:W-:Y:S01]  /*4b50*/  FADD R74, -R89, R70 ;  /* 0x00000046594a7221 */ /* 0x000fe20000000100 */
[----:B------:R-:W-:Y:S01]  /*4b60*/  FADD R58, RZ, R14 ;  /* 0x0000000eff3a7221 */ /* 0x000fe20000000000 */
[----:B------:R-:W-:Y:S01]  /*4b70*/  FADD R70, R72, R72 ;  /* 0x0000004848467221 */ /* 0x000fe20000000000 */
[----:B------:R-:W-:Y:S01]  /*4b80*/  FFMA R89, R78, 4, R77 ;  /* 0x408000004e597823 */ /* 0x000fe2000000004d */
[C---:B------:R-:W-:Y:S01]  /*4b90*/  FFMA R14, R9.reuse, R27, R66 ;  /* 0x0000001b090e7223 */ /* 0x040fe20000000042 */
[----:B------:R-:W-:Y:S01]  /*4ba0*/  FMUL R75, R26, R75 ;  /* 0x0000004b1a4b7220 */ /* 0x000fe20000400000 */
[----:B------:R-:W-:Y:S01]  /*4bb0*/  FFMA R16, R9, R19, R86 ;  /* 0x0000001309107223 */ /* 0x000fe20000000056 */
[----:B------:R-:W-:Y:S01]  /*4bc0*/  FADD R59, RZ, R59 ;  /* 0x0000003bff3b7221 */ /* 0x000fe20000000000 */
[----:B------:R-:W-:Y:S01]  /*4bd0*/  FADD R9, R62, -1 ;  /* 0xbf8000003e097421 */ /* 0x000fe20000000000 */
[----:B------:R-:W-:Y:S01]  /*4be0*/  ISETP.NE.AND.EX P0, PT, RZ, c[0x0][0xb54], PT, P0 ;  /* 0x0002d500ff007a0c */ /* 0x000fe20003f05300 */
[C---:B------:R-:W-:Y:S01]  /*4bf0*/  FADD R72, R69.reuse, R77 ;  /* 0x0000004d45487221 */ /* 0x040fe20000000000 */
[----:B------:R-:W-:Y:S01]  /*4c00*/  FADD R69, R69, -R70 ;  /* 0x8000004645457221 */ /* 0x000fe20000000000 */
[----:B------:R-:W-:Y:S01]  /*4c10*/  FADD R89, -R70, R89 ;  /* 0x0000005946597221 */ /* 0x000fe20000000100 */
[----:B------:R-:W-:Y:S01]  /*4c20*/  FFMA R66, R58, R73, R75 ;  /* 0x000000493a427223 */ /* 0x000fe2000000004b */
[----:B------:R-:W-:Y:S01]  /*4c30*/  FADD R62, R63, -1 ;  /* 0xbf8000003f3e7421 */ /* 0x000fe20000000000 */
[----:B------:R-:W-:Y:S01]  /*4c40*/  FMUL R8, R26, R8 ;  /* 0x000000081a087220 */ /* 0x000fe20000400000 */
[----:B------:R-:W-:Y:S01]  /*4c50*/  FMUL R70, R58, R87 ;  /* 0x000000573a467220 */ /* 0x000fe20000400000 */
[C---:B------:R-:W-:Y:S01]  /*4c60*/  FMUL R27, R59.reuse, R74 ;  /* 0x0000004a3b1b7220 */ /* 0x040fe20000400000 */
[C---:B------:R-:W-:Y:S01]  /*4c70*/  FMUL R71, R26.reuse, R24 ;  /* 0x000000181a477220 */ /* 0x040fe20000400000 */
[C---:B------:R-:W-:Y:S01]  /*4c80*/  FMUL R63, R26.reuse, R9 ;  /* 0x000000091a3f7220 */ /* 0x040fe20000400000 */
[C---:B------:R-:W-:Y:S01]  /*4c90*/  FMUL R73, R59.reuse, R60 ;  /* 0x0000003c3b497220 */ /* 0x040fe20000400000 */
[C---:B------:R-:W-:Y:S01]  /*4ca0*/  FFMA R9, R59.reuse, R64, R8 ;  /* 0x000000403b097223 */ /* 0x040fe20000000008 */
[C---:B------:R-:W-:Y:S01]  /*4cb0*/  FFMA R19, R59.reuse, R72, R70 ;  /* 0x000000483b137223 */ /* 0x040fe20000000046 */
[----:B------:R-:W-:Y:S01]  /*4cc0*/  FFMA R27, R26, R89, R27 ;  /* 0x000000591a1b7223 */ /* 0x000fe2000000001b */
[C---:B------:R-:W-:Y:S01]  /*4cd0*/  FFMA R24, R58.reuse, R11, -R71 ;  /* 0x0000000b3a187223 */ /* 0x040fe20000000847 */
[----:B------:R-:W-:Y:S01]  /*4ce0*/  FFMA R63, R59, R10, R63 ;  /* 0x0000000a3b3f7223 */ /* 0x000fe2000000003f */
[C---:B------:R-:W-:Y:S01]  /*4cf0*/  FFMA R73, R58.reuse, R62, -R73 ;  /* 0x0000003e3a497223 */ /* 0x040fe20000000849 */
[----:B------:R-:W-:Y:S01]  /*4d00*/  FADD R7, R7, -1 ;  /* 0xbf80000007077421 */ /* 0x000fe20000000000 */
[C---:B------:R-:W-:Y:S01]  /*4d10*/  FFMA R4, R59.reuse, R4, R66 ;  /* 0x000000043b047223 */ /* 0x040fe20000000042 */
[----:B------:R-:W-:Y:S01]  /*4d20*/  FFMA R10, R58, -R69, R9 ;  /* 0x800000453a0a7223 */ /* 0x000fe20000000009 */
[----:B------:R-:W-:Y:S01]  /*4d30*/  FFMA R8, R26, -R67, R19 ;  /* 0x800000431a087223 */ /* 0x000fe20000000013 */
[C---:B------:R-:W-:Y:S01]  /*4d40*/  FFMA R27, R58.reuse, R76, R27 ;  /* 0x0000004c3a1b7223 */ /* 0x040fe2000000001b */
[----:B------:R-:W-:Y:S01]  /*4d50*/  FFMA R24, R59, R7, R24 ;  /* 0x000000073b187223 */ /* 0x000fe20000000018 */
[----:B------:R-:W-:Y:S01]  /*4d60*/  FFMA R63, R58, -R6, R63 ;  /* 0x800000063a3f7223 */ /* 0x000fe2000000003f */
[----:B------:R-:W-:Y:S01]  /*4d70*/  FFMA R73, R26, R5, R73 ;  /* 0x000000051a497223 */ /* 0x000fe20000000049 */
        /* <DEDUP_REMOVED lines=21> */
[----:B------:R0:W-:Y:S01]  /*4ed0*/  RED.E.ADD.F32.FTZ.RN.STRONG.GPU [R18.64+0x8], R73 ;  /* 0x000008491200798e */ /* 0x0001e2000c10e7a0 */
[----:B------:R-:W-:Y:S05]  /*4ee0*/  BRA `(.L_x_478) ;  /* 0x000000c000007947 */ /* 0x000fea0003800000 */
.L_x_477:
[----:B------:R-:W-:-:S04]  /*4ef0*/  ISETP.NE.U32.AND P0, PT, RZ, c[0x0][0x5f8], PT ;  /* 0x00017e00ff007a0c */ /* 0x000fc80003f05070 */
[----:B------:R-:W-:-:S13]  /*4f00*/  ISETP.NE.AND.EX P0, PT, RZ, c[0x0][0x5fc], PT, P0 ;  /* 0x00017f00ff007a0c */ /* 0x000fda0003f05300 */
[----:B------:R-:W-:Y:S05]  /*4f10*/  @!P0 BRA `(.L_x_478) ;  /* 0x0000009000008947 */ /* 0x000fea0003800000 */
[----:B------:R-:W-:Y:S01]  /*4f20*/  MOV R19, c[0x0][0x610] ;  /* 0x0001840000137a02 */ /* 0x000fe20000000f00 */
[----:B------:R-:W-:-:S03]  /*4f30*/  IMAD R15, R55, c[0x0][0x610], RZ ;  /* 0x00018400370f7a24 */ /* 0x000fc600078e02ff */
[----:B------:R-:W-:Y:S01]  /*4f40*/  SHF.R.S32.HI R9, RZ, 0x1f, R19 ;  /* 0x0000001fff097819 */ /* 0x000fe20000011413 */
[----:B------:R-:W-:-:S04]  /*4f50*/  IMAD.WIDE.U32 R18, R20, R19, c[0x0][0x5f8] ;  /* 0x00017e0014127625 */ /* 0x000fc800078e0013 */
[----:B------:R-:W-:-:S05]  /*4f60*/  IMAD R9, R20, R9, R15 ;  /* 0x0000000914097224 */ /* 0x000fca00078e020f */
[----:B------:R-:W-:-:S05]  /*4f70*/  IADD3 R19, R9, R19, RZ ;  /* 0x0000001309137210 */ /* 0x000fca0007ffe0ff */
[----:B------:R0:W-:Y:S04]  /*4f80*/  RED.E.ADD.F32.FTZ.RN.STRONG.GPU [R18.64], R63 ;  /* 0x0000003f1200798e */ /* 0x0001e8000c10e7a0 */
[----:B------:R0:W-:Y:S04]  /*4f90*/  RED.E.ADD.F32.FTZ.RN.STRONG.GPU [R18.64+0x4], R13 ;  /* 0x0000040d1200798e */ /* 0x0001e8000c10e7a0 */
[----:B------:R0:W-:Y:S02]  /*4fa0*/  RED.E.ADD.F32.FTZ.RN.STRONG.GPU [R18.64+0x8], R73 ;  /* 0x000008491200798e */ /* 0x0001e4000c10e7a0 */
.L_x_478:
[----:B------:R-:W-:Y:S01]  /*4fb0*/  FMUL R9, R34, R58 ;  /* 0x0000003a22097220 */ /* 0x000fe20000400000 */
[C---:B0-----:R-:W-:Y:S01]  /*4fc0*/  FMUL R18, R32.reuse, R59 ;  /* 0x0000003b20127220 */ /* 0x041fe20000400000 */
[----:B------:R-:W-:Y:S01]  /*4fd0*/  FMUL R13, R59, R31 ;  /* 0x0000001f3b0d7220 */ /* 0x000fe20000400000 */
[----:B------:R-:W-:Y:S01]  /*4fe0*/  BSSY B3, `(.L_x_479) ;  /* 0x000003c000037945 */ /* 0x000fe20003800000 */
[----:B------:R-:W-:Y:S01]  /*4ff0*/  FFMA R60, R32, R26, -R9 ;  /* 0x0000001a203c7223 */ /* 0x000fe20000000809 */
[-C--:B------:R-:W-:Y:S01]  /*5000*/  FMUL R32, R26, R29.reuse ;  /* 0x0000001d1a207220 */ /* 0x080fe20000400000 */
[C---:B------:R-:W-:Y:S01]  /*5010*/  FMUL R9, R58.reuse, R30 ;  /* 0x0000001e3a097220 */ /* 0x040fe20000400000 */
[C---:B------:R-:W-:Y:S01]  /*5020*/  FFMA R27, R33.reuse, R58, -R18 ;  /* 0x0000003a211b7223 */ /* 0x040fe20000000812 */
[----:B------:R-:W-:Y:S01]  /*5030*/  FMUL R33, R33, R26 ;  /* 0x0000001a21217220 */ /* 0x000fe20000400000 */
[----:B------:R-:W-:Y:S01]  /*5040*/  FFMA R18, R58, R29, -R13 ;  /* 0x0000001d3a127223 */ /* 0x000fe2000000080d */
[----:B------:R-:W-:Y:S01]  /*5050*/  FFMA R24, R26, R31, -R9 ;  /* 0x0000001f1a187223 */ /* 0x000fe20000000809 */
[----:B------:R-:W-:Y:S01]  /*5060*/  FFMA R32, R59, R30, -R32 ;  /* 0x0000001e3b207223 */ /* 0x000fe20000000820 */
[----:B------:R-:W-:Y:S01]  /*5070*/  FFMA R33, R34, R59, -R33 ;  /* 0x0000003b22217223 */ /* 0x000fe20000000821 */
[----:B------:R-:W-:Y:S01]  /*5080*/  FADD R83, -R18, R83 ;  /* 0x0000005312537221 */ /* 0x000fe20000000100 */
[----:B------:R-:W-:Y:S01]  /*5090*/  FADD R81, -R24, R81 ;  /* 0x0000005118517221 */ /* 0x000fe20000000100 */
[----:B------:R-:W-:Y:S01]  /*50a0*/  FADD R79, -R32, R79 ;  /* 0x0000004f204f7221 */ /* 0x000fe20000000100 */
[----:B------:R-:W-:Y:S05]  /*50b0*/  @!P2 BRA `(.L_x_480) ;  /* 0x000002e00000a947 */ /* 0x000fea0003800000 */
[----:B------:R-:W-:Y:S01]  /*50c0*/  ISETP.NE.U32.AND P0, PT, RZ, c[0x0][0x830], PT ;  /* 0x00020c00ff007a0c */ /* 0x000fe20003f05070 */
[----:B------:R-:W-:Y:S01]  /*50d0*/  CS2R R18, SRZ ;  /* 0x0000000000127805 */ /* 0x000fe2000001ff00 */
[----:B------:R-:W-:Y:S01]  /*50e0*/  MOV R13, RZ ;  /* 0x000000ff000d7202 */ /* 0x000fe20000000f00 */
[----:B------:R-:W-:Y:S01]  /*50f0*/  @P2 FADD R18, RZ, R60 ;  /* 0x0000003cff122221 */ /* 0x000fe20000000000 */
[----:B------:R-:W-:Y:S01]  /*5100*/  ISETP.NE.AND.EX P0, PT, RZ, c[0x0][0x834], PT, P0 ;  /* 0x00020d00ff007a0c */ /* 0x000fe20003f05300 */
[----:B------:R-:W-:Y:S01]  /*5110*/  @P2 FADD R19, RZ, R27 ;  /* 0x0000001bff132221 */ /* 0x000fe20000000000 */
[----:B------:R-:W-:-:S02]  /*5120*/  MOV R15, RZ ;  /* 0x000000ff000f7202 */ /* 0x000fc40000000f00 */
[----:B------:R-:W-:Y:S02]  /*5130*/  MOV R9, RZ ;  /* 0x000000ff00097202 */ /* 0x000fe40000000f00 */
[----:B------:R-:W-:Y:S02]  /*5140*/  @P2 MOV R13, R59 ;  /* 0x0000003b000d2202 */ /* 0x000fe40000000f00 */
[----:B------:R-:W-:Y:S02]  /*5150*/  @P2 MOV R15, R26 ;  /* 0x0000001a000f2202 */ /* 0x000fe40000000f00 */
[----:B------:R-:W-:Y:S01]  /*5160*/  @P2 MOV R9, R58 ;  /* 0x0000003a00092202 */ /* 0x000fe20000000f00 */
[----:B------:R-:W-:Y:S01]  /*5170*/  FADD R29, RZ, R13 ;  /* 0x0000000dff1d7221 */ /* 0x000fe20000000000 */
[----:B------:R-:W-:Y:S01]  /*5180*/  MOV R17, RZ ;  /* 0x000000ff00117202 */ /* 0x000fe20000000f00 */
[----:B------:R-:W-:Y:S01]  /*5190*/  @P2 FADD R17, RZ, R33 ;  /* 0x00000021ff112221 */ /* 0x000fe20000000000 */
[----:B------:R-:W-:Y:S01]  /*51a0*/  FADD R27, RZ, R15 ;  /* 0x0000000fff1b7221 */ /* 0x000fe20000000000 */
[----:B------:R-:W-:Y:S01]  /*51b0*/  FADD R31, RZ, R9 ;  /* 0x00000009ff1f7221 */ /* 0x000fe20000000000 */
[----:B------:R-:W-:Y:S01]  /*51c0*/  FADD R15, RZ, R18 ;  /* 0x00000012ff0f7221 */ /* 0x000fe20000000000 */
[----:B------:R-:W-:Y:S01]  /*51d0*/  FADD R17, RZ, R17 ;  /* 0x00000011ff117221 */ /* 0x000fe20000000000 */
[----:B------:R-:W-:Y:S01]  /*51e0*/  FADD R13, RZ, R19 ;  /* 0x00000013ff0d7221 */ /* 0x000fe20000000000 */
[----:B------:R-:W-:Y:S05]  /*51f0*/  @!P0 BRA `(.L_x_481) ;  /* 0x000000c000008947 */ /* 0x000fea0003800000 */
[----:B------:R-:W-:Y:S01]  /*5200*/  IMAD R18, R38, c[0x0][0x850], RZ ;  /* 0x0002140026127a24 */ /* 0x000fe200078e02ff */
        /* <DEDUP_REMOVED lines=9> */
[----:B------:R0:W-:Y:S01]  /*52a0*/  RED.E.ADD.F32.FTZ.RN.STRONG.GPU [R18.64+0x14], R31 ;  /* 0x0000141f1200798e */ /* 0x0001e2000c10e7a0 */
[----:B------:R-:W-:Y:S05]  /*52b0*/  BRA `(.L_x_480) ;  /* 0x000000e000007947 */ /* 0x000fea0003800000 */
.L_x_481:
        /* <DEDUP_REMOVED lines=13> */
[----:B------:R0:W-:Y:S02]  /*5390*/  RED.E.ADD.F32.FTZ.RN.STRONG.GPU [R18.64+0x14], R31 ;  /* 0x0000141f1200798e */ /* 0x0001e4000c10e7a0 */
.L_x_480:
[----:B------:R-:W-:Y:S05]  /*53a0*/  BSYNC B3 ;  /* 0x0000000000037941 */ /* 0x000fea0003800000 */
.L_x_479:
[----:B------:R-:W-:Y:S01]  /*53b0*/  ISETP.NE.U32.AND P0, PT, RZ, c[0x0][0x498], PT ;  /* 0x00012600ff007a0c */ /* 0x000fe20003f05070 */
[----:B------:R-:W-:Y:S01]  /*53c0*/  FFMA R4, R4, 0.5, RZ ;  /* 0x3f00000004047823 */ /* 0x000fe200000000ff */
[----:B------:R-:W-:-:S02]  /*53d0*/  FSETP.GEU.AND P1, PT, |R57|, c[0x0][0x508], PT ;  /* 0x0001420039007a0b */ /* 0x000fc40003f2e200 */
[----:B------:R-:W-:Y:S02]  /*53e0*/  ISETP.NE.AND.EX P0, PT, RZ, c[0x0][0x49c], PT, P0 ;  /* 0x00012700ff007a0c */ /* 0x000fe40003f05300 */
[----:B------:R-:W-:-:S11]  /*53f0*/  FSEL R9, R4, RZ, P1 ;  /* 0x000000ff04097208 */ /* 0x000fd60000800000 */
[----:B------:R-:W-:Y:S05]  /*5400*/  @!P0 BRA `(.L_x_419) ;  /* 0x0000003000008947 */ /* 0x000fea0003800000 */
[----:B------:R-:W-:-:S04]  /*5410*/  IADD3 R22, P0, R22, c[0x0][0x498], RZ ;  /* 0x0001260016167a10 */ /* 0x000fc80007f1e0ff */
[----:B------:R-:W-:-:S05]  /*5420*/  IADD3.X R23, R28, c[0x0][0x49c], RZ, P0, !PT ;  /* 0x000127001c177a10 */ /* 0x000fca00007fe4ff */
[----:B------:R1:W-:Y:S04]  /*5430*/  RED.E.ADD.F32.FTZ.RN.STRONG.GPU [R22.64], R9 ;  /* 0x000000091600798e */ /* 0x0003e8000c10e7a0 */
.L_x_419:
[----:B------:R-:W-:Y:S05]  /*5440*/  BSYNC B2 ;  /* 0x0000000000027941 */ /* 0x000fea0003800000 */
.L_x_418:
[----:B------:R-:W-:Y:S01]  /*5450*/  ISETP.NE.U32.AND P0, PT, RZ, c[0x0][0x788], PT ;  /* 0x0001e200ff007a0c */ /* 0x000fe20003f05070 */
[----:B0-----:R-:W-:-:S03]  /*5460*/  FADD R13, RZ, -R85 ;  /* 0x80000055ff0d7221 */ /* 0x001fc60000000000 */
[----:B------:R-:W-:-:S13]  /*5470*/  ISETP.NE.AND.EX P0, PT, RZ, c[0x0][0x78c], PT, P0 ;  /* 0x0001e300ff007a0c */ /* 0x000fda0003f05300 */
[----:B------:R-:W-:Y:S05]  /*5480*/  @!P0 BRA `(.L_x_482) ;  /* 0x0000007000008947 */ /* 0x000fea0003800000 */
[----:B------:R-:W-:Y:S01]  /*5490*/  MOV R19, c[0x0][0x7a8] ;  /* 0x0001ea0000137a02 */ /* 0x000fe20000000f00 */
[----:B-1----:R-:W-:-:S04]  /*54a0*/  IMAD R9, R53, c[0x0][0x7a8], RZ ;  /* 0x0001ea0035097a24 */ /* 0x002fc800078e02ff */
[C---:B------:R-:W-:Y:S02]  /*54b0*/  IMAD R9, R54.reuse, UR10, R9 ;  /* 0x0000000a36097c24 */ /* 0x040fe4000f8e0209 */
[----:B------:R-:W-:-:S05]  /*54c0*/  IMAD.WIDE.U32 R18, R54, R19, c[0x0][0x788] ;  /* 0x0001e20036127625 */ /* 0x000fca00078e0013 */
[----:B------:R-:W-:-:S05]  /*54d0*/  IADD3 R19, R19, R9, RZ ;  /* 0x0000000913137210 */ /* 0x000fca0007ffe0ff */
[----:B------:R0:W-:Y:S01]  /*54e0*/  RED.E.ADD.F32.FTZ.RN.STRONG.GPU [R18.64], R13 ;  /* 0x0000000d1200798e */ /* 0x0001e2000c10e7a0 */
[----:B------:R-:W-:Y:S05]  /*54f0*/  BRA `(.L_x_483) ;  /* 0x0000009000007947 */ /* 0x000fea0003800000 */
.L_x_482:
[----:B------:R-:W-:-:S04]  /*5500*/  ISETP.NE.U32.AND P0, PT, RZ, c[0x0][0x230], PT ;  /* 0x00008c00ff007a0c */ /* 0x000fc80003f05070 */
[----:B------:R-:W-:-:S13]  /*5510*/  ISETP.NE.AND.EX P0, PT, RZ, c[0x0][0x234], PT, P0 ;  /* 0x00008d00ff007a0c */ /* 0x000fda0003f05300 */
[----:B------:R-:W-:Y:S05]  /*5520*/  @!P0 BRA `(.L_x_483) ;  /* 0x0000006000008947 */ /* 0x000fea0003800000 */
[----:B------:R-:W-:Y:S01]  /*5530*/  MOV R19, c[0x0][0x248] ;  /* 0x0000920000137a02 */ /* 0x000fe20000000f00 */
[----:B------:R-:W-:-:S04]  /*5540*/  IMAD R4, R53, c[0x0][0x248], RZ ;  /* 0x0000920035047a24 */ /* 0x000fc800078e02ff */
[C---:B------:R-:W-:Y:S02]  /*5550*/  IMAD R45, R54.reuse, R45, R4 ;  /* 0x0000002d362d7224 */ /* 0x040fe400078e0204 */
[----:B------:R-:W-:-:S05]  /*5560*/  IMAD.WIDE.U32 R18, R54, R19, c[0x0][0x230] ;  /* 0x00008c0036127625 */ /* 0x000fca00078e0013 */
[----:B------:R-:W-:-:S05]  /*5570*/  IADD3 R19, R45, R19, RZ ;  /* 0x000000132d137210 */ /* 0x000fca0007ffe0ff */
[----:B------:R0:W-:Y:S02]  /*5580*/  RED.E.ADD.F32.FTZ.RN.STRONG.GPU [R18.64], R13 ;  /* 0x0000000d1200798e */ /* 0x0001e4000c10e7a0 */
.L_x_483:
[----:B------:R-:W-:Y:S01]  /*5590*/  ISETP.NE.U32.AND P0, PT, RZ, c[0x0][0xb88], PT ;  /* 0x0002e200ff007a0c */ /* 0x000fe20003f05070 */
[----:B------:R-:W-:-:S03]  /*55a0*/  FADD R85, RZ, R85 ;  /* 0x00000055ff557221 */ /* 0x000fc60000000000 */
[----:B------:R-:W-:Y:S01]  /*55b0*/  ISETP.NE.AND.EX P0, PT, RZ, c[0x0][0xb8c], PT, P0 ;  /* 0x0002e300ff007a0c */ /* 0x000fe20003f05300 */
[-C--:B------:R-:W-:Y:S01]  /*55c0*/  FFMA R25, R36, R85.reuse, R25 ;  /* 0x0000005524197223 */ /* 0x080fe20000000019 */
[-C--:B------:R-:W-:Y:S01]  /*55d0*/  FFMA R14, R37, R85.reuse, R14 ;  /* 0x00000055250e7223 */ /* 0x080fe2000000000e */
[-C--:B------:R-:W-:Y:S01]  /*55e0*/  FFMA R16, R35, R85.reuse, R16 ;  /* 0x0000005523107223 */ /* 0x080fe20000000010 */
[-C--:B------:R-:W-:Y:S01]  /*55f0*/  FFMA R3, R3, R85.reuse, RZ ;  /* 0x0000005503037223 */ /* 0x080fe200000000ff */
[-C--:B------:R-:W-:Y:S01]  /*5600*/  FFMA R2, R2, R85.reuse, RZ ;  /* 0x0000005502027223 */ /* 0x080fe200000000ff */
[----:B------:R-:W-:Y:S01]  /*5610*/  FFMA R0, R0, R85, RZ ;  /* 0x0000005500007223 */ /* 0x000fe200000000ff */
[----:B------:R-:W-:Y:S01]  /*5620*/  FADD R25, RZ, R25 ;  /* 0x00000019ff197221 */ /* 0x000fe20000000000 */
[----:B0-----:R-:W-:Y:S01]  /*5630*/  FADD R13, RZ, R14 ;  /* 0x0000000eff0d7221 */ /* 0x001fe20000000000 */
[----:B------:R-:W-:-:S04]  /*5640*/  FADD R17, RZ, R16 ;  /* 0x00000010ff117221 */ /* 0x000fc80000000000 */
[----:B------:R-:W-:Y:S05]  /*5650*/  @!P0 BRA `(.L_x_484) ;  /* 0x000000a000008947 */ /* 0x000fea0003800000 */
[----:B-1----:R-:W-:Y:S02]  /*5660*/  SHF.R.S32.HI R9, RZ, 0x1f, R20 ;  /* 0x0000001fff097819 */ /* 0x002fe40000011414 */
        /* <DEDUP_REMOVED lines=9> */
.L_x_484:
[----:B------:R-:W-:-:S04]  /*5700*/  ISETP.NE.U32.AND P0, PT, RZ, c[0x0][0x630], PT ;  /* 0x00018c00ff007a0c */ /* 0x000fc80003f05070 */
[----:B------:R-:W-:-:S13]  /*5710*/  ISETP.NE.AND.EX P0, PT, RZ, c[0x0][0x634], PT, P0 ;  /* 0x00018d00ff007a0c */ /* 0x000fda0003f05300 */
[----:B------:R-:W-:Y:S05]  /*5720*/  @!P0 BRA `(.L_x_485) ;  /* 0x0000009000008947 */ /* 0x000fea0003800000 */
[----:B------:R-:W-:Y:S01]  /*5730*/  MOV R15, c[0x0][0x648] ;  /* 0x00019200000f7a02 */ /* 0x000fe20000000f00 */
[----:B------:R-:W-:-:S03]  /*5740*/  IMAD R4, R55, c[0x0][0x648], RZ ;  /* 0x0001920037047a24 */ /* 0x000fc600078e02ff */
[----:B-1----:R-:W-:Y:S01]  /*5750*/  SHF.R.S32.HI R9, RZ, 0x1f, R15 ;  /* 0x0000001fff097819 */ /* 0x002fe2000001140f */
[----:B------:R-:W-:-:S04]  /*5760*/  IMAD.WIDE.U32 R14, R20, R15, c[0x0][0x630] ;  /* 0x00018c00140e7625 */ /* 0x000fc800078e000f */
[----:B------:R-:W-:-:S05]  /*5770*/  IMAD R9, R20, R9, R4 ;  /* 0x0000000914097224 */ /* 0x000fca00078e0204 */
[----:B------:R-:W-:-:S05]  /*5780*/  IADD3 R15, R9, R15, RZ ;  /* 0x0000000f090f7210 */ /* 0x000fca0007ffe0ff */
[----:B------:R0:W-:Y:S04]  /*5790*/  RED.E.ADD.F32.FTZ.RN.STRONG.GPU [R14.64], R25 ;  /* 0x000000190e00798e */ /* 0x0001e8000c10e7a0 */
[----:B------:R0:W-:Y:S04]  /*57a0*/  RED.E.ADD.F32.FTZ.RN.STRONG.GPU [R14.64+0x4], R13 ;  /* 0x0000040d0e00798e */ /* 0x0001e8000c10e7a0 */
[----:B------:R0:W-:Y:S02]  /*57b0*/  RED.E.ADD.F32.FTZ.RN.STRONG.GPU [R14.64+0x8], R17 ;  /* 0x000008110e00798e */ /* 0x0001e4000c10e7a0 */
.L_x_485:
[----:B------:R-:W-:Y:S01]  /*57c0*/  ISETP.GE.AND P0, PT, R51, RZ, PT ;  /* 0x000000ff3300720c */ /* 0x000fe20003f06270 */
[----:B------:R-:W-:Y:S01]  /*57d0*/  FMUL R26, R41, R41 ;  /* 0x00000029291a7220 */ /* 0x000fe20000400000 */
[C---:B------:R-:W-:Y:S01]  /*57e0*/  FMUL R30, R39.reuse, R39 ;  /* 0x00000027271e7220 */ /* 0x040fe20000400000 */
[-C--:B------:R-:W-:Y:S01]  /*57f0*/  FMUL R28, R39, R41.reuse ;  /* 0x00000029271c7220 */ /* 0x080fe20000400000 */
[----:B------:R-:W-:Y:S01]  /*5800*/  FSEL R31, R42, RZ, P0 ;  /* 0x000000ff2a1f7208 */ /* 0x000fe20000000000 */
[CC--:B0-----:R-:W-:Y:S01]  /*5810*/  FMUL R25, R40.reuse, R40.reuse ;  /* 0x0000002828197220 */ /* 0x0c1fe20000400000 */
[----:B------:R-:W-:Y:S01]  /*5820*/  FSEL R27, R43, RZ, P0 ;  /* 0x000000ff2b1b7208 */ /* 0x000fe20000000000 */
[-C--:B------:R-:W-:Y:S01]  /*5830*/  FMUL R14, R40, R41.reuse ;  /* 0x00000029280e7220 */ /* 0x080fe20000400000 */
[----:B------:R-:W-:Y:S01]  /*5840*/  FSEL R16, R44, RZ, P0 ;  /* 0x000000ff2c107208 */ /* 0x000fe20000000000 */
[C---:B------:R-:W-:Y:S01]  /*5850*/  FMUL R17, R39.reuse, R40 ;  /* 0x0000002827117220 */ /* 0x040fe20000400000 */
[-C--:B-1----:R-:W-:Y:S01]  /*5860*/  FMUL R9, R39, R46.reuse ;  /* 0x0000002e27097220 */ /* 0x082fe20000400000 */
[CC--:B------:R-:W-:Y:S01]  /*5870*/  FMUL R24, R41.reuse, R46.reuse ;  /* 0x0000002e29187220 */ /* 0x0c0fe20000400000 */
[----:B------:R-:W-:Y:S01]  /*5880*/  FMUL R15, R40, R46 ;  /* 0x0000002e280f7220 */ /* 0x000fe20000400000 */
[----:B------:R-:W-:Y:S01]  /*5890*/  FMUL R4, R50, R41 ;  /* 0x0000002932047220 */ /* 0x000fe20000400000 */
[CC--:B------:R-:W-:Y:S01]  /*58a0*/  FMUL R18, R48.reuse, R40.reuse ;  /* 0x0000002830127220 */ /* 0x0c0fe20000400000 */
[C---:B------:R-:W-:Y:S01]  /*58b0*/  FMUL R22, R48.reuse, R39 ;  /* 0x0000002730167220 */ /* 0x040fe20000400000 */
[-C--:B------:R-:W-:Y:S01]  /*58c0*/  FMUL R35, R48, R41.reuse ;  /* 0x0000002930237220 */ /* 0x080fe20000400000 */
[----:B------:R-:W-:Y:S01]  /*58d0*/  FFMA R37, R41, R41, R26 ;  /* 0x0000002929257223 */ /* 0x000fe2000000001a */
[C---:B------:R-:W-:Y:S01]  /*58e0*/  FFMA R63, R39.reuse, R39, R30 ;  /* 0x00000027273f7223 */ /* 0x040fe2000000001e */
[C---:B------:R-:W-:Y:S01]  /*58f0*/  FFMA R58, R39.reuse, R41, R28 ;  /* 0x00000029273a7223 */ /* 0x040fe2000000001c */
[----:B------:R-:W-:Y:S01]  /*5900*/  FMUL R57, R50, R39 ;  /* 0x0000002732397220 */ /* 0x000fe20000400000 */
[C---:B------:R-:W-:Y:S01]  /*5910*/  FMUL R13, R52.reuse, R40 ;  /* 0x00000028340d7220 */ /* 0x040fe20000400000 */
[C---:B------:R-:W-:Y:S01]  /*5920*/  FMUL R19, R52.reuse, R41 ;  /* 0x0000002934137220 */ /* 0x040fe20000400000 */
[----:B------:R-:W-:Y:S01]  /*5930*/  FMUL R23, R52, R39 ;  /* 0x0000002734177220 */ /* 0x000fe20000400000 */
[----:B------:R-:W-:Y:S01]  /*5940*/  FMUL R48, R48, R46 ;  /* 0x0000002e30307220 */ /* 0x000fe20000400000 */
[CC--:B------:R-:W-:Y:S01]  /*5950*/  FFMA R61, R40.reuse, R40.reuse, R25 ;  /* 0x00000028283d7223 */ /* 0x0c0fe20000000019 */
[----:B------:R-:W-:Y:S01]  /*5960*/  FFMA R36, R40, R41, R14 ;  /* 0x0000002928247223 */ /* 0x000fe2000000000e */
[C---:B------:R-:W-:Y:S01]  /*5970*/  FFMA R59, R39.reuse, R40, R17 ;  /* 0x00000028273b7223 */ /* 0x040fe20000000011 */
[-C--:B------:R-:W-:Y:S01]  /*5980*/  FFMA R33, R39, R46.reuse, R9 ;  /* 0x0000002e27217223 */ /* 0x080fe20000000009 */
[----:B------:R-:W-:Y:S01]  /*5990*/  FFMA R44, R41, R46, R24 ;  /* 0x0000002e292c7223 */ /* 0x000fe20000000018 */
[C---:B------:R-:W-:Y:S01]  /*59a0*/  FMUL R28, R16.reuse, R39 ;  /* 0x00000027101c7220 */ /* 0x040fe20000400000 */
[-C--:B------:R-:W-:Y:S01]  /*59b0*/  FMUL R26, R16, R41.reuse ;  /* 0x00000029101a7220 */ /* 0x080fe20000400000 */
[----:B------:R-:W-:Y:S01]  /*59c0*/  FMUL R29, R31, R41 ;  /* 0x000000291f1d7220 */ /* 0x000fe20000400000 */
[C---:B------:R-:W-:Y:S01]  /*59d0*/  FMUL R30, R27.reuse, R39 ;  /* 0x000000271b1e7220 */ /* 0x040fe20000400000 */
[-C--:B------:R-:W-:Y:S01]  /*59e0*/  FMUL R45, R50, R40.reuse ;  /* 0x00000028322d7220 */ /* 0x080fe20000400000 */
[-C--:B------:R-:W-:Y:S01]  /*59f0*/  FMUL R25, R16, R40.reuse ;  /* 0x0000002810197220 */ /* 0x080fe20000400000 */
[C---:B------:R-:W-:Y:S01]  /*5a00*/  FMUL R41, R27.reuse, R41 ;  /* 0x000000291b297220 */ /* 0x040fe20000400000 */
[-C--:B------:R-:W-:Y:S01]  /*5a10*/  FMUL R32, R27, R40.reuse ;  /* 0x000000281b207220 */ /* 0x080fe20000400000 */
[C---:B------:R-:W-:Y:S01]  /*5a20*/  FMUL R42, R31.reuse, R40 ;  /* 0x000000281f2a7220 */ /* 0x040fe20000400000 */
[----:B------:R-:W-:Y:S01]  /*5a30*/  FMUL R39, R31, R39 ;  /* 0x000000271f277220 */ /* 0x000fe20000400000 */
[-C--:B------:R-:W-:Y:S01]  /*5a40*/  FMUL R50, R50, R46.reuse ;  /* 0x0000002e32327220 */ /* 0x080fe20000400000 */
[-C--:B------:R-:W-:Y:S01]  /*5a50*/  FMUL R52, R52, R46.reuse ;  /* 0x0000002e34347220 */ /* 0x080fe20000400000 */
[-C--:B------:R-:W-:Y:S01]  /*5a60*/  FFMA R43, R40, R46.reuse, R15 ;  /* 0x0000002e282b7223 */ /* 0x080fe2000000000f */
[-C--:B------:R-:W-:Y:S01]  /*5a70*/  FMUL R16, R16, R46.reuse ;  /* 0x0000002e10107220 */ /* 0x080fe20000400000 */
[-C--:B------:R-:W-:Y:S01]  /*5a80*/  FMUL R27, R27, R46.reuse ;  /* 0x0000002e1b1b7220 */ /* 0x080fe20000400000 */
[-C--:B------:R-:W-:Y:S01]  /*5a90*/  FMUL R31, R31, R46.reuse ;  /* 0x0000002e1f1f7220 */ /* 0x080fe20000400000 */
[----:B------:R-:W-:Y:S01]  /*5aa0*/  FMUL R46, R46, R46 ;  /* 0x0000002e2e2e7220 */ /* 0x000fe20000400000 */
[----:B------:R-:W-:Y:S01]  /*5ab0*/  FADD R15, R4, R4 ;  /* 0x00000004040f7221 */ /* 0x000fe20000000000 */
[----:B------:R-:W-:Y:S01]  /*5ac0*/  FADD R13, R13, R13 ;  /* 0x0000000d0d0d7221 */ /* 0x000fe20000000000 */
[----:B------:R-:W-:Y:S01]  /*5ad0*/  FADD R4, R48, R48 ;  /* 0x0000003030047221 */ /* 0x000fe20000000000 */
[----:B------:R-:W-:Y:S01]  /*5ae0*/  FADD R24, R45, R45 ;  /* 0x0000002d2d187221 */ /* 0x000fe20000000000 */
[----:B------:R-:W-:Y:S01]  /*5af0*/  FFMA R17, R46, 2, R37 ;  /* 0x400000002e117823 */ /* 0x000fe20000000025 */
[--C-:B------:R-:W-:Y:S01]  /*5b00*/  FADD R37, -R13, R15.reuse ;  /* 0x0000000f0d257221 */ /* 0x100fe20000000100 */
[----:B------:R-:W-:Y:S01]  /*5b10*/  FADD R40, R4, R15 ;  /* 0x0000000f04287221 */ /* 0x000fe20000000000 */
[C-C-:B------:R-:W-:Y:S01]  /*5b20*/  FADD R15, R33.reuse, R36.reuse ;  /* 0x00000024210f7221 */ /* 0x140fe20000000000 */
[----:B------:R-:W-:Y:S01]  /*5b30*/  FADD R62, R33, -R36 ;  /* 0x80000024213e7221 */ /* 0x000fe20000000000 */
[----:B------:R-:W-:Y:S01]  /*5b40*/  FADD R34, R22, R22 ;  /* 0x0000001616227221 */ /* 0x000fe20000000000 */
[----:B------:R-:W-:Y:S01]  /*5b50*/  FFMA R33, R19, 2, R24 ;  /* 0x4000000013217823 */ /* 0x000fe20000000018 */
[----:B------:R-:W-:Y:S01]  /*5b60*/  FADD R9, -R4, R13 ;  /* 0x0000000d04097221 */ /* 0x000fe20000000100 */
[C-C-:B------:R-:W-:Y:S01]  /*5b70*/  FADD R4, R43.reuse, -R58.reuse ;  /* 0x8000003a2b047221 */ /* 0x140fe20000000000 */
[----:B------:R-:W-:Y:S01]  /*5b80*/  FADD R13, R43, R58 ;  /* 0x0000003a2b0d7221 */ /* 0x000fe20000000000 */
[--C-:B------:R-:W-:Y:S01]  /*5b90*/  FADD R36, R24, R34.reuse ;  /* 0x0000002218247221 */ /* 0x100fe20000000000 */
[----:B------:R-:W-:Y:S01]  /*5ba0*/  FFMA R58, R22, 4, R33 ;  /* 0x40800000163a7823 */ /* 0x000fe20000000021 */
[----:B------:R-:W-:Y:S01]  /*5bb0*/  FFMA R34, R19, 2, R34 ;  /* 0x4000000013227823 */ /* 0x000fe20000000022 */
[C---:B------:R-:W-:Y:S01]  /*5bc0*/  FADD R22, R50.reuse, R50 ;  /* 0x0000003232167221 */ /* 0x040fe20000000000 */
[----:B------:R-:W-:Y:S01]  /*5bd0*/  FMUL R50, R50, 4 ;  /* 0x4080000032327820 */ /* 0x000fe20000400000 */
[C---:B------:R-:W-:Y:S01]  /*5be0*/  FFMA R14, R46.reuse, 2, R61 ;  /* 0x400000002e0e7823 */ /* 0x040fe2000000003d */
[----:B------:R-:W-:Y:S01]  /*5bf0*/  FFMA R64, R46, 2, R63 ;  /* 0x400000002e407823 */ /* 0x000fe2000000003f */
[----:B------:R-:W-:Y:S01]  /*5c00*/  FFMA R45, R45, 4, R34 ;  /* 0x408000002d2d7823 */ /* 0x000fe20000000022 */
[----:B------:R-:W-:Y:S01]  /*5c10*/  FFMA R46, R19, 4, R36 ;  /* 0x40800000132e7823 */ /* 0x000fe20000000024 */
[----:B------:R-:W-:Y:S01]  /*5c20*/  FADD R33, R18, R18 ;  /* 0x0000001212217221 */ /* 0x000fe20000000000 */
[----:B------:R-:W-:Y:S01]  /*5c30*/  FADD R35, R35, R35 ;  /* 0x0000002323237221 */ /* 0x000fe20000000000 */
[----:B------:R-:W-:Y:S01]  /*5c40*/  FFMA R50, R23, 2, R50 ;  /* 0x4000000017327823 */ /* 0x000fe20000000032 */
[----:B------:R-:W-:Y:S01]  /*5c50*/  FADD R34, RZ, -R0 ;  /* 0x80000000ff227221 */ /* 0x000fe20000000000 */
[----:B------:R-:W-:Y:S01]  /*5c60*/  FADD R19, R57, R57 ;  /* 0x0000003939137221 */ /* 0x000fe20000000000 */
[----:B------:R-:W-:Y:S01]  /*5c70*/  FADD R18, R52, R52 ;  /* 0x0000003434127221 */ /* 0x000fe20000000000 */
[C-C-:B------:R-:W-:Y:S01]  /*5c80*/  FADD R63, R44.reuse, R59.reuse ;  /* 0x0000003b2c3f7221 */ /* 0x140fe20000000000 */
[----:B------:R-:W-:Y:S01]  /*5c90*/  FADD R65, R44, -R59 ;  /* 0x8000003b2c417221 */ /* 0x000fe20000000000 */
[----:B------:R-:W-:Y:S01]  /*5ca0*/  FFMA R44, R23, 2, R22 ;  /* 0x40000000172c7823 */ /* 0x000fe20000000016 */
[----:B------:R-:W-:Y:S01]  /*5cb0*/  FFMA R24, R52, 4, R33 ;  /* 0x4080000034187823 */ /* 0x000fe20000000021 */
[----:B------:R-:W-:Y:S01]  /*5cc0*/  FADD R22, R22, -R35 ;  /* 0x8000002316167221 */ /* 0x000fe20000000000 */
[----:B------:R-:W-:Y:S01]  /*5cd0*/  FADD R61, -R35, R50 ;  /* 0x00000032233d7221 */ /* 0x000fe20000000100 */
[----:B------:R-:W-:Y:S01]  /*5ce0*/  FADD R23, R34, R79 ;  /* 0x0000004f22177221 */ /* 0x000fe20000000000 */
[C---:B------:R-:W-:Y:S01]  /*5cf0*/  FADD R59, R18.reuse, R33 ;  /* 0x00000021123b7221 */ /* 0x040fe20000000000 */
[----:B------:R-:W-:Y:S01]  /*5d00*/  FADD R52, R18, -R19 ;  /* 0x8000001312347221 */ /* 0x000fe20000000000 */
[----:B------:R-:W-:Y:S01]  /*5d10*/  FADD R41, R41, R41 ;  /* 0x0000002929297221 */ /* 0x000fe20000000000 */
[----:B------:R-:W-:Y:S01]  /*5d20*/  FADD R35, R42, R42 ;  /* 0x0000002a2a237221 */ /* 0x000fe20000000000 */
[----:B------:R-:W-:Y:S01]  /*5d30*/  FADD R34, R16, R16 ;  /* 0x0000001010227221 */ /* 0x000fe20000000000 */
[----:B------:R-:W-:Y:S01]  /*5d40*/  FADD R18, RZ, -R3 ;  /* 0x80000003ff127221 */ /* 0x000fe20000000000 */
[----:B------:R-:W-:Y:S01]  /*5d50*/  FADD R60, -R19, R24 ;  /* 0x00000018133c7221 */ /* 0x000fe20000000100 */
[----:B------:R-:W-:Y:S01]  /*5d60*/  FFMA R24, R48, 4, R37 ;  /* 0x4080000030187823 */ /* 0x000fe20000000025 */
[----:B------:R-:W-:Y:S01]  /*5d70*/  FADD R19, -R34, R35 ;  /* 0x0000002322137221 */ /* 0x000fe20000000100 */
[----:B------:R-:W-:Y:S01]  /*5d80*/  FADD R43, -R35, R41 ;  /* 0x00000029232b7221 */ /* 0x000fe20000000100 */
[----:B------:R-:W-:Y:S01]  /*5d90*/  FADD R36, RZ, -R2 ;  /* 0x80000002ff247221 */ /* 0x000fe20000000000 */
[----:B------:R-:W-:Y:S01]  /*5da0*/  FADD R33, R18, R83 ;  /* 0x0000005312217221 */ /* 0x000fe20000000000 */
[----:B------:R-:W-:Y:S01]  /*5db0*/  FADD R37, R34, R41 ;  /* 0x0000002922257221 */ /* 0x000fe20000000000 */
[----:B------:R-:W-:Y:S01]  /*5dc0*/  FADD R35, R29, R29 ;  /* 0x0000001d1d237221 */ /* 0x000fe20000000000 */
[----:B------:R-:W-:Y:S01]  /*5dd0*/  FADD R18, RZ, -R83 ;  /* 0x80000053ff127221 */ /* 0x000fe20000000000 */
[----:B------:R-:W-:Y:S01]  /*5de0*/  FADD R34, R32, R32 ;  /* 0x0000002020227221 */ /* 0x000fe20000000000 */
[----:B------:R-:W-:Y:S01]  /*5df0*/  FADD R48, R36, R81 ;  /* 0x0000005124307221 */ /* 0x000fe20000000000 */
[----:B------:R-:W-:Y:S01]  /*5e00*/  FMUL R57, R33, R40 ;  /* 0x0000002821397220 */ /* 0x000fe20000400000 */
[----:B------:R-:W-:Y:S01]  /*5e10*/  FFMA R35, R28, 2, R35 ;  /* 0x400000001c237823 */ /* 0x000fe20000000023 */
[----:B------:R-:W-:Y:S01]  /*5e20*/  FADD R79, RZ, -R79 ;  /* 0x8000004fff4f7221 */ /* 0x000fe20000000000 */
[-C--:B------:R-:W-:Y:S01]  /*5e30*/  FMUL R36, R62, R18.reuse ;  /* 0x000000123e247220 */ /* 0x080fe20000400000 */
[----:B------:R-:W-:Y:S01]  /*5e40*/  FFMA R41, R29, 2, R34 ;  /* 0x400000001d297823 */ /* 0x000fe20000000022 */
[----:B------:R-:W-:Y:S01]  /*5e50*/  FFMA R50, R48, R45, R57 ;  /* 0x0000002d30327223 */ /* 0x000fe20000000039 */
[----:B------:R-:W-:Y:S01]  /*5e60*/  FFMA R35, R32, 4, R35 ;  /* 0x4080000020237823 */ /* 0x000fe20000000023 */
[----:B------:R-:W-:Y:S01]  /*5e70*/  FFMA R45, R63, R79, -R36 ;  /* 0x0000004f3f2d7223 */ /* 0x000fe20000000824 */
[C---:B------:R-:W-:Y:S01]  /*5e80*/  FFMA R32, R28.reuse, 4, R41 ;  /* 0x408000001c207823 */ /* 0x040fe20000000029 */
[----:B------:R-:W-:Y:S01]  /*5e90*/  FFMA R36, R28, 2, R34 ;  /* 0x400000001c247823 */ /* 0x000fe20000000022 */
[----:B------:R-:W-:Y:S01]  /*5ea0*/  FADD R41, R30, R30 ;  /* 0x0000001e1e297221 */ /* 0x000fe20000000000 */
[C---:B------:R-:W-:Y:S01]  /*5eb0*/  FMUL R30, R31.reuse, 4 ;  /* 0x408000001f1e7820 */ /* 0x040fe20000400000 */
[----:B------:R-:W-:Y:S01]  /*5ec0*/  FADD R28, R31, R31 ;  /* 0x0000001f1f1c7221 */ /* 0x000fe20000000000 */
[----:B------:R-:W-:Y:S01]  /*5ed0*/  FADD R31, R26, R26 ;  /* 0x0000001a1a1f7221 */ /* 0x000fe20000000000 */
[C---:B------:R-:W-:Y:S01]  /*5ee0*/  FADD R26, R27.reuse, R27 ;  /* 0x0000001b1b1a7221 */ /* 0x040fe20000000000 */
[----:B------:R-:W-:Y:S01]  /*5ef0*/  FMUL R34, R27, 4 ;  /* 0x408000001b227820 */ /* 0x000fe20000400000 */
[C---:B------:R-:W-:Y:S01]  /*5f00*/  FFMA R30, R25.reuse, 2, R30 ;  /* 0x40000000191e7823 */ /* 0x040fe2000000001e */
[----:B------:R-:W-:Y:S01]  /*5f10*/  FFMA R27, R25, 2, R28 ;  /* 0x40000000191b7823 */ /* 0x000fe2000000001c */
[----:B------:R-:W-:Y:S01]  /*5f20*/  FADD R25, R28, -R41 ;  /* 0x800000291c197221 */ /* 0x000fe20000000000 */
[C---:B------:R-:W-:Y:S01]  /*5f30*/  FFMA R34, R39.reuse, 2, R34 ;  /* 0x4000000027227823 */ /* 0x040fe20000000022 */
[----:B------:R-:W-:Y:S01]  /*5f40*/  FFMA R28, R39, 2, R26 ;  /* 0x40000000271c7823 */ /* 0x000fe2000000001a */
[-C--:B------:R-:W-:Y:S01]  /*5f50*/  FMUL R39, R46, R33.reuse ;  /* 0x000000212e277220 */ /* 0x080fe20000400000 */
[----:B------:R-:W-:Y:S01]  /*5f60*/  FMUL R40, R62, R33 ;  /* 0x000000213e287220 */ /* 0x000fe20000400000 */
[----:B------:R-:W-:Y:S01]  /*5f70*/  FADD R41, -R41, R30 ;  /* 0x0000001e29297221 */ /* 0x000fe20000000100 */
[----:B------:R-:W-:Y:S01]  /*5f80*/  FADD R14, R14, -1 ;  /* 0xbf8000000e0e7421 */ /* 0x000fe20000000000 */
[-C--:B------:R-:W-:Y:S01]  /*5f90*/  FFMA R44, R44, R23.reuse, R39 ;  /* 0x000000172c2c7223 */ /* 0x080fe20000000027 */
[----:B------:R-:W-:Y:S01]  /*5fa0*/  FADD R39, R17, -1 ;  /* 0xbf80000011277421 */ /* 0x000fe20000000000 */
[----:B------:R-:W-:Y:S01]  /*5fb0*/  FFMA R57, R63, R23, -R40 ;  /* 0x000000173f397223 */ /* 0x000fe20000000828 */
[----:B------:R-:W-:Y:S01]  /*5fc0*/  FADD R40, RZ, -R81 ;  /* 0x80000051ff287221 */ /* 0x000fe20000000000 */
[----:B------:R-:W-:Y:S01]  /*5fd0*/  FFMA R43, R16, 4, R43 ;  /* 0x40800000102b7823 */ /* 0x000fe2000000002b */
[----:B------:R-:W-:Y:S01]  /*5fe0*/  FMUL R30, R48, R61 ;  /* 0x0000003d301e7220 */ /* 0x000fe20000400000 */
[----:B------:R-:W-:Y:S01]  /*5ff0*/  FADD R26, R26, -R31 ;  /* 0x8000001f1a1a7221 */ /* 0x000fe20000000000 */
[----:B------:R-:W-:Y:S01]  /*6000*/  FADD R34, -R31, R34 ;  /* 0x000000221f227221 */ /* 0x000fe20000000100 */
[----:B------:R-:W-:Y:S01]  /*6010*/  FMUL R16, R39, R18 ;  /* 0x0000001227107220 */ /* 0x000fe20000400000 */
[----:B------:R-:W-:Y:S01]  /*6020*/  FFMA R29, R29, 4, R36 ;  /* 0x408000001d1d7823 */ /* 0x000fe20000000024 */
[----:B------:R-:W-:Y:S01]  /*6030*/  FMUL R31, R23, R58 ;  /* 0x0000003a171f7220 */ /* 0x000fe20000400000 */
[C---:B------:R-:W-:Y:S01]  /*6040*/  FFMA R45, R14.reuse, R40, R45 ;  /* 0x000000280e2d7223 */ /* 0x040fe2000000002d */
[----:B------:R-:W-:Y:S01]  /*6050*/  FFMA R57, R14, R48, R57 ;  /* 0x000000300e397223 */ /* 0x000fe20000000039 */
[----:B------:R-:W-:Y:S01]  /*6060*/  ISETP.NE.U32.AND P0, PT, RZ, c[0x0][0xb18], PT ;  /* 0x0002c600ff007a0c */ /* 0x000fe20003f05070 */
[----:B------:R-:W-:Y:S01]  /*6070*/  FFMA R60, R33, R60, R30 ;  /* 0x0000003c213c7223 */ /* 0x000fe2000000001e */
[----:B------:R-:W-:Y:S01]  /*6080*/  FADD R14, RZ, R18 ;  /* 0x00000012ff0e7221 */ /* 0x000fe20000000000 */
[----:B------:R-:W-:Y:S01]  /*6090*/  FFMA R30, R15, R40, R16 ;  /* 0x000000280f1e7223 */ /* 0x000fe20000000010 */
[C---:B------:R-:W-:Y:S01]  /*60a0*/  FMUL R37, R18.reuse, R37 ;  /* 0x0000002512257220 */ /* 0x040fe20000400000 */
[----:B------:R-:W-:Y:S01]  /*60b0*/  FMUL R41, R18, R41 ;  /* 0x0000002912297220 */ /* 0x000fe20000400000 */
[----:B------:R-:W-:Y:S01]  /*60c0*/  FFMA R36, R48, R59, R31 ;  /* 0x0000003b30247223 */ /* 0x000fe2000000001f */
[----:B------:R-:W-:Y:S01]  /*60d0*/  FMUL R16, R40, R27 ;  /* 0x0000001b28107220 */ /* 0x000fe20000400000 */
[----:B------:R-:W-:Y:S01]  /*60e0*/  FMUL R29, R29, R18 ;  /* 0x000000121d1d7220 */ /* 0x000fe20000400000 */
[----:B------:R-:W-:Y:S01]  /*60f0*/  FMUL R31, R39, R33 ;  /* 0x00000021271f7220 */ /* 0x000fe20000400000 */
[----:B------:R-:W-:Y:S01]  /*6100*/  ISETP.NE.AND.EX P0, PT, RZ, c[0x0][0xb1c], PT, P0 ;  /* 0x0002c700ff007a0c */ /* 0x000fe20003f05300 */
[----:B------:R-:W-:Y:S01]  /*6110*/  FADD R63, R64, -1 ;  /* 0xbf800000403f7421 */ /* 0x000fe20000000000 */
[C---:B------:R-:W-:Y:S01]  /*6120*/  FMUL R42, R65.reuse, R40 ;  /* 0x00000028412a7220 */ /* 0x040fe20000400000 */
[-C--:B------:R-:W-:Y:S01]  /*6130*/  FMUL R62, R65, R48.reuse ;  /* 0x00000030413e7220 */ /* 0x080fe20000400000 */
[----:B------:R-:W-:Y:S01]  /*6140*/  FADD R39, R14, R33 ;  /* 0x000000210e277221 */ /* 0x000fe20000000000 */
[----:B------:R-:W-:Y:S01]  /*6150*/  FFMA R44, R9, R48, R44 ;  /* 0x00000030092c7223 */ /* 0x000fe2000000002c */
[C---:B------:R-:W-:Y:S01]  /*6160*/  FFMA R14, R40.reuse, R35, R37 ;  /* 0x00000023280e7223 */ /* 0x040fe20000000025 */
[----:B------:R-:W-:Y:S01]  /*6170*/  FFMA R34, R40, R34, R41 ;  /* 0x0000002228227223 */ /* 0x000fe20000000029 */
[----:B------:R-:W-:Y:S01]  /*6180*/  FFMA R9, R79, R32, R16 ;  /* 0x000000204f097223 */ /* 0x000fe20000000010 */
[-C--:B------:R-:W-:Y:S01]  /*6190*/  FFMA R28, R28, R79.reuse, R29 ;  /* 0x0000004f1c1c7223 */ /* 0x080fe2000000001d */
[C---:B------:R-:W-:Y:S01]  /*61a0*/  FFMA R42, R63.reuse, R79, -R42 ;  /* 0x0000004f3f2a7223 */ /* 0x040fe2000000082a */
[----:B------:R-:W-:Y:S01]  /*61b0*/  FFMA R62, R63, R23, -R62 ;  /* 0x000000173f3e7223 */ /* 0x000fe2000000083e */
[C---:B------:R-:W-:Y:S01]  /*61c0*/  FFMA R25, R79.reuse, -R25, R14 ;  /* 0x800000194f197223 */ /* 0x040fe2000000000e */
[----:B------:R-:W-:Y:S01]  /*61d0*/  FFMA R43, R79, R43, R34 ;  /* 0x0000002b4f2b7223 */ /* 0x000fe20000000022 */
[----:B------:R-:W-:Y:S01]  /*61e0*/  FFMA R31, R15, R48, R31 ;  /* 0x000000300f1f7223 */ /* 0x000fe2000000001f */
[----:B------:R-:W-:Y:S01]  /*61f0*/  FFMA R9, R18, -R26, R9 ;  /* 0x8000001a12097223 */ /* 0x000fe20000000009 */
[----:B------:R-:W-:Y:S01]  /*6200*/  FFMA R28, R19, R40, R28 ;  /* 0x00000028131c7223 */ /* 0x000fe2000000001c */
[C---:B------:R-:W-:Y:S01]  /*6210*/  FFMA R42, R13.reuse, R18, R42 ;  /* 0x000000120d2a7223 */ /* 0x040fe2000000002a */
[----:B------:R-:W-:Y:S01]  /*6220*/  FFMA R62, R13, R33, R62 ;  /* 0x000000210d3e7223 */ /* 0x000fe2000000003e */
[----:B------:R-:W-:Y:S01]  /*6230*/  FFMA R17, R23, -R52, R50 ;  /* 0x8000003417117223 */ /* 0x000fe20000000032 */
[----:B------:R-:W-:Y:S01]  /*6240*/  FADD R15, RZ, R40 ;  /* 0x00000028ff0f7221 */ /* 0x000fe20000000000 */
[----:B------:R-:W-:Y:S01]  /*6250*/  FFMA R33, R33, -R22, R36 ;  /* 0x8000001621217223 */ /* 0x000fe20000000024 */
[----:B------:R-:W-:Y:S01]  /*6260*/  FFMA R13, R23, R24, R60 ;  /* 0x00000018170d7223 */ /* 0x000fe2000000003c */
[----:B------:R-:W-:Y:S01]  /*6270*/  FADD R10, R25, R10 ;  /* 0x0000000a190a7221 */ /* 0x000fe20000000000 */
[----:B------:R-:W-:Y:S01]  /*6280*/  FADD R12, R43, R12 ;  /* 0x0000000c2b0c7221 */ /* 0x000fe20000000000 */
[----:B------:R-:W-:Y:S01]  /*6290*/  FADD R22, RZ, R79 ;  /* 0x0000004fff167221 */ /* 0x000fe20000000000 */
[C---:B------:R-:W-:Y:S01]  /*62a0*/  FFMA R31, -R4.reuse, R23, R31 ;  /* 0x00000017041f7223 */ /* 0x040fe2000000011f */
[----:B------:R-:W-:Y:S01]  /*62b0*/  FFMA R30, -R4, R79, R30 ;  /* 0x0000004f041e7223 */ /* 0x000fe2000000011e */
[----:B------:R-:W-:Y:S01]  /*62c0*/  FADD R8, R9, R8 ;  /* 0x0000000809087221 */ /* 0x000fe20000000000 */
        /* <DEDUP_REMOVED lines=24> */
.L_x_486:
        /* <DEDUP_REMOVED lines=12> */
.L_x_487:
[----:B------:R-:W-:Y:S01]  /*6510*/  BSSY B2, `(.L_x_488) ;  /* 0x000003f000027945 */ /* 0x000fe20003800000 */
[----:B------:R-:W-:Y:S05]  /*6520*/  @!P2 BRA `(.L_x_489) ;  /* 0x000003d00000a947 */ /* 0x000fea0003800000 */
[----:B------:R-:W-:Y:S01]  /*6530*/  ISETP.NE.U32.AND P0, PT, RZ, c[0x0][0x868], PT ;  /* 0x00021a00ff007a0c */ /* 0x000fe20003f05070 */
[----:B------:R-:W-:Y:S01]  /*6540*/  FADD R39, RZ, R39 ;  /* 0x00000027ff277221 */ /* 0x000fe20000000000 */
[----:B0-----:R-:W-:Y:S01]  /*6550*/  FADD R17, RZ, R46 ;  /* 0x0000002eff117221 */ /* 0x001fe20000000000 */
[----:B------:R-:W-:Y:S01]  /*6560*/  FADD R19, RZ, R22 ;  /* 0x00000016ff137221 */ /* 0x000fe20000000000 */
[----:B------:R-:W-:Y:S01]  /*6570*/  ISETP.NE.AND.EX P0, PT, RZ, c[0x0][0x86c], PT, P0 ;  /* 0x00021b00ff007a0c */ /* 0x000fe20003f05300 */
[----:B------:R-:W-:Y:S01]  /*6580*/  FADD R23, RZ, R44 ;  /* 0x0000002cff177221 */ /* 0x000fe20000000000 */
[----:B------:R-:W-:Y:S01]  /*6590*/  FADD R25, RZ, R10 ;  /* 0x0000000aff197221 */ /* 0x000fe20000000000 */
[----:B------:R-:W-:Y:S01]  /*65a0*/  FADD R33, RZ, R33 ;  /* 0x00000021ff217221 */ /* 0x000fe20000000000 */
[----:B------:R-:W-:-:S09]  /*65b0*/  FADD R27, RZ, R12 ;  /* 0x0000000cff1b7221 */ /* 0x000fd20000000000 */
        /* <DEDUP_REMOVED lines=8> */
[----:B------:R0:W-:Y:S01]  /*6640*/  RED.E.ADD.F32.FTZ.RN.STRONG.GPU [R8.64+0x8], R15 ;  /* 0x0000080f0800798e */ /* 0x0001e2000c10e7a0 */
[----:B------:R-:W-:Y:S05]  /*6650*/  BRA `(.L_x_491) ;  /* 0x000000b000007947 */ /* 0x000fea0003800000 */
.L_x_490:
        /* <DEDUP_REMOVED lines=10> */
[----:B------:R0:W-:Y:S02]  /*6700*/  RED.E.ADD.F32.FTZ.RN.STRONG.GPU [R8.64+0x8], R15 ;  /* 0x0000080f0800798e */ /* 0x0001e4000c10e7a0 */
.L_x_491:
        /* <DEDUP_REMOVED lines=16> */
.L_x_492:
        /* <DEDUP_REMOVED lines=15> */
.L_x_489:
[----:B------:R-:W-:Y:S05]  /*6900*/  BSYNC B2 ;  /* 0x0000000000027941 */ /* 0x000fea0003800000 */
.L_x_488:
[----:B------:R-:W-:Y:S01]  /*6910*/  ISETP.NE.U32.AND P0, PT, RZ, c[0x0][0x718], PT ;  /* 0x0001c600ff007a0c */ /* 0x000fe20003f05070 */
[----:B0-----:R-:W-:Y:S01]  /*6920*/  FADD R9, RZ, R7 ;  /* 0x00000007ff097221 */ /* 0x001fe20000000000 */
[----:B------:R-:W-:Y:S01]  /*6930*/  FADD R11, RZ, R6 ;  /* 0x00000006ff0b7221 */ /* 0x000fe20000000000 */
[----:B------:R-:W-:Y:S01]  /*6940*/  FADD R13, RZ, R5 ;  /* 0x00000005ff0d7221 */ /* 0x000fe20000000000 */
[----:B------:R-:W-:-:S13]  /*6950*/  ISETP.NE.AND.EX P0, PT, RZ, c[0x0][0x71c], PT, P0 ;  /* 0x0001c700ff007a0c */ /* 0x000fda0003f05300 */
        /* <DEDUP_REMOVED lines=10> */
.L_x_493:
[----:B------:R-:W-:-:S04]  /*6a00*/  ISETP.NE.U32.AND P0, PT, RZ, c[0x0][0x1c0], PT ;  /* 0x00007000ff007a0c */ /* 0x000fc80003f05070 */
[----:B------:R-:W-:-:S13]  /*6a10*/  ISETP.NE.AND.EX P0, PT, RZ, c[0x0][0x1c4], PT, P0 ;  /* 0x00007100ff007a0c */ /* 0x000fda0003f05300 */
[----:B------:R-:W-:Y:S05]  /*6a20*/  @!P0 BRA `(.L_x_494) ;  /* 0x0000008000008947 */ /* 0x000fea0003800000 */
[----:B------:R-:W-:Y:S01]  /*6a30*/  IMAD R4, R53, c[0x0][0x1d8], RZ ;  /* 0x0000760035047a24 */ /* 0x000fe200078e02ff */
[----:B------:R-:W-:-:S03]  /*6a40*/  MOV R5, c[0x0][0x1d8] ;  /* 0x0000760000057a02 */ /* 0x000fc60000000f00 */
[C---:B------:R-:W-:Y:S02]  /*6a50*/  IMAD R47, R54.reuse, R47, R4 ;  /* 0x0000002f362f7224 */ /* 0x040fe400078e0204 */
[----:B------:R-:W-:-:S05]  /*6a60*/  IMAD.WIDE.U32 R4, R54, R5, c[0x0][0x1c0] ;  /* 0x0000700036047625 */ /* 0x000fca00078e0005 */
[----:B------:R-:W-:-:S05]  /*6a70*/  IADD3 R5, R47, R5, RZ ;  /* 0x000000052f057210 */ /* 0x000fca0007ffe0ff */
[----:B------:R0:W-:Y:S04]  /*6a80*/  RED.E.ADD.F32.FTZ.RN.STRONG.GPU [R4.64], R9 ;  /* 0x000000090400798e */ /* 0x0001e8000c10e7a0 */
[----:B------:R0:W-:Y:S04]  /*6a90*/  RED.E.ADD.F32.FTZ.RN.STRONG.GPU [R4.64+0x4], R11 ;  /* 0x0000040b0400798e */ /* 0x0001e8000c10e7a0 */
[----:B------:R0:W-:Y:S02]  /*6aa0*/  RED.E.ADD.F32.FTZ.RN.STRONG.GPU [R4.64+0x8], R13 ;  /* 0x0000080d0400798e */ /* 0x0001e4000c10e7a0 */
.L_x_494:
        /* <DEDUP_REMOVED lines=12> */
.L_x_495:
[----:B------:R-:W-:-:S04]  /*6b70*/  ISETP.NE.U32.AND P0, PT, RZ, c[0x0][0x188], PT ;  /* 0x00006200ff007a0c */ /* 0x000fc80003f05070 */
[----:B------:R-:W-:-:S13]  /*6b80*/  ISETP.NE.AND.EX P0, PT, RZ, c[0x0][0x18c], PT, P0 ;  /* 0x00006300ff007a0c */ /* 0x000fda0003f05300 */
[----:B------:R-:W-:Y:S05]  /*6b90*/  @!P0 BRA `(.L_x_415) ;  /* 0x0000008000008947 */ /* 0x000fea0003800000 */
[----:B0-----:R-:W-:Y:S01]  /*6ba0*/  MOV R5, c[0x0][0x1a0] ;  /* 0x0000680000057a02 */ /* 0x001fe20000000f00 */
[----:B------:R-:W-:-:S04]  /*6bb0*/  IMAD R53, R53, c[0x0][0x1a0], RZ ;  /* 0x0000680035357a24 */ /* 0x000fc800078e02ff */
[C---:B------:R-:W-:Y:S02]  /*6bc0*/  IMAD R53, R54.reuse, R49, R53 ;  /* 0x0000003136357224 */ /* 0x040fe400078e0235 */
[----:B------:R-:W-:-:S05]  /*6bd0*/  IMAD.WIDE.U32 R4, R54, R5, c[0x0][0x188] ;  /* 0x0000620036047625 */ /* 0x000fca00078e0005 */
[----:B------:R-:W-:-:S05]  /*6be0*/  IADD3 R5, R53, R5, RZ ;  /* 0x0000000535057210 */ /* 0x000fca0007ffe0ff */
[----:B------:R0:W-:Y:S04]  /*6bf0*/  RED.E.ADD.F32.FTZ.RN.STRONG.GPU [R4.64], R3 ;  /* 0x000000030400798e */ /* 0x0001e8000c10e7a0 */
[----:B------:R0:W-:Y:S04]  /*6c00*/  RED.E.ADD.F32.FTZ.RN.STRONG.GPU [R4.64+0x4], R2 ;  /* 0x000004020400798e */ /* 0x0001e8000c10e7a0 */
[----:B------:R0:W-:Y:S02]  /*6c10*/  RED.E.ADD.F32.FTZ.RN.STRONG.GPU [R4.64+0x8], R0 ;  /* 0x000008000400798e */ /* 0x0001e4000c10e7a0 */
.L_x_415:
[----:B------:R-:W-:Y:S05]  /*6c20*/  BSYNC B0 ;  /* 0x0000000000007941 */ /* 0x000fea0003800000 */
.L_x_414:
[----:B0-----:R-:W-:-:S05]  /*6c30*/  MOV R3, c[0x0][0x0] ;  /* 0x0000000000037a02 */ /* 0x001fca0000000f00 */
[----:B------:R-:W-:-:S05]  /*6c40*/  IMAD.WIDE.U32 R20, R3, c[0x0][0xc], R20 ;  /* 0x0000030003147a25 */ /* 0x000fca00078e0014 */
[----:B------:R-:W-:-:S04]  /*6c50*/  ISETP.GE.U32.AND P0, PT, R20, c[0x0][0x178], PT ;  /* 0x00005e0014007a0c */ /* 0x000fc80003f06070 */
[----:B------:R-:W-:-:S13]  /*6c60*/  ISETP.GE.U32.AND.EX P0, PT, R21, c[0x0][0x17c], PT, P0 ;  /* 0x00005f0015007a0c */ /* 0x000fda0003f06100 */
[----:B------:R-:W-:Y:S01]  /*6c70*/  @P0 CALL.REL.NOINC `(.L_x_496) ;  /* 0x0000001000000944 */ /* 0x000fe20003c00000 */
[----:B------:R-:W-:Y:S05]  /*6c80*/  BRA `(.L_x_497) ;  /* 0xffff977000007947 */ /* 0x000fea000383ffff */
.L_x_496:
[----:B------:R-:W-:Y:S05]  /*6c90*/  BSYNC B1 ;  /* 0x0000000000017941 */ /* 0x000fea0003800000 */
.L_x_413:
[----:B------:R-:W-:Y:S05]  /*6ca0*/  EXIT ;  /* 0x000000000000794d */ /* 0x000fea0003800000 */
        .weak           $__internal_8_$__cuda_sm20_rcp_rn_f32_slowpath
        .type           $__internal_8_$__cuda_sm20_rcp_rn_f32_slowpath,@function
        .size           $__internal_8_$__cuda_sm20_rcp_rn_f32_slowpath,($__internal_9_$__cuda_sm20_sqrt_rn_f32_slowpath - $__internal_8_$__cuda_sm20_rcp_rn_f32_slowpath)
$__internal_8_$__cuda_sm20_rcp_rn_f32_slowpath:
        /* <DEDUP_REMOVED lines=15> */
.L_x_499:
        /* <DEDUP_REMOVED lines=33> */
.L_x_501:
[----:B------:R0:W1:Y:S02]  /*6fb0*/  MUFU.RCP R13, R12 ;  /* 0x0000000c000d7308 */ /* 0x0000640000001000 */
.L_x_500:
[----:B------:R-:W-:Y:S05]  /*6fc0*/  BSYNC B6 ;  /* 0x0000000000067941 */ /* 0x000fea0003800000 */
.L_x_498:
[----:B-1----:R-:W-:Y:S02]  /*6fd0*/  MOV R11, R13 ;  /* 0x0000000d000b7202 */ /* 0x002fe40000000f00 */
[----:B0-----:R-:W-:Y:S02]  /*6fe0*/  MOV R12, R95 ;  /* 0x0000005f000c7202 */ /* 0x001fe40000000f00 */
[----:B------:R-:W-:-:S04]  /*6ff0*/  MOV R13, 0x0 ;  /* 0x00000000000d7802 */ /* 0x000fc80000000f00 */
[----:B------:R-:W-:Y:S05]  /*7000*/  RET.REL.NODEC R12 `(my_solve_particle_shape_contacts_cuda_kernel_backward) ;  /* 0xffff8ff00c007950 */ /* 0x000fea0003c3ffff */
        .weak           $__internal_9_$__cuda_sm20_sqrt_rn_f32_slowpath
        .type           $__internal_9_$__cuda_sm20_sqrt_rn_f32_slowpath,@function
        .size           $__internal_9_$__cuda_sm20_sqrt_rn_f32_slowpath,($__internal_10_$__cuda_sm3x_div_rn_noftz_f32_slowpath - $__internal_9_$__cuda_sm20_sqrt_rn_f32_slowpath)
$__internal_9_$__cuda_sm20_sqrt_rn_f32_slowpath:
[----:B------:R-:W-:-:S13]  /*7010*/  LOP3.LUT P0, RZ, R15, 0x7fffffff, RZ, 0xc0, !PT ;  /* 0x7fffffff0fff7812 */ /* 0x000fda000780c0ff */
[----:B------:R-:W-:Y:S05]  /*7020*/  @!P0 BRA `(.L_x_502) ;  /* 0x0000011000008947 */ /* 0x000fea0003800000 */
[----:B------:R-:W-:Y:S02]  /*7030*/  FSETP.GEU.FTZ.AND P0, PT, R15, RZ, PT ;  /* 0x000000ff0f00720b */ /* 0x000fe40003f1e000 */
[----:B------:R-:W-:-:S11]  /*7040*/  MOV R14, R15 ;  /* 0x0000000f000e7202 */ /* 0x000fd60000000f00 */
        /* <DEDUP_REMOVED lines=15> */
.L_x_502:
[----:B------:R-:W-:Y:S02]  /*7140*/  MOV R88, R15 ;  /* 0x0000000f00587202 */ /* 0x000fe40000000f00 */
[----:B------:R-:W-:Y:S02]  /*7150*/  MOV R14, R79 ;  /* 0x0000004f000e7202 */ /* 0x000fe40000000f00 */
[----:B------:R-:W-:-:S04]  /*7160*/  MOV R15, 0x0 ;  /* 0x00000000000f7802 */ /* 0x000fc80000000f00 */
[----:B------:R-:W-:Y:S05]  /*7170*/  RET.REL.NODEC R14 `(my_solve_particle_shape_contacts_cuda_kernel_backward) ;  /* 0xffff8e800e007950 */ /* 0x000fea0003c3ffff */
        .weak           $__internal_10_$__cuda_sm3x_div_rn_noftz_f32_slowpath
        .type           $__internal_10_$__cuda_sm3x_div_rn_noftz_f32_slowpath,@function
        .size           $__internal_10_$__cuda_sm3x_div_rn_noftz_f32_slowpath,(.L_x_1270 - $__internal_10_$__cuda_sm3x_div_rn_noftz_f32_slowpath)
$__internal_10_$__cuda_sm3x_div_rn_noftz_f32_slowpath:
        /* <DEDUP_REMOVED lines=34> */
.L_x_504:
[----:B------:R-:W-:Y:S01]  /*73a0*/  LEA R99, R19, 0xc0800000, 0x17 ;  /* 0xc080000013637811 */ /* 0x000fe200078eb8ff */
[----:B------:R-:W-:Y:S01]  /*73b0*/  BSSY B5, `(.L_x_509) ;  /* 0x0000036000057945 */ /* 0x000fe20003800000 */
[----:B------:R-:W-:Y:S02]  /*73c0*/  IADD3 R98, R98, -0x7f, RZ ;  /* 0xffffff8162627810 */ /* 0x000fe40007ffe0ff */
[----:B------:R-:W-:-:S03]  /*73d0*/  IADD3 R100, -R99, R18, RZ ;  /* 0x0000001263647210 */ /* 0x000fc60007ffe1ff */
[----:B------:R-:W-:Y:S01]  /*73e0*/  IMAD R17, R98, -0x800000, R17 ;  /* 0xff80000062117824 */ /* 0x000fe200078e0211 */
[----:B------:R-:W0:Y:S01]  /*73f0*/  MUFU.RCP R18, R100 ;  /* 0x0000006400127308 */ /* 0x000e220000001000 */
[----:B------:R-:W-:-:S04]  /*7400*/  FADD.FTZ R102, -R100, -RZ ;  /* 0x800000ff64667221 */ /* 0x000fc80000010100 */
        /* <DEDUP_REMOVED lines=23> */
[C---:B------:R-:W-:Y:S02]  /*7580*/  ISETP.NE.AND P4, PT, R98.reuse, RZ, PT ;  /* 0x000000ff6200720c */ /* 0x040fe40003f85270 */
[----:B------:R-:W-:Y:S02]  /*7590*/  ISETP.NE.AND P1, PT, R98, RZ, PT ;  /* 0x000000ff6200720c */ /* 0x000fe40003f25270 */
[----:B------:R-:W-:Y:S01]  /*75a0*/  LOP3.LUT R96, R19, 0x7fffff, RZ, 0xc0, !PT ;  /* 0x007fffff13607812 */ /* 0x000fe200078ec0ff */
[CCC-:B------:R-:W-:Y:S01]  /*75b0*/  FFMA.RP R19, R18.reuse, R102.reuse, R99.reuse ;  /* 0x0000006612137223 */ /* 0x1c0fe20000008063 */
[----:B------:R-:W-:Y:S01]  /*75c0*/  FFMA.RM R18, R18, R102, R99 ;  /* 0x0000006612127223 */ /* 0x000fe20000004063 */
[----:B------:R-:W-:Y:S02]  /*75d0*/  IADD3 R99, R98, 0x20, RZ ;  /* 0x0000002062637810 */ /* 0x000fe40007ffe0ff */
[----:B------:R-:W-:-:S02]  /*75e0*/  LOP3.LUT R96, R96, 0x800000, RZ, 0xfc, !PT ;  /* 0x0080000060607812 */ /* 0x000fc400078efcff */
[----:B------:R-:W-:Y:S02]  /*75f0*/  IADD3 R98, -R98, RZ, RZ ;  /* 0x000000ff62627210 */ /* 0x000fe40007ffe1ff */
[----:B------:R-:W-:Y:S02]  /*7600*/  SHF.L.U32 R99, R96, R99, RZ ;  /* 0x0000006360637219 */ /* 0x000fe400000006ff */
[----:B------:R-:W-:Y:S02]  /*7610*/  FSETP.NEU.FTZ.AND P0, PT, R19, R18, PT ;  /* 0x000000121300720b */ /* 0x000fe40003f1d000 */
[----:B------:R-:W-:Y:S02]  /*7620*/  SEL R19, R98, RZ, P4 ;  /* 0x000000ff62137207 */ /* 0x000fe40002000000 */
[----:B------:R-:W-:Y:S02]  /*7630*/  ISETP.NE.AND P1, PT, R99, RZ, P1 ;  /* 0x000000ff6300720c */ /* 0x000fe40000f25270 */
[----:B------:R-:W-:-:S02]  /*7640*/  SHF.R.U32.HI R19, RZ, R19, R96 ;  /* 0x00000013ff137219 */ /* 0x000fc40000011660 */
[----:B------:R-:W-:Y:S02]  /*7650*/  PLOP3.LUT P0, PT, P0, P1, PT, 0xa8, 0x0 ;  /* 0x000000000000781c */ /* 0x000fe40000703570 */
[----:B------:R-:W-:Y:S02]  /*7660*/  SHF.R.U32.HI R99, RZ, 0x1, R19 ;  /* 0x00000001ff637819 */ /* 0x000fe40000011613 */
[----:B------:R-:W-:-:S04]  /*7670*/  SEL R18, RZ, 0x1, !P0 ;  /* 0x00000001ff127807 */ /* 0x000fc80004000000 */
[----:B------:R-:W-:-:S04]  /*7680*/  LOP3.LUT R18, R18, 0x1, R99, 0xf8, !PT ;  /* 0x0000000112127812 */ /* 0x000fc800078ef863 */
[----:B------:R-:W-:-:S04]  /*7690*/  LOP3.LUT R18, R18, R19, RZ, 0xc0, !PT ;  /* 0x0000001312127212 */ /* 0x000fc800078ec0ff */
[----:B------:R-:W-:-:S04]  /*76a0*/  IADD3 R18, R99, R18, RZ ;  /* 0x0000001263127210 */ /* 0x000fc80007ffe0ff */
[----:B------:R-:W-:Y:S01]  /*76b0*/  LOP3.LUT R17, R18, R17, RZ, 0xfc, !PT ;  /* 0x0000001112117212 */ /* 0x000fe200078efcff */
[----:B------:R-:W-:Y:S05]  /*76c0*/  BRA `(.L_x_512) ;  /* 0x0000004000007947 */ /* 0x000fea0003800000 */
.L_x_511:
[----:B------:R-:W-:-:S04]  /*76d0*/  LOP3.LUT R17, R17, 0x80000000, RZ, 0xc0, !PT ;  /* 0x8000000011117812 */ /* 0x000fc800078ec0ff */
[----:B------:R-:W-:Y:S01]  /*76e0*/  LOP3.LUT R17, R17, 0x7f800000, RZ, 0xfc, !PT ;  /* 0x7f80000011117812 */ /* 0x000fe200078efcff */
[----:B------:R-:W-:Y:S05]  /*76f0*/  BRA `(.L_x_512) ;  /* 0x0000001000007947 */ /* 0x000fea0003800000 */
.L_x_510:
[----:B------:R-:W-:Y:S02]  /*7700*/  LEA R17, R96, R17, 0x17 ;  /* 0x0000001160117211 */ /* 0x000fe400078eb8ff */
.L_x_512:
[----:B------:R-:W-:Y:S05]  /*7710*/  BSYNC B5 ;  /* 0x0000000000057941 */ /* 0x000fea0003800000 */
.L_x_509:
[----:B------:R-:W-:Y:S05]  /*7720*/  BRA `(.L_x_513) ;  /* 0x0000008000007947 */ /* 0x000fea0003800000 */
.L_x_508:
[----:B------:R-:W-:-:S04]  /*7730*/  LOP3.LUT R17, R18, 0x80000000, R17, 0x48, !PT ;  /* 0x8000000012117812 */ /* 0x000fc800078e4811 */
[----:B------:R-:W-:Y:S01]  /*7740*/  LOP3.LUT R17, R17, 0x7f800000, RZ, 0xfc, !PT ;  /* 0x7f80000011117812 */ /* 0x000fe200078efcff */
[----:B------:R-:W-:Y:S05]  /*7750*/  BRA `(.L_x_513) ;  /* 0x0000005000007947 */ /* 0x000fea0003800000 */
.L_x_507:
[----:B------:R-:W-:Y:S01]  /*7760*/  LOP3.LUT R17, R18, 0x80000000, R17, 0x48, !PT ;  /* 0x8000000012117812 */ /* 0x000fe200078e4811 */
[----:B------:R-:W-:Y:S05]  /*7770*/  BRA `(.L_x_513) ;  /* 0x0000003000007947 */ /* 0x000fea0003800000 */
.L_x_506:
[----:B------:R-:W0:Y:S01]  /*7780*/  MUFU.RSQ R17, -QNAN ;  /* 0xffc0000000117908 */ /* 0x000e220000001400 */
[----:B------:R-:W-:Y:S05]  /*7790*/  BRA `(.L_x_513) ;  /* 0x0000001000007947 */ /* 0x000fea0003800000 */
.L_x_505:
[----:B------:R-:W-:Y:S02]  /*77a0*/  FADD.FTZ R17, R17, R18 ;  /* 0x0000001211117221 */ /* 0x000fe40000010000 */
.L_x_513:
[----:B------:R-:W-:Y:S05]  /*77b0*/  BSYNC B4 ;  /* 0x0000000000047941 */ /* 0x000fea0003800000 */
.L_x_503:
[----:B------:R-:W-:Y:S02]  /*77c0*/  MOV R18, R94 ;  /* 0x0000005e00127202 */ /* 0x000fe40000000f00 */
[----:B------:R-:W-:-:S04]  /*77d0*/  MOV R19, 0x0 ;  /* 0x0000000000137802 */ /* 0x000fc80000000f00 */
[----:B------:R-:W-:Y:S05]  /*77e0*/  RET.REL.NODEC R18 `(my_solve_particle_shape_contacts_cuda_kernel_backward) ;  /* 0xffff881012007950 */ /* 0x000fea0003c3ffff */
.L_x_514:
        /* <DEDUP_REMOVED lines=9> */
.L_x_1270:


//--------------------- .text.my_solve_particle_shape_contacts_cuda_kernel_forward --------------------------
	.section	.text.my_solve_particle_shape_contacts_cuda_kernel_forward,"ax",@progbits
	.sectioninfo	@"SHI_REGISTERS=40"
	.align	128
        .global         my_solve_particle_shape_contacts_cuda_kernel_forward
        .type           my_solve_particle_shape_contacts_cuda_kernel_forward,@function
        .size           my_solve_particle_shape_contacts_cuda_kernel_forward,(.L_x_1272 - my_solve_particle_shape_contacts_cuda_kernel_forward)
        .other          my_solve_particle_shape_contacts_cuda_kernel_forward,@"STO_CUDA_ENTRY STV_DEFAULT"
my_solve_particle_shape_contacts_cuda_kernel_forward:
.text.my_solve_particle_shape_contacts_cuda_kernel_forward:
        /* <DEDUP_REMOVED lines=8> */
[----:B------:R-:W-:Y:S01]  /*0080*/  MOV R0, R2 ;  /* 0x0000000200007202 */ /* 0x000fe20000000f00 */
        /* <DEDUP_REMOVED lines=17> */
.L_x_538:
[----:B------:R-:W-:Y:S02]  /*01a0*/  MOV R4, c[0x0][0x510] ;  /* 0x0001440000047a02 */ /* 0x000fe40000000f00 */
[----:B0-----:R-:W-:-:S05]  /*01b0*/  MOV R5, c[0x0][0x514] ;  /* 0x0001450000057a02 */ /* 0x001fca0000000f00 */
[----:B------:R-:W2:Y:S01]  /*01c0*/  LDG.E R4, [R4.64] ;  /* 0x0000001004047981 */ /* 0x000ea2000c1e1900 */
[----:B------:R-:W-:Y:S01]  /*01d0*/  YIELD ;  /* 0x0000000000007946 */ /* 0x000fe20003800000 */
[----:B--2---:R-:W-:-:S04]  /*01e0*/  IMNMX R7, R4, c[0x0][0x660], PT ;  /* 0x0001980004077a17 */ /* 0x004fc80003800200 */
[----:B------:R-:W-:-:S13]  /*01f0*/  ISETP.GT.AND P0, PT, R7, R0, PT ;  /* 0x000000000700720c */ /* 0x000fda0003f04270 */
[----:B------:R-:W-:Y:S05]  /*0200*/  @!P0 EXIT ;  /* 0x000000000000894d */ /* 0x000fea0003800000 */
[----:B------:R-:W-:Y:S01]  /*0210*/  SHF.R.S32.HI R19, RZ, 0x1f, R0 ;  /* 0x0000001fff137819 */ /* 0x000fe20000011400 */
[----:B------:R-:W-:Y:S01]  /*0220*/  ULDC UR4, c[0x0][0x568] ;  /* 0x00015a0000047ab9 */ /* 0x000fe20000000800 */
[----:B------:R-:W-:Y:S01]  /*0230*/  MOV R5, c[0x0][0x568] ;  /* 0x00015a0000057a02 */ /* 0x000fe20000000f00 */
[----:B------:R-:W-:Y:S02]  /*0240*/  USHF.R.S32.HI UR4, URZ, 0x1f, UR4 ;  /* 0x0000001f3f047899 */ /* 0x000fe40008011404 */
[----:B------:R-:W-:Y:S02]  /*0250*/  IMAD R7, R19, c[0x0][0x568], RZ ;  /* 0x00015a0013077a24 */ /* 0x000fe400078e02ff */
[----:B------:R-:W-:-:S04]  /*0260*/  IMAD.WIDE.U32 R4, R0, R5, c[0x0][0x548] ;  /* 0x0001520000047625 */ /* 0x000fc800078e0005 */
[----:B------:R-:W-:Y:S01]  /*0270*/  IMAD R7, R0, UR4, R7 ;  /* 0x0000000400077c24 */ /* 0x000fe2000f8e0207 */
[----:B------:R-:W-:-:S04]  /*0280*/  MOV R8, R4 ;  /* 0x0000000400087202 */ /* 0x000fc80000000f00 */
[----:B------:R-:W-:-:S05]  /*0290*/  IADD3 R9, R5, R7, RZ ;  /* 0x0000000705097210 */ /* 0x000fca0007ffe0ff */
[----:B------:R0:W2:Y:S01]  /*02a0*/  LDG.E R2, [R8.64] ;  /* 0x0000001008027981 */ /* 0x0000a2000c1e1900 */
[----:B------:R-:W-:Y:S01]  /*02b0*/  ULDC UR4, c[0x0][0x5a0] ;  /* 0x0001680000047ab9 */ /* 0x000fe20000000800 */
[----:B------:R-:W-:Y:S01]  /*02c0*/  MOV R7, c[0x0][0x5a0] ;  /* 0x0001680000077a02 */ /* 0x000fe20000000f00 */
[----:B------:R-:W-:Y:S01]  /*02d0*/  USHF.R.S32.HI UR4, URZ, 0x1f, UR4 ;  /* 0x0000001f3f047899 */ /* 0x000fe20008011404 */
[----:B------:R-:W-:-:S03]  /*02e0*/  IMAD R5, R19, c[0x0][0x5a0], RZ ;  /* 0x0001680013057a24 */ /* 0x000fc600078e02ff */
[----:B------:R-:W-:Y:S01]  /*02f0*/  IMAD.WIDE.U32 R6, R0, R7, c[0x0][0x580] ;  /* 0x0001600000067625 */ /* 0x000fe200078e0007 */
[----:B0-----:R-:W-:-:S03]  /*0300*/  MOV R9, c[0x0][0x280] ;  /* 0x0000a00000097a02 */ /* 0x001fc60000000f00 */
[----:B------:R-:W-:Y:S01]  /*0310*/  IMAD R5, R0, UR4, R5 ;  /* 0x0000000400057c24 */ /* 0x000fe2000f8e0205 */
[----:B------:R-:W-:Y:S02]  /*0320*/  ULDC UR4, c[0x0][0x280] ;  /* 0x0000a00000047ab9 */ /* 0x000fe40000000800 */
[----:B------:R-:W-:Y:S02]  /*0330*/  USHF.R.S32.HI UR4, URZ, 0x1f, UR4 ;  /* 0x0000001f3f047899 */ /* 0x000fe40008011404 */
        /* <DEDUP_REMOVED lines=9> */
[----:B------:R-:W-:Y:S01]  /*03d0*/  ULDC UR4, c[0x0][0x3d0] ;  /* 0x0000f40000047ab9 */ /* 0x000fe20000000800 */
[----:B---3--:R-:W-:Y:S01]  /*03e0*/  SHF.R.S32.HI R37, RZ, 0x1f, R18 ;  /* 0x0000001fff257819 */ /* 0x008fe20000011412 */
[----:B------:R-:W-:Y:S01]  /*03f0*/  USHF.R.S32.HI UR4, URZ, 0x1f, UR4 ;  /* 0x0000001f3f047899 */ /* 0x000fe20008011404 */
[----:B------:R-:W-:-:S03]  /*0400*/  MOV R9, c[0x0][0x3d0] ;  /* 0x0000f40000097a02 */ /* 0x000fc60000000f00 */
[----:B------:R-:W-:Y:S02]  /*0410*/  IMAD R5, R37, c[0x0][0x3d0], RZ ;  /* 0x0000f40025057a24 */ /* 0x000fe400078e02ff */
[----:B------:R-:W-:-:S04]  /*0420*/  IMAD.WIDE.U32 R6, R18, R9, c[0x0][0x3b0] ;  /* 0x0000ec0012067625 */ /* 0x000fc800078e0009 */
[----:B------:R-:W-:-:S05]  /*0430*/  IMAD R5, R18, UR4, R5 ;  /* 0x0000000412057c24 */ /* 0x000fca000f8e0205 */
[----:B------:R-:W-:Y:S02]  /*0440*/  IADD3 R9, R7, R5, RZ ;  /* 0x0000000507097210 */ /* 0x000fe40007ffe0ff */
[----:B------:R-:W-:Y:S02]  /*0450*/  MOV R8, R6 ;  /* 0x0000000600087202 */ /* 0x000fe40000000f00 */
[----:B--2---:R-:W-:-:S04]  /*0460*/  LOP3.LUT R5, R10, 0x1, RZ, 0xc0, !PT ;  /* 0x000000010a057812 */ /* 0x004fc800078ec0ff */
[----:B------:R-:W-:-:S13]  /*0470*/  ISETP.NE.U32.AND P0, PT, R5, 0x1, PT ;  /* 0x000000010500780c */ /* 0x000fda0003f05070 */
[----:B------:R-:W-:Y:S05]  /*0480*/  @P0 EXIT ;  /* 0x000000000000094d */ /* 0x000fea0003800000 */
[----:B------:R0:W2:Y:S01]  /*0490*/  LDG.E R5, [R8.64] ;  /* 0x0000001008057981 */ /* 0x0000a2000c1e1900 */
[----:B------:R-:W-:Y:S01]  /*04a0*/  ULDC UR4, c[0x0][0x1a0] ;  /* 0x0000680000047ab9 */ /* 0x000fe20000000800 */
[C---:B------:R-:W-:Y:S01]  /*04b0*/  IMAD R25, R4.reuse, c[0x0][0x1a0], RZ ;  /* 0x0000680004197a24 */ /* 0x040fe200078e02ff */
[----:B------:R-:W-:Y:S01]  /*04c0*/  ULDC UR6, c[0x0][0x1d8] ;  /* 0x0000760000067ab9 */ /* 0x000fe20000000800 */
[----:B------:R-:W-:Y:S01]  /*04d0*/  IMAD R13, R4, c[0x0][0x1d8], RZ ;  /* 0x00007600040d7a24 */ /* 0x000fe200078e02ff */
[----:B------:R-:W-:Y:S01]  /*04e0*/  USHF.R.S32.HI UR4, URZ, 0x1f, UR4 ;  /* 0x0000001f3f047899 */ /* 0x000fe20008011404 */
[----:B------:R-:W-:Y:S01]  /*04f0*/  MOV R33, c[0x0][0x1a0] ;  /* 0x0000680000217a02 */ /* 0x000fe20000000f00 */
[----:B------:R-:W-:Y:S01]  /*0500*/  USHF.R.S32.HI UR6, URZ, 0x1f, UR6 ;  /* 0x0000001f3f067899 */ /* 0x000fe20008011406 */
[----:B------:R-:W-:Y:S01]  /*0510*/  MOV R15, c[0x0][0x5d8] ;  /* 0x00017600000f7a02 */ /* 0x000fe20000000f00 */
[----:B------:R-:W-:Y:S01]  /*0520*/  IMAD R29, R19, c[0x0][0x5d8], RZ ;  /* 0x00017600131d7a24 */ /* 0x000fe200078e02ff */
[----:B------:R-:W-:Y:S01]  /*0530*/  BSSY B0, `(.L_x_515) ;  /* 0x000002a000007945 */ /* 0x000fe20003800000 */
[C---:B------:R-:W-:Y:S01]  /*0540*/  IMAD R25, R2.reuse, UR4, R25 ;  /* 0x0000000402197c24 */ /* 0x040fe2000f8e0219 */
[----:B------:R-:W-:Y:S01]  /*0550*/  MOV R31, c[0x0][0x1d8] ;  /* 0x00007600001f7a02 */ /* 0x000fe20000000f00 */
[----:B------:R-:W-:Y:S01]  /*0560*/  IMAD R13, R2, UR6, R13 ;  /* 0x00000006020d7c24 */ /* 0x000fe2000f8e020d */
[----:B------:R-:W-:Y:S01]  /*0570*/  MOV R6, 0x3f800000 ;  /* 0x3f80000000067802 */ /* 0x000fe20000000f00 */
[----:B------:R-:W-:Y:S01]  /*0580*/  CS2R R20, SRZ ;  /* 0x0000000000147805 */ /* 0x000fe2000001ff00 */
[----:B------:R-:W-:Y:S01]  /*0590*/  MOV R34, RZ ;  /* 0x000000ff00227202 */ /* 0x000fe20000000f00 */
[----:B0-----:R-:W-:Y:S01]  /*05a0*/  CS2R R8, SRZ ;  /* 0x0000000000087805 */ /* 0x001fe2000001ff00 */
[----:B------:R-:W-:Y:S01]  /*05b0*/  MOV R22, RZ ;  /* 0x000000ff00167202 */ /* 0x000fe20000000f00 */
[----:B------:R-:W-:Y:S01]  /*05c0*/  IMAD R29, R0, UR5, R29 ;  /* 0x00000005001d7c24 */ /* 0x000fe2000f8e021d */
[----:B------:R-:W-:Y:S01]  /*05d0*/  MOV R11, RZ ;  /* 0x000000ff000b7202 */ /* 0x000fe20000000f00 */
[----:B------:R-:W-:Y:S01]  /*05e0*/  IMAD.WIDE.U32 R32, R2, R33, c[0x0][0x180] ;  /* 0x0000600002207625 */ /* 0x000fe200078e0021 */
[----:B------:R-:W-:-:S02]  /*05f0*/  MOV R12, RZ ;  /* 0x000000ff000c7202 */ /* 0x000fc40000000f00 */
[----:B------:R-:W-:Y:S01]  /*0600*/  MOV R7, RZ ;  /* 0x000000ff00077202 */ /* 0x000fe20000000f00 */
[----:B------:R-:W-:Y:S01]  /*0610*/  IMAD.WIDE.U32 R14, R0, R15, c[0x0][0x5b8] ;  /* 0x00016e00000e7625 */ /* 0x000fe200078e000f */
[----:B--2---:R-:W-:Y:S02]  /*0620*/  ISETP.GE.AND P2, PT, R5, RZ, PT ;  /* 0x000000ff0500720c */ /* 0x004fe40003f46270 */
[----:B------:R-:W-:-:S11]  /*0630*/  SHF.R.S32.HI R10, RZ, 0x1f, R5 ;  /* 0x0000001fff0a7819 */ /* 0x000fd60000011405 */
[----:B------:R-:W-:Y:S05]  /*0640*/  @!P2 BRA `(.L_x_516) ;  /* 0x000001800000a947 */ /* 0x000fea0003800000 */
[----:B------:R-:W-:Y:S01]  /*0650*/  ULDC UR4, c[0x0][0x328] ;  /* 0x0000ca0000047ab9 */ /* 0x000fe20000000800 */
[----:B------:R-:W-:Y:S01]  /*0660*/  MOV R16, c[0x0][0x2b8] ;  /* 0x0000ae0000107a02 */ /* 0x000fe20000000f00 */
[----:B------:R-:W-:Y:S01]  /*0670*/  ULDC UR6, c[0x0][0x2b8] ;  /* 0x0000ae0000067ab9 */ /* 0x000fe20000000800 */
[----:B------:R-:W-:Y:S01]  /*0680*/  MOV R26, c[0x0][0x328] ;  /* 0x0000ca00001a7a02 */ /* 0x000fe20000000f00 */
[----:B------:R-:W-:Y:S01]  /*0690*/  USHF.R.S32.HI UR6, URZ, 0x1f, UR6 ;  /* 0x0000001f3f067899 */ /* 0x000fe20008011406 */
[C---:B------:R-:W-:Y:S01]  /*06a0*/  IMAD R6, R10.reuse, c[0x0][0x2b8], RZ ;  /* 0x0000ae000a067a24 */ /* 0x040fe200078e02ff */
[----:B------:R-:W-:Y:S01]  /*06b0*/  USHF.R.S32.HI UR4, URZ, 0x1f, UR4 ;  /* 0x0000001f3f047899 */ /* 0x000fe20008011404 */
[----:B------:R-:W-:Y:S02]  /*06c0*/  IMAD R8, R10, c[0x0][0x328], RZ ;  /* 0x0000ca000a087a24 */ /* 0x000fe400078e02ff */
[----:B------:R-:W-:-:S04]  /*06d0*/  IMAD.WIDE.U32 R16, R5, R16, c[0x0][0x298] ;  /* 0x0000a60005107625 */ /* 0x000fc800078e0010 */
[----:B------:R-:W-:-:S04]  /*06e0*/  IMAD.WIDE.U32 R26, R5, R26, c[0x0][0x308] ;  /* 0x0000c200051a7625 */ /* 0x000fc800078e001a */
[C---:B------:R-:W-:Y:S02]  /*06f0*/  IMAD R7, R5.reuse, UR6, R6 ;  /* 0x0000000605077c24 */ /* 0x040fe4000f8e0206 */
[----:B------:R-:W-:-:S03]  /*0700*/  IMAD R9, R5, UR4, R8 ;  /* 0x0000000405097c24 */ /* 0x000fc6000f8e0208 */
[----:B------:R-:W-:Y:S02]  /*0710*/  IADD3 R17, R17, R7, RZ ;  /* 0x0000000711117210 */ /* 0x000fe40007ffe0ff */
[----:B------:R-:W-:-:S03]  /*0720*/  IADD3 R27, R27, R9, RZ ;  /* 0x000000091b1b7210 */ /* 0x000fc60007ffe0ff */
        /* <DEDUP_REMOVED lines=10> */
.L_x_516:
[----:B------:R-:W-:Y:S05]  /*07d0*/  BSYNC B0 ;  /* 0x0000000000007941 */ /* 0x000fea0003800000 */
.L_x_515:
[----:B0-----:R-:W-:Y:S01]  /*07e0*/  IMAD.WIDE.U32 R16, R2, R31, c[0x0][0x1b8] ;  /* 0x00006e0002107625 */ /* 0x001fe200078e001f */
[----:B-----5:R-:W-:-:S02]  /*07f0*/  FSEL R22, R22, RZ, P2 ;  /* 0x000000ff16167208 */ /* 0x020fc40001000000 */
[----:B------:R-:W-:Y:S02]  /*0800*/  FSEL R34, R34, RZ, P2 ;  /* 0x000000ff22227208 */ /* 0x000fe40001000000 */
[----:B------:R-:W-:Y:S01]  /*0810*/  IADD3 R17, R17, R13, RZ ;  /* 0x0000000d11117210 */ /* 0x000fe20007ffe0ff */
[-C--:B------:R-:W-:Y:S01]  /*0820*/  FMUL R13, R22, R8.reuse ;  /* 0x00000008160d7220 */ /* 0x080fe20000400000 */
[----:B------:R-:W-:Y:S02]  /*0830*/  FSEL R36, R11, RZ, P2 ;  /* 0x000000ff0b247208 */ /* 0x000fe40001000000 */
[----:B------:R-:W-:Y:S01]  /*0840*/  IADD3 R33, R33, R25, RZ ;  /* 0x0000001921217210 */ /* 0x000fe20007ffe0ff */
[----:B------:R-:W-:Y:S01]  /*0850*/  FFMA R13, R34, R7, R13 ;  /* 0x00000007220d7223 */ /* 0x000fe2000000000d */
[----:B------:R-:W-:Y:S01]  /*0860*/  FADD R11, R6, R6 ;  /* 0x00000006060b7221 */ /* 0x000fe20000000000 */
[----:B------:R-:W-:Y:S01]  /*0870*/  IADD3 R15, R15, R29, RZ ;  /* 0x0000001d0f0f7210 */ /* 0x000fe20007ffe0ff */
[----:B------:R-:W-:Y:S01]  /*0880*/  FMUL R31, R34, R8 ;  /* 0x00000008221f7220 */ /* 0x000fe20000400000 */
[----:B------:R-:W-:Y:S01]  /*0890*/  FFMA R13, R36, R9, R13 ;  /* 0x00000009240d7223 */ /* 0x000fe2000000000d */
[----:B------:R0:W2:Y:S03]  /*08a0*/  LDG.E R29, [R32.64] ;  /* 0x00000010201d7981 */ /* 0x0000a6000c1e1900 */
[----:B------:R-:W-:Y:S01]  /*08b0*/  FADD R35, R13, R13 ;  /* 0x0000000d0d237221 */ /* 0x000fe20000000000 */
[----:B------:R0:W3:Y:S01]  /*08c0*/  LDG.E R30, [R32.64+0x4] ;  /* 0x00000410201e7981 */ /* 0x0000e2000c1e1900 */
[----:B------:R-:W-:-:S02]  /*08d0*/  FFMA R11, R11, R6, -1 ;  /* 0xbf8000000b0b7423 */ /* 0x000fc40000000006 */
[-C--:B------:R-:W-:Y:S01]  /*08e0*/  FMUL R27, R35, R7.reuse ;  /* 0x00000007231b7220 */ /* 0x080fe20000400000 */
[----:B------:R0:W4:Y:S01]  /*08f0*/  LDG.E R28, [R32.64+0x8] ;  /* 0x00000810201c7981 */ /* 0x000122000c1e1900 */
[----:B------:R-:W-:-:S03]  /*0900*/  FFMA R31, R22, R7, -R31 ;  /* 0x00000007161f7223 */ /* 0x000fc6000000081f */
[----:B------:R1:W5:Y:S04]  /*0910*/  LDG.E R26, [R16.64] ;  /* 0x00000010101a7981 */ /* 0x000368000c1e1900 */
[----:B------:R1:W5:Y:S01]  /*0920*/  LDG.E R25, [R16.64+0x4] ;  /* 0x0000041010197981 */ /* 0x000362000c1e1900 */
[----:B0-----:R-:W-:Y:S01]  /*0930*/  FMUL R32, R35, R8 ;  /* 0x0000000823207220 */ /* 0x001fe20000400000 */
[C---:B------:R-:W-:Y:S02]  /*0940*/  FFMA R33, R11.reuse, R34, R27 ;  /* 0x000000220b217223 */ /* 0x040fe4000000001b */
[----:B------:R1:W5:Y:S01]  /*0950*/  LDG.E R24, [R16.64+0x8] ;  /* 0x0000081010187981 */ /* 0x000362000c1e1900 */
[----:B------:R-:W-:Y:S01]  /*0960*/  FMUL R13, R36, R7 ;  /* 0x00000007240d7220 */ /* 0x000fe20000400000 */
[----:B------:R-:W-:Y:S01]  /*0970*/  FFMA R27, R11, R22, R32 ;  /* 0x000000160b1b7223 */ /* 0x000fe20000000020 */
[-C--:B------:R-:W-:Y:S01]  /*0980*/  FMUL R22, R22, R9.reuse ;  /* 0x0000000916167220 */ /* 0x080fe20000400000 */
[----:B------:R-:W2:Y:S01]  /*0990*/  LDG.E R32, [R14.64] ;  /* 0x000000100e207981 */ /* 0x000ea2000c1e1900 */
[----:B------:R-:W-:-:S03]  /*09a0*/  FFMA R13, R34, R9, -R13 ;  /* 0x00000009220d7223 */ /* 0x000fc6000000080d */
[----:B------:R-:W2:Y:S01]  /*09b0*/  LDG.E R34, [R14.64+0x8] ;  /* 0x000008100e227981 */ /* 0x000ea2000c1e1900 */
[----:B-1----:R-:W-:Y:S01]  /*09c0*/  FMUL R16, R35, R9 ;  /* 0x0000000923107220 */ /* 0x002fe20000400000 */
[----:B------:R-:W-:-:S03]  /*09d0*/  FFMA R17, R36, R8, -R22 ;  /* 0x0000000824117223 */ /* 0x000fc60000000816 */
[----:B------:R-:W-:Y:S02]  /*09e0*/  FFMA R22, R11, R36, R16 ;  /* 0x000000240b167223 */ /* 0x000fe40000000010 */
[----:B------:R-:W2:Y:S01]  /*09f0*/  LDG.E R16, [R14.64+0x4] ;  /* 0x000004100e107981 */ /* 0x000ea2000c1e1900 */
[----:B------:R-:W-:-:S04]  /*0a00*/  FMUL R36, R17, R6 ;  /* 0x0000000611247220 */ /* 0x000fc80000400000 */
[----:B------:R-:W-:Y:S01]  /*0a10*/  FFMA R33, R36, 2, R33 ;  /* 0x4000000024217823 */ /* 0x000fe20000000021 */
[----:B------:R-:W-:-:S04]  /*0a20*/  FMUL R36, R13, R6 ;  /* 0x000000060d247220 */ /* 0x000fc80000400000 */
[----:B------:R-:W-:Y:S01]  /*0a30*/  FFMA R27, R36, 2, R27 ;  /* 0x40000000241b7823 */ /* 0x000fe2000000001b */
[----:B------:R-:W-:-:S04]  /*0a40*/  FMUL R31, R31, R6 ;  /* 0x000000061f1f7220 */ /* 0x000fc80000400000 */
[----:B------:R-:W-:Y:S01]  /*0a50*/  FFMA R22, R31, 2, R22 ;  /* 0x400000001f167823 */ /* 0x000fe20000000016 */
[----:B--2---:R-:W-:-:S04]  /*0a60*/  FMUL R17, R16, R8 ;  /* 0x0000000810117220 */ /* 0x004fc80000400000 */
[----:B------:R-:W-:Y:S01]  /*0a70*/  FFMA R17, R32, R7, R17 ;  /* 0x0000000720117223 */ /* 0x000fe20000000011 */
[----:B------:R-:W-:-:S03]  /*0a80*/  FMUL R13, R16, R9 ;  /* 0x00000009100d7220 */ /* 0x000fc60000400000 */
[C---:B------:R-:W-:Y:S01]  /*0a90*/  FFMA R17, R34.reuse, R9, R17 ;  /* 0x0000000922117223 */ /* 0x040fe20000000011 */
[----:B------:R-:W-:-:S03]  /*0aa0*/  FFMA R13, R34, R8, -R13 ;  /* 0x00000008220d7223 */ /* 0x000fc6000000080d */
[----:B------:R-:W-:Y:S01]  /*0ab0*/  FADD R36, R17, R17 ;  /* 0x0000001111247221 */ /* 0x000fe20000000000 */
[----:B------:R-:W-:-:S03]  /*0ac0*/  FMUL R15, R13, R6 ;  /* 0x000000060d0f7220 */ /* 0x000fc60000400000 */
[----:B------:R-:W-:-:S04]  /*0ad0*/  FMUL R14, R36, R7 ;  /* 0x00000007240e7220 */ /* 0x000fc80000400000 */
[----:B------:R-:W-:-:S04]  /*0ae0*/  FFMA R13, R11, R32, R14 ;  /* 0x000000200b0d7223 */ /* 0x000fc8000000000e */
[----:B------:R-:W-:Y:S01]  /*0af0*/  FFMA R13, R15, 2, R13 ;  /* 0x400000000f0d7823 */ /* 0x000fe2000000000d */
[----:B------:R-:W-:Y:S01]  /*0b00*/  FMUL R15, R34, R7 ;  /* 0x00000007220f7220 */ /* 0x000fe20000400000 */
[----:B------:R-:W-:-:S03]  /*0b10*/  FMUL R14, R36, R8 ;  /* 0x00000008240e7220 */ /* 0x000fc60000400000 */
[CC--:B------:R-:W-:Y:S01]  /*0b20*/  FFMA R15, R32.reuse, R9.reuse, -R15 ;  /* 0x00000009200f7223 */ /* 0x0c0fe2000000080f */
[----:B------:R-:W-:Y:S01]  /*0b30*/  FMUL R17, R32, R8 ;  /* 0x0000000820117220 */ /* 0x000fe20000400000 */
[----:B------:R-:W-:Y:S01]  /*0b40*/  FMUL R31, R36, R9 ;  /* 0x00000009241f7220 */ /* 0x000fe20000400000 */
[----:B------:R-:W-:Y:S01]  /*0b50*/  FFMA R14, R11, R16, R14 ;  /* 0x000000100b0e7223 */ /* 0x000fe2000000000e */
[----:B------:R-:W-:Y:S01]  /*0b60*/  FMUL R15, R15, R6 ;  /* 0x000000060f0f7220 */ /* 0x000fe20000400000 */
[----:B------:R-:W-:Y:S01]  /*0b70*/  FFMA R17, R16, R7, -R17 ;  /* 0x0000000710117223 */ /* 0x000fe20000000811 */
[----:B------:R-:W-:Y:S02]  /*0b80*/  FFMA R34, R11, R34, R31 ;  /* 0x000000220b227223 */ /* 0x000fe4000000001f */
[----:B------:R-:W-:Y:S01]  /*0b90*/  FFMA R31, R15, 2, R14 ;  /* 0x400000000f1f7823 */ /* 0x000fe2000000000e */
[----:B------:R-:W-:Y:S01]  /*0ba0*/  IMAD R15, R4, c[0x0][0x248], RZ ;  /* 0x00009200040f7a24 */ /* 0x000fe200078e02ff */
[----:B------:R-:W-:Y:S01]  /*0bb0*/  MOV R14, c[0x0][0x248] ;  /* 0x00009200000e7a02 */ /* 0x000fe20000000f00 */
[----:B------:R-:W-:-:S02]  /*0bc0*/  FMUL R17, R17, R6 ;  /* 0x0000000611117220 */ /* 0x000fc40000400000 */
[C---:B------:R-:W-:Y:S02]  /*0bd0*/  IMAD R35, R2.reuse, UR9, R15 ;  /* 0x0000000902237c24 */ /* 0x040fe4000f8e020f */
[----:B------:R-:W-:Y:S01]  /*0be0*/  IMAD.WIDE.U32 R14, R2, R14, c[0x0][0x228] ;  /* 0x00008a00020e7625 */ /* 0x000fe200078e000e */
[----:B------:R-:W-:Y:S01]  /*0bf0*/  FFMA R34, R17, 2, R34 ;  /* 0x4000000011227823 */ /* 0x000fe20000000022 */
[----:B------:R-:W-:Y:S02]  /*0c00*/  MOV R16, c[0x0][0x648] ;  /* 0x0001920000107a02 */ /* 0x000fe40000000f00 */
[----:B------:R-:W-:Y:S01]  /*0c10*/  IMAD R17, R19, c[0x0][0x648], RZ ;  /* 0x0001920013117a24 */ /* 0x000fe200078e02ff */
[----:B------:R-:W-:-:S03]  /*0c20*/  IADD3 R15, R15, R35, RZ ;  /* 0x000000230f0f7210 */ /* 0x000fc60007ffe0ff */
[C---:B------:R-:W-:Y:S02]  /*0c30*/  IMAD R35, R0.reuse, UR8, R17 ;  /* 0x0000000800237c24 */ /* 0x040fe4000f8e0211 */
[----:B------:R-:W-:Y:S01]  /*0c40*/  IMAD.WIDE.U32 R16, R0, R16, c[0x0][0x628] ;  /* 0x00018a0000107625 */ /* 0x000fe200078e0010 */
[--C-:B------:R-:W-:Y:S01]  /*0c50*/  FADD R32, R33, R12.reuse ;  /* 0x0000000c21207221 */ /* 0x100fe20000000000 */
[----:B------:R0:W2:Y:S03]  /*0c60*/  LDG.E R15, [R14.64] ;  /* 0x000000100e0f7981 */ /* 0x0000a6000c1e1900 */
[----:B------:R-:W-:Y:S01]  /*0c70*/  IADD3 R17, R17, R35, RZ ;  /* 0x0000002311117210 */ /* 0x000fe20007ffe0ff */
[----:B------:R-:W-:-:S04]  /*0c80*/  FADD R33, R13, R12 ;  /* 0x0000000c0d217221 */ /* 0x000fc80000000000 */
[----:B------:R-:W2:Y:S04]  /*0c90*/  LDG.E R12, [R16.64+0x4] ;  /* 0x00000410100c7981 */ /* 0x000ea8000c1e1900 */
[----:B------:R-:W4:Y:S04]  /*0ca0*/  LDG.E R13, [R16.64] ;  /* 0x00000010100d7981 */ /* 0x000f28000c1e1900 */
[----:B0-----:R-:W4:Y:S01]  /*0cb0*/  LDG.E R14, [R16.64+0x8] ;  /* 0x00000810100e7981 */ /* 0x001f22000c1e1900 */
[----:B------:R-:W-:-:S04]  /*0cc0*/  FADD R31, R31, R20 ;  /* 0x000000141f1f7221 */ /* 0x000fc80000000000 */
[----:B---3--:R-:W-:Y:S01]  /*0cd0*/  FADD R35, R30, -R31 ;  /* 0x8000001f1e237221 */ /* 0x008fe20000000000 */
[----:B------:R-:W-:Y:S01]  /*0ce0*/  FADD R30, R29, -R33 ;  /* 0x800000211d1e7221 */ /* 0x000fe20000000000 */
[--C-:B------:R-:W-:Y:S01]  /*0cf0*/  FADD R29, R34, R21.reuse ;  /* 0x00000015221d7221 */ /* 0x100fe20000000000 */
[----:B------:R-:W-:Y:S01]  /*0d00*/  FADD R20, R27, R20 ;  /* 0x000000141b147221 */ /* 0x000fe20000000000 */
[----:B------:R-:W-:Y:S01]  /*0d10*/  FADD R22, R22, R21 ;  /* 0x0000001516167221 */ /* 0x000fe20000000000 */
[----:B--2---:R-:W-:-:S04]  /*0d20*/  FMUL R35, R35, R12 ;  /* 0x0000000c23237220 */ /* 0x004fc80000400000 */
[----:B----4-:R-:W-:Y:S01]  /*0d30*/  FFMA R30, R30, R13, R35 ;  /* 0x0000000d1e1e7223 */ /* 0x010fe20000000023 */
[----:B------:R-:W-:-:S04]  /*0d40*/  FADD R35, R28, -R29 ;  /* 0x8000001d1c237221 */ /* 0x000fc80000000000 */
[----:B------:R-:W-:-:S04]  /*0d50*/  FFMA R30, R35, R14, R30 ;  /* 0x0000000e231e7223 */ /* 0x000fc8000000001e */
[----:B------:R-:W-:-:S05]  /*0d60*/  FADD R15, R30, -R15 ;  /* 0x8000000f1e0f7221 */ /* 0x000fca0000000000 */
[----:B------:R-:W-:-:S13]  /*0d70*/  FSETP.GT.AND P0, PT, R15, c[0x0][0x504], PT ;  /* 0x000141000f007a0b */ /* 0x000fda0003f04000 */
[----:B------:R-:W-:Y:S05]  /*0d80*/  @P0 EXIT ;  /* 0x000000000000094d */ /* 0x000fea0003800000 */
[----:B------:R-:W-:Y:S01]  /*0d90*/  MOV R21, c[0x0][0x4b0] ;  /* 0x00012c0000157a02 */ /* 0x000fe20000000f00 */
[----:B------:R-:W-:Y:S01]  /*0da0*/  FADD R16, R31, -R20 ;  /* 0x800000141f107221 */ /* 0x000fe20000000000 */
[----:B------:R-:W-:Y:S01]  /*0db0*/  @P2 MOV R34, c[0x0][0x2f0] ;  /* 0x0000bc0000222a02 */ /* 0x000fe20000000f00 */
[----:B------:R-:W-:Y:S01]  /*0dc0*/  @P2 IMAD R28, R10, c[0x0][0x2f0], RZ ;  /* 0x0000bc000a1c2a24 */ /* 0x000fe200078e02ff */
[----:B------:R-:W-:Y:S01]  /*0dd0*/  SHF.R.S32.HI R27, RZ, 0x1f, R21 ;  /* 0x0000001fff1b7819 */ /* 0x000fe20000011415 */
[----:B------:R-:W-:Y:S01]  /*0de0*/  FADD R17, R33, -R32 ;  /* 0x8000002021117221 */ /* 0x000fe20000000000 */
[----:B------:R-:W-:Y:S01]  /*0df0*/  MOV R36, c[0x0][0x610] ;  /* 0x0001840000247a02 */ /* 0x000fe20000000f00 */
[----:B------:R-:W-:Y:S01]  /*0e00*/  @P2 IMAD R31, R5, UR12, R28 ;  /* 0x0000000c051f2c24 */ /* 0x000fe2000f8e021c */
[----:B------:R-:W-:Y:S01]  /*0e10*/  FADD R22, R29, -R22 ;  /* 0x800000161d167221 */ /* 0x000fe20000000000 */
[----:B------:R-:W-:Y:S01]  /*0e20*/  IMAD R20, R27, R18, RZ ;  /* 0x000000121b147224 */ /* 0x000fe200078e02ff */
[----:B------:R-:W-:Y:S01]  /*0e30*/  MOV R27, RZ ;  /* 0x000000ff001b7202 */ /* 0x000fe20000000f00 */
[----:B------:R-:W-:Y:S01]  /*0e40*/  @P2 IMAD.WIDE.U32 R34, R5, R34, c[0x0][0x2d0] ;  /* 0x0000b40005222625 */ /* 0x000fe200078e0022 */
[----:B------:R-:W-:-:S03]  /*0e50*/  CS2R R28, SRZ ;  /* 0x00000000001c7805 */ /* 0x000fc6000001ff00 */
[----:B------:R-:W-:Y:S01]  /*0e60*/  IMAD R37, R37, c[0x0][0x4b0], R20 ;  /* 0x00012c0025257a24 */ /* 0x000fe200078e0214 */
[----:B------:R-:W-:Y:S01]  /*0e70*/  @P2 IADD3 R35, R35, R31, RZ ;  /* 0x0000001f23232210 */ /* 0x000fe20007ffe0ff */
[----:B------:R-:W-:Y:S02]  /*0e80*/  IMAD R20, R19, c[0x0][0x610], RZ ;  /* 0x0001840013147a24 */ /* 0x000fe400078e02ff */
[----:B------:R-:W-:Y:S01]  /*0e90*/  IMAD.WIDE.U32 R18, R18, R21, c[0x0][0x490] ;  /* 0x0001240012127625 */ /* 0x000fe200078e0015 */
[----:B------:R-:W-:Y:S01]  /*0ea0*/  CS2R R30, SRZ ;  /* 0x00000000001e7805 */ /* 0x000fe2000001ff00 */
[----:B------:R-:W-:Y:S01]  /*0eb0*/  MOV R33, RZ ;  /* 0x000000ff00217202 */ /* 0x000fe20000000f00 */
[----:B------:R0:W2:Y:S01]  /*0ec0*/  @P2 LDG.E R27, [R34.64+0x14] ;  /* 0x00001410221b2981 */ /* 0x0000a2000c1e1900 */
[C---:B------:R-:W-:Y:S02]  /*0ed0*/  IMAD R32, R0.reuse, UR10, R20 ;  /* 0x0000000a00207c24 */ /* 0x040fe4000f8e0214 */
[----:B------:R-:W-:Y:S01]  /*0ee0*/  IMAD.WIDE.U32 R20, R0, R36, c[0x0][0x5f0] ;  /* 0x00017c0000147625 */ /* 0x000fe200078e0024 */
[----:B------:R0:W3:Y:S04]  /*0ef0*/  @P2 LDG.E R28, [R34.64+0x10] ;  /* 0x00001010221c2981 */ /* 0x0000e8000c1e1900 */
[----:B------:R-:W-:Y:S01]  /*0f00*/  IADD3 R21, R21, R32, RZ ;  /* 0x0000002015157210 */ /* 0x000fe20007ffe0ff */
[----:B------:R0:W4:Y:S04]  /*0f10*/  @P2 LDG.E R29, [R34.64+0xc] ;  /* 0x00000c10221d2981 */ /* 0x000128000c1e1900 */
[----:B------:R-:W2:Y:S04]  /*0f20*/  LDG.E R36, [R20.64+0x4] ;  /* 0x0000041014247981 */ /* 0x000ea8000c1e1900 */
[----:B------:R0:W3:Y:S04]  /*0f30*/  @P2 LDG.E R30, [R34.64+0x8] ;  /* 0x00000810221e2981 */ /* 0x0000e8000c1e1900 */
[----:B------:R0:W4:Y:S04]  /*0f40*/  @P2 LDG.E R31, [R34.64+0x4] ;  /* 0x00000410221f2981 */ /* 0x000128000c1e1900 */
[----:B------:R0:W4:Y:S01]  /*0f50*/  @P2 LDG.E R33, [R34.64] ;  /* 0x0000001022212981 */ /* 0x000122000c1e1900 */
[----:B------:R-:W-:-:S05]  /*0f60*/  IADD3 R19, R19, R37, RZ ;  /* 0x0000002513137210 */ /* 0x000fca0007ffe0ff */
[----:B------:R2:W5:Y:S04]  /*0f70*/  LDG.E R32, [R18.64] ;  /* 0x0000001012207981 */ /* 0x000568000c1e1900 */
[----:B0-----:R-:W4:Y:S04]  /*0f80*/  LDG.E R34, [R20.64] ;  /* 0x0000001014227981 */ /* 0x001f28000c1e1900 */
[----:B------:R-:W4:Y:S01]  /*0f90*/  LDG.E R35, [R20.64+0x8] ;  /* 0x0000081014237981 */ /* 0x000f22000c1e1900 */
[----:B--2---:R-:W-:Y:S01]  /*0fa0*/  FMUL R19, R36, R8 ;  /* 0x0000000824137220 */ /* 0x004fe20000400000 */
[----:B---3--:R-:W-:-:S04]  /*0fb0*/  FMUL R37, R16, R30 ;  /* 0x0000001e10257220 */ /* 0x008fc80000400000 */
[----:B----4-:R-:W-:-:S04]  /*0fc0*/  FFMA R37, R22, R31, -R37 ;  /* 0x0000001f16257223 */ /* 0x010fc80000000825 */
[----:B------:R-:W-:Y:S01]  /*0fd0*/  FADD R29, R37, R29 ;  /* 0x0000001d251d7221 */ /* 0x000fe20000000000 */
[----:B------:R-:W-:Y:S01]  /*0fe0*/  FMUL R37, R17, R31 ;  /* 0x0000001f11257220 */ /* 0x000fe20000400000 */
[----:B------:R-:W-:-:S04]  /*0ff0*/  FFMA R18, R34, R7, R19 ;  /* 0x0000000722127223 */ /* 0x000fc80000000013 */
[----:B------:R-:W-:Y:S01]  /*1000*/  FFMA R20, R35, R9, R18 ;  /* 0x0000000923147223 */ /* 0x000fe20000000012 */
[----:B------:R-:W-:-:S03]  /*1010*/  FMUL R31, R22, R33 ;  /* 0x00000021161f7220 */ /* 0x000fc60000400000 */
[----:B------:R-:W-:Y:S01]  /*1020*/  FADD R18, R20, R20 ;  /* 0x0000001414127221 */ /* 0x000fe20000000000 */
[----:B------:R-:W-:-:S03]  /*1030*/  FFMA R31, R17, R30, -R31 ;  /* 0x0000001e111f7223 */ /* 0x000fc6000000081f */
[----:B------:R-:W-:Y:S01]  /*1040*/  FMUL R20, R18, R7 ;  /* 0x0000000712147220 */ /* 0x000fe20000400000 */
[----:B------:R-:W-:Y:S01]  /*1050*/  FFMA R30, R16, R33, -R37 ;  /* 0x00000021101e7223 */ /* 0x000fe20000000825 */
[----:B------:R-:W-:Y:S02]  /*1060*/  FADD R28, R31, R28 ;  /* 0x0000001c1f1c7221 */ /* 0x000fe40000000000 */
[----:B------:R-:W-:Y:S01]  /*1070*/  FFMA R19, R11, R34, R20 ;  /* 0x000000220b137223 */ /* 0x000fe20000000014 */
[----:B------:R-:W-:Y:S01]  /*1080*/  FMUL R20, R36, R9 ;  /* 0x0000000924147220 */ /* 0x000fe20000400000 */
[----:B------:R-:W-:Y:S01]  /*1090*/  FADD R27, R30, R27 ;  /* 0x0000001b1e1b7221 */ /* 0x000fe20000000000 */
[-C--:B------:R-:W-:Y:S01]  /*10a0*/  FMUL R31, R34, R8.reuse ;  /* 0x00000008221f7220 */ /* 0x080fe20000400000 */
[-C--:B------:R-:W-:Y:S01]  /*10b0*/  FMUL R30, R18, R8.reuse ;  /* 0x00000008121e7220 */ /* 0x080fe20000400000 */
[----:B------:R-:W-:Y:S02]  /*10c0*/  FFMA R33, R35, R8, -R20 ;  /* 0x0000000823217223 */ /* 0x000fe40000000814 */
[----:B------:R-:W-:Y:S01]  /*10d0*/  FFMA R31, R36, R7, -R31 ;  /* 0x00000007241f7223 */ /* 0x000fe2000000081f */
[----:B------:R-:W-:Y:S01]  /*10e0*/  FFMA R36, R11, R36, R30 ;  /* 0x000000240b247223 */ /* 0x000fe2000000001e */
[----:B------:R-:W-:Y:S01]  /*10f0*/  FMUL R30, R33, R6 ;  /* 0x00000006211e7220 */ /* 0x000fe20000400000 */
[----:B------:R-:W-:Y:S01]  /*1100*/  FMUL R18, R18, R9 ;  /* 0x0000000912127220 */ /* 0x000fe20000400000 */
[----:B------:R-:W-:-:S02]  /*1110*/  MOV R37, c[0x0][0x210] ;  /* 0x0000840000257a02 */ /* 0x000fc40000000f00 */
[----:B------:R-:W-:Y:S01]  /*1120*/  FFMA R30, R30, 2, R19 ;  /* 0x400000001e1e7823 */ /* 0x000fe20000000013 */
[----:B------:R-:W-:Y:S01]  /*1130*/  IMAD R19, R4, c[0x0][0x210], RZ ;  /* 0x0000840004137a24 */ /* 0x000fe200078e02ff */
[----:B------:R-:W-:Y:S01]  /*1140*/  FMUL R21, R35, R7 ;  /* 0x0000000723157220 */ /* 0x000fe20000400000 */
[----:B------:R-:W-:Y:S02]  /*1150*/  FFMA R35, R11, R35, R18 ;  /* 0x000000230b237223 */ /* 0x000fe40000000012 */
[C---:B------:R-:W-:Y:S02]  /*1160*/  IMAD R33, R2.reuse, UR11, R19 ;  /* 0x0000000b02217c24 */ /* 0x040fe4000f8e0213 */
[----:B------:R-:W-:-:S05]  /*1170*/  IMAD.WIDE.U32 R18, R2, R37, c[0x0][0x1f0] ;  /* 0x00007c0002127625 */ /* 0x000fca00078e0025 */
[----:B------:R-:W-:-:S05]  /*1180*/  IADD3 R19, R19, R33, RZ ;  /* 0x0000002113137210 */ /* 0x000fca0007ffe0ff */
[----:B------:R0:W5:Y:S01]  /*1190*/  LDG.E R20, [R18.64] ;  /* 0x0000001012147981 */ /* 0x000162000c1e1900 */
[----:B------:R-:W-:Y:S01]  /*11a0*/  FFMA R21, R34, R9, -R21 ;  /* 0x0000000922157223 */ /* 0x000fe20000000815 */
[----:B------:R-:W-:-:S03]  /*11b0*/  FMUL R34, R31, R6 ;  /* 0x000000061f227220 */ /* 0x000fc60000400000 */
[----:B------:R-:W-:Y:S01]  /*11c0*/  FMUL R21, R21, R6 ;  /* 0x0000000615157220 */ /* 0x000fe20000400000 */
[----:B------:R-:W-:-:S03]  /*11d0*/  FFMA R34, R34, 2, R35 ;  /* 0x4000000022227823 */ /* 0x000fc60000000023 */
[----:B------:R-:W-:Y:S01]  /*11e0*/  FFMA R21, R21, 2, R36 ;  /* 0x4000000015157823 */ /* 0x000fe20000000024 */
[----:B------:R-:W-:Y:S01]  /*11f0*/  FADD R29, R29, R30 ;  /* 0x0000001e1d1d7221 */ /* 0x000fe20000000000 */
[----:B------:R-:W-:Y:S02]  /*1200*/  BSSY B0, `(.L_x_517) ;  /* 0x0000047000007945 */ /* 0x000fe40003800000 */
[----:B------:R-:W-:Y:S01]  /*1210*/  FADD R28, R28, R21 ;  /* 0x000000151c1c7221 */ /* 0x000fe20000000000 */
[----:B------:R-:W-:Y:S01]  /*1220*/  FADD R21, R27, R34 ;  /* 0x000000221b157221 */ /* 0x000fe20000000000 */
[----:B-----5:R-:W-:Y:S02]  /*1230*/  FADD R26, R26, -R29 ;  /* 0x8000001d1a1a7221 */ /* 0x020fe40000000000 */
[----:B------:R-:W-:Y:S01]  /*1240*/  FADD R25, R25, -R28 ;  /* 0x8000001c19197221 */ /* 0x000fe20000000000 */
[----:B------:R-:W-:Y:S01]  /*1250*/  FADD R21, R24, -R21 ;  /* 0x8000001518157221 */ /* 0x000fe20000000000 */
[----:B------:R-:W-:Y:S05]  /*1260*/  @!P2 BRA `(.L_x_518) ;  /* 0x000004000000a947 */ /* 0x000fea0003800000 */
[----:B0-----:R-:W-:Y:S01]  /*1270*/  FMUL R23, R17, R14 ;  /* 0x0000000e11177220 */ /* 0x001fe20000400000 */
[----:B------:R-:W-:Y:S01]  /*1280*/  FMUL R28, R16, R13 ;  /* 0x0000000d101c7220 */ /* 0x000fe20000400000 */
[----:B------:R-:W-:-:S02]  /*1290*/  FMUL R19, R22, R12 ;  /* 0x0000000c16137220 */ /* 0x000fc40000400000 */
[----:B------:R-:W-:Y:S01]  /*12a0*/  FFMA R34, R22, R13, -R23 ;  /* 0x0000000d16227223 */ /* 0x000fe20000000817 */
[----:B------:R-:W-:Y:S01]  /*12b0*/  FFMA R28, R17, R12, -R28 ;  /* 0x0000000c111c7223 */ /* 0x000fe2000000081c */
[----:B------:R-:W-:Y:S02]  /*12c0*/  FFMA R30, R16, R14, -R19 ;  /* 0x0000000e101e7223 */ /* 0x000fe40000000813 */
[----:B------:R-:W-:Y:S01]  /*12d0*/  FMUL R19, R34, R9 ;  /* 0x0000000922137220 */ /* 0x000fe20000400000 */
[----:B------:R-:W-:Y:S01]  /*12e0*/  FMUL R23, R28, R7 ;  /* 0x000000071c177220 */ /* 0x000fe20000400000 */
[-C--:B------:R-:W-:Y:S02]  /*12f0*/  FMUL R27, R30, R8.reuse ;  /* 0x000000081e1b7220 */ /* 0x080fe40000400000 */
[----:B------:R-:W-:Y:S01]  /*1300*/  FFMA R19, R28, R8, -R19 ;  /* 0x000000081c137223 */ /* 0x000fe20000000813 */
[----:B------:R-:W-:Y:S01]  /*1310*/  FFMA R23, R30, R9, -R23 ;  /* 0x000000091e177223 */ /* 0x000fe20000000817 */
[----:B------:R-:W-:-:S02]  /*1320*/  FFMA R29, R34, R7, -R27 ;  /* 0x00000007221d7223 */ /* 0x000fc4000000081b */
[-C--:B------:R-:W-:Y:S01]  /*1330*/  FMUL R18, R19, R6.reuse ;  /* 0x0000000613127220 */ /* 0x080fe20000400000 */
[-C--:B------:R-:W-:Y:S01]  /*1340*/  FMUL R24, R23, R6.reuse ;  /* 0x0000000617187220 */ /* 0x080fe20000400000 */
[-C--:B------:R-:W-:Y:S02]  /*1350*/  FMUL R36, R29, R6.reuse ;  /* 0x000000061d247220 */ /* 0x080fe40000400000 */
[----:B------:R-:W-:Y:S01]  /*1360*/  FFMA R27, R19, R6, R18 ;  /* 0x00000006131b7223 */ /* 0x000fe20000000012 */
[----:B------:R-:W-:Y:S01]  /*1370*/  FMUL R19, R34, R8 ;  /* 0x0000000822137220 */ /* 0x000fe20000400000 */
[-C--:B------:R-:W-:Y:S01]  /*1380*/  FFMA R24, R23, R6.reuse, R24 ;  /* 0x0000000617187223 */ /* 0x080fe20000000018 */
[----:B------:R-:W-:Y:S01]  /*1390*/  FFMA R23, R29, R6, R36 ;  /* 0x000000061d177223 */ /* 0x000fe20000000024 */
[----:B------:R-:W-:Y:S01]  /*13a0*/  IMAD R6, R10, c[0x0][0x398], RZ ;  /* 0x0000e6000a067a24 */ /* 0x000fe200078e02ff */
[----:B------:R-:W-:Y:S01]  /*13b0*/  FFMA R19, R30, R7, R19 ;  /* 0x000000071e137223 */ /* 0x000fe20000000013 */
[----:B------:R-:W-:-:S02]  /*13c0*/  MOV R18, c[0x0][0x398] ;  /* 0x0000e60000127a02 */ /* 0x000fc40000000f00 */
[C---:B------:R-:W-:Y:S01]  /*13d0*/  IMAD R29, R5.reuse, UR13, R6 ;  /* 0x0000000d051d7c24 */ /* 0x040fe2000f8e0206 */
[----:B------:R-:W-:Y:S02]  /*13e0*/  FFMA R6, R28, R9, R19 ;  /* 0x000000091c067223 */ /* 0x000fe40000000013 */
[----:B------:R-:W-:Y:S02]  /*13f0*/  IMAD.WIDE.U32 R18, R5, R18, c[0x0][0x378] ;  /* 0x0000de0005127625 */ /* 0x000fe400078e0012 */
[----:B------:R-:W-:-:S03]  /*1400*/  FADD R6, R6, R6 ;  /* 0x0000000606067221 */ /* 0x000fc60000000000 */
[----:B------:R-:W-:Y:S01]  /*1410*/  IADD3 R19, R19, R29, RZ ;  /* 0x0000001d13137210 */ /* 0x000fe20007ffe0ff */
[C---:B------:R-:W-:Y:S01]  /*1420*/  FMUL R8, R6.reuse, R8 ;  /* 0x0000000806087220 */ /* 0x040fe20000400000 */
[C---:B------:R-:W-:Y:S01]  /*1430*/  FMUL R9, R6.reuse, R9 ;  /* 0x0000000906097220 */ /* 0x040fe20000400000 */
[----:B------:R-:W-:Y:S02]  /*1440*/  FMUL R29, R6, R7 ;  /* 0x00000007061d7220 */ /* 0x000fe40000400000 */
[C---:B------:R-:W-:Y:S01]  /*1450*/  FFMA R7, R11.reuse, R34, R8 ;  /* 0x000000220b077223 */ /* 0x040fe20000000008 */
[C---:B------:R-:W-:Y:S01]  /*1460*/  FFMA R8, R11.reuse, R28, R9 ;  /* 0x0000001c0b087223 */ /* 0x040fe20000000009 */
[----:B------:R-:W-:Y:S01]  /*1470*/  FFMA R6, R11, R30, R29 ;  /* 0x0000001e0b067223 */ /* 0x000fe2000000001d */
[----:B------:R-:W2:Y:S04]  /*1480*/  LDG.E R28, [R18.64+0x10] ;  /* 0x00001010121c7981 */ /* 0x000ea8000c1e1900 */
[----:B------:R2:W3:Y:S04]  /*1490*/  LDG.E R9, [R18.64+0x4] ;  /* 0x0000041012097981 */ /* 0x0004e8000c1e1900 */
[----:B------:R2:W4:Y:S01]  /*14a0*/  LDG.E R29, [R18.64+0xc] ;  /* 0x00000c10121d7981 */ /* 0x000522000c1e1900 */
[----:B------:R-:W-:Y:S01]  /*14b0*/  FADD R24, R7, -R24 ;  /* 0x8000001807187221 */ /* 0x000fe20000000000 */
[----:B------:R-:W-:Y:S01]  /*14c0*/  FADD R36, R6, -R27 ;  /* 0x8000001b06247221 */ /* 0x000fe20000000000 */
[----:B------:R-:W-:Y:S01]  /*14d0*/  IMAD R6, R10, c[0x0][0x360], RZ ;  /* 0x0000d8000a067a24 */ /* 0x000fe200078e02ff */
[----:B------:R2:W5:Y:S01]  /*14e0*/  LDG.E R11, [R18.64] ;  /* 0x00000010120b7981 */ /* 0x000562000c1e1900 */
[----:B------:R-:W-:-:S03]  /*14f0*/  MOV R7, c[0x0][0x360] ;  /* 0x0000d80000077a02 */ /* 0x000fc60000000f00 */
[----:B------:R2:W5:Y:S04]  /*1500*/  LDG.E R31, [R18.64+0x14] ;  /* 0x00001410121f7981 */ /* 0x000568000c1e1900 */
[----:B------:R2:W5:Y:S01]  /*1510*/  LDG.E R33, [R18.64+0x1c] ;  /* 0x00001c1012217981 */ /* 0x000562000c1e1900 */
[----:B------:R-:W-:-:S03]  /*1520*/  IMAD R27, R5, UR14, R6 ;  /* 0x0000000e051b7c24 */ /* 0x000fc6000f8e0206 */
[----:B------:R2:W5:Y:S01]  /*1530*/  LDG.E R30, [R18.64+0x8] ;  /* 0x00000810121e7981 */ /* 0x000562000c1e1900 */
[----:B------:R-:W-:-:S03]  /*1540*/  IMAD.WIDE.U32 R6, R5, R7, c[0x0][0x340] ;  /* 0x0000d00005067625 */ /* 0x000fc600078e0007 */
[----:B------:R2:W5:Y:S04]  /*1550*/  LDG.E R34, [R18.64+0x18] ;  /* 0x0000181012227981 */ /* 0x000568000c1e1900 */
[----:B------:R2:W5:Y:S01]  /*1560*/  LDG.E R35, [R18.64+0x20] ;  /* 0x0000201012237981 */ /* 0x000562000c1e1900 */
[----:B------:R-:W-:-:S05]  /*1570*/  IADD3 R7, R7, R27, RZ ;  /* 0x0000001b07077210 */ /* 0x000fca0007ffe0ff */
[----:B------:R-:W5:Y:S01]  /*1580*/  LDG.E R6, [R6.64] ;  /* 0x0000001006067981 */ /* 0x000f62000c1e1900 */
[----:B------:R-:W-:Y:S01]  /*1590*/  FADD R8, R8, -R23 ;  /* 0x8000001708087221 */ /* 0x000fe20000000000 */
[C---:B--2---:R-:W-:Y:S01]  /*15a0*/  FMUL R19, R24.reuse, R28 ;  /* 0x0000001c18137220 */ /* 0x044fe20000400000 */
[----:B---3--:R-:W-:-:S03]  /*15b0*/  FMUL R18, R24, R9 ;  /* 0x0000000918127220 */ /* 0x008fc60000400000 */
[C---:B----4-:R-:W-:Y:S01]  /*15c0*/  FFMA R19, R36.reuse, R29, R19 ;  /* 0x0000001d24137223 */ /* 0x050fe20000000013 */
[----:B-----5:R-:W-:-:S03]  /*15d0*/  FFMA R11, R36, R11, R18 ;  /* 0x0000000b240b7223 */ /* 0x020fc60000000012 */
[----:B------:R-:W-:Y:S01]  /*15e0*/  FFMA R19, R8, R31, R19 ;  /* 0x0000001f08137223 */ /* 0x000fe20000000013 */
[----:B------:R-:W-:-:S03]  /*15f0*/  FMUL R33, R24, R33 ;  /* 0x0000002118217220 */ /* 0x000fc60000400000 */
[----:B------:R-:W-:Y:S01]  /*1600*/  FMUL R24, R24, R19 ;  /* 0x0000001318187220 */ /* 0x000fe20000400000 */
[----:B------:R-:W-:Y:S01]  /*1610*/  FFMA R11, R8, R30, R11 ;  /* 0x0000001e080b7223 */ /* 0x000fe2000000000b */
[----:B------:R-:W-:-:S03]  /*1620*/  FFMA R34, R36, R34, R33 ;  /* 0x0000002224227223 */ /* 0x000fc60000000021 */
[----:B------:R-:W-:Y:S01]  /*1630*/  FFMA R24, R36, R11, R24 ;  /* 0x0000000b24187223 */ /* 0x000fe20000000018 */
[----:B------:R-:W-:-:S04]  /*1640*/  FFMA R35, R8, R35, R34 ;  /* 0x0000002308237223 */ /* 0x000fc80000000022 */
[----:B------:R-:W-:-:S04]  /*1650*/  FFMA R23, R8, R35, R24 ;  /* 0x0000002308177223 */ /* 0x000fc80000000018 */
[----:B------:R-:W-:Y:S02]  /*1660*/  FADD R23, R23, R6 ;  /* 0x0000000617177221 */ /* 0x000fe40000000000 */
.L_x_518:
[----:B0-----:R-:W-:Y:S05]  /*1670*/  BSYNC B0 ;  /* 0x0000000000007941 */ /* 0x001fea0003800000 */
.L_x_517:
[----:B------:R-:W-:Y:S01]  /*1680*/  FMUL R8, RZ, R20 ;  /* 0x00000014ff087220 */ /* 0x000fe20000400000 */
[----:B------:R-:W-:-:S04]  /*1690*/  FMUL R6, R12, R25 ;  /* 0x000000190c067220 */ /* 0x000fc80000400000 */
[----:B------:R-:W-:Y:S01]  /*16a0*/  FSEL R11, R8, R23, !P2 ;  /* 0x00000017080b7208 */ /* 0x000fe20005000000 */
[----:B------:R-:W-:-:S04]  /*16b0*/  FFMA R7, R13, R26, R6 ;  /* 0x0000001a0d077223 */ /* 0x000fc80000000006 */
[----:B------:R-:W-:Y:S01]  /*16c0*/  FADD R11, R20, R11 ;  /* 0x0000000b140b7221 */ /* 0x000fe20000000000 */
[----:B------:R-:W-:-:S04]  /*16d0*/  FFMA R19, R14, R21, R7 ;  /* 0x000000150e137223 */ /* 0x000fc80000000007 */
[----:B------:R-:W-:Y:S01]  /*16e0*/  FSETP.NEU.AND P0, PT, R11, RZ, PT ;  /* 0x000000ff0b00720b */ /* 0x000fe20003f0d000 */
[----:B------:R-:W-:-:S12]  /*16f0*/  FFMA R6, -R12, R19, R25 ;  /* 0x000000130c067223 */ /* 0x000fd80000000119 */
[----:B------:R-:W-:Y:S05]  /*1700*/  @!P0 EXIT ;  /* 0x000000000000894d */ /* 0x000fea0003800000 */
[-C--:B------:R-:W-:Y:S01]  /*1710*/  FFMA R7, -R13, R19.reuse, R26 ;  /* 0x000000130d077223 */ /* 0x080fe2000000011a */
[----:B------:R-:W-:Y:S01]  /*1720*/  FMUL R18, R6, R6 ;  /* 0x0000000606127220 */ /* 0x000fe20000400000 */
[----:B------:R-:W-:Y:S01]  /*1730*/  FFMA R8, -R14, R19, R21 ;  /* 0x000000130e087223 */ /* 0x000fe20000000115 */
[----:B------:R-:W-:Y:S01]  /*1740*/  FSETP.GEU.AND P0, PT, |R19|, c[0x0][0x508], PT ;  /* 0x0001420013007a0b */ /* 0x000fe20003f0e200 */
[----:B------:R-:W-:Y:S01]  /*1750*/  FADD R32, R32, c[0x0][0x500] ;  /* 0x0001400020207621 */ /* 0x000fe20000000000 */
[----:B------:R-:W-:Y:S01]  /*1760*/  FFMA R9, R7, R7, R18 ;  /* 0x0000000707097223 */ /* 0x000fe20000000012 */
[----:B------:R-:W-:Y:S02]  /*1770*/  BSSY B0, `(.L_x_519) ;  /* 0x0000011000007945 */ /* 0x000fe40003800000 */
[----:B------:R-:W-:Y:S01]  /*1780*/  FMUL R32, R32, 0.5 ;  /* 0x3f00000020207820 */ /* 0x000fe20000400000 */
[----:B------:R-:W-:-:S04]  /*1790*/  FFMA R18, R8, R8, R9 ;  /* 0x0000000808127223 */ /* 0x000fc80000000009 */
[----:B------:R0:W1:Y:S01]  /*17a0*/  MUFU.RSQ R9, R18 ;  /* 0x0000001200097308 */ /* 0x0000620000001400 */
[----:B------:R-:W-:Y:S02]  /*17b0*/  IADD3 R19, R18, -0xd000000, RZ ;  /* 0xf300000012137810 */ /* 0x000fe40007ffe0ff */
[----:B------:R-:W-:Y:S02]  /*17c0*/  FSEL R32, R32, c[0x0][0x50c], P0 ;  /* 0x0001430020207a08 */ /* 0x000fe40000000000 */
[----:B------:R-:W-:-:S03]  /*17d0*/  ISETP.GT.U32.AND P1, PT, R19, 0x727fffff, PT ;  /* 0x727fffff1300780c */ /* 0x000fc60003f24070 */
[----:B------:R-:W-:-:S10]  /*17e0*/  FMUL R21, R15, R32 ;  /* 0x000000200f157220 */ /* 0x000fd40000400000 */
[----:B------:R-:W-:Y:S05]  /*17f0*/  @!P1 BRA `(.L_x_520) ;  /* 0x0000004000009947 */ /* 0x000fea0003800000 */
[----:B01----:R-:W-:Y:S02]  /*1800*/  MOV R27, 0x1820 ;  /* 0x00001820001b7802 */ /* 0x003fe40000000f00 */
[----:B------:R-:W-:Y:S05]  /*1810*/  CALL.REL.NOINC `($__internal_11_$__cuda_sm20_sqrt_rn_f32_slowpath) ;  /* 0x00000a7000007944 */ /* 0x000fea0003c00000 */
[----:B------:R-:W-:Y:S01]  /*1820*/  MOV R19, R9 ;  /* 0x0000000900137202 */ /* 0x000fe20000000f00 */
[----:B------:R-:W-:Y:S05]  /*1830*/  BRA `(.L_x_521) ;  /* 0x0000004000007947 */ /* 0x000fea0003800000 */
.L_x_520:
[----:B01----:R-:W-:Y:S01]  /*1840*/  FMUL.FTZ R19, R18, R9 ;  /* 0x0000000912137220 */ /* 0x003fe20000410000 */
[----:B------:R-:W-:-:S03]  /*1850*/  FMUL.FTZ R9, R9, 0.5 ;  /* 0x3f00000009097820 */ /* 0x000fc60000410000 */
[----:B------:R-:W-:-:S04]  /*1860*/  FFMA R18, -R19, R19, R18 ;  /* 0x0000001313127223 */ /* 0x000fc80000000112 */
[----:B------:R-:W-:Y:S02]  /*1870*/  FFMA R19, R18, R9, R19 ;  /* 0x0000000912137223 */ /* 0x000fe40000000013 */
.L_x_521:
[----:B------:R-:W-:Y:S05]  /*1880*/  BSYNC B0 ;  /* 0x0000000000007941 */ /* 0x000fea0003800000 */
.L_x_519:
[----:B------:R-:W-:Y:S01]  /*1890*/  FSETP.GT.AND P0, PT, R19, RZ, PT ;  /* 0x000000ff1300720b */ /* 0x000fe20003f04000 */
[----:B------:R-:W-:Y:S01]  /*18a0*/  BSSY B0, `(.L_x_522) ;  /* 0x0000033000007945 */ /* 0x000fe20003800000 */
[-C--:B------:R-:W-:Y:S01]  /*18b0*/  FMUL R13, R13, R15.reuse ;  /* 0x0000000f0d0d7220 */ /* 0x080fe20000400000 */
[-C--:B------:R-:W-:Y:S01]  /*18c0*/  FMUL R12, R12, R15.reuse ;  /* 0x0000000f0c0c7220 */ /* 0x080fe20000400000 */
[----:B------:R-:W-:Y:S01]  /*18d0*/  FMUL R15, R14, R15 ;  /* 0x0000000f0e0f7220 */ /* 0x000fe20000400000 */
[----:B------:R-:W-:Y:S02]  /*18e0*/  MOV R18, RZ ;  /* 0x000000ff00127202 */ /* 0x000fe40000000f00 */
        /* <DEDUP_REMOVED lines=14> */
[----:B------:R-:W-:Y:S05]  /*19d0*/  CALL.REL.NOINC `($__internal_12_$__cuda_sm3x_div_rn_noftz_f32_slowpath) ;  /* 0x00000a2000007944 */ /* 0x000fea0003c00000 */
[----:B------:R-:W-:Y:S02]  /*19e0*/  MOV R14, R18 ;  /* 0x00000012000e7202 */ /* 0x000fe40000000f00 */
.L_x_525:
[----:B------:R-:W-:Y:S05]  /*19f0*/  BSYNC B1 ;  /* 0x0000000000017941 */ /* 0x000fea0003800000 */
.L_x_524:
        /* <DEDUP_REMOVED lines=12> */
[----:B------:R-:W-:Y:S05]  /*1ac0*/  CALL.REL.NOINC `($__internal_12_$__cuda_sm3x_div_rn_noftz_f32_slowpath) ;  /* 0x0000093000007944 */ /* 0x000fea0003c00000 */
[----:B------:R-:W-:Y:S02]  /*1ad0*/  MOV R25, R18 ;  /* 0x0000001200197202 */ /* 0x000fe40000000f00 */
.L_x_527:
[----:B------:R-:W-:Y:S05]  /*1ae0*/  BSYNC B1 ;  /* 0x0000000000017941 */ /* 0x000fea0003800000 */
.L_x_526:
        /* <DEDUP_REMOVED lines=13> */
.L_x_528:
[----:B------:R-:W-:Y:S05]  /*1bc0*/  BSYNC B1 ;  /* 0x0000000000017941 */ /* 0x000fea0003800000 */
.L_x_523:
[----:B------:R-:W-:Y:S05]  /*1bd0*/  BSYNC B0 ;  /* 0x0000000000007941 */ /* 0x000fea0003800000 */
.L_x_522:
[----:B------:R-:W-:Y:S01]  /*1be0*/  FADD R19, RZ, -R19 ;  /* 0x80000013ff137221 */ /* 0x000fe20000000000 */
[----:B------:R-:W0:Y:S01]  /*1bf0*/  MUFU.RCP R24, R11 ;  /* 0x0000000b00187308 */ /* 0x000e220000001000 */
[----:B------:R-:W-:Y:S02]  /*1c00*/  BSSY B0, `(.L_x_529) ;  /* 0x0000012000007945 */ /* 0x000fe40003800000 */
[----:B------:R-:W-:-:S05]  /*1c10*/  FMUL R6, R19, c[0x0][0x664] ;  /* 0x0001990013067a20 */ /* 0x000fca0000400000 */
[----:B------:R-:W-:-:S04]  /*1c20*/  FSETP.GT.AND P0, PT, R21, R6, PT ;  /* 0x000000061500720b */ /* 0x000fc80003f04000 */
[----:B------:R-:W-:Y:S01]  /*1c30*/  FSEL R7, R21, R6, P0 ;  /* 0x0000000615077208 */ /* 0x000fe20000000000 */
[----:B0-----:R-:W-:-:S04]  /*1c40*/  FFMA R9, -R11, R24, 1 ;  /* 0x3f8000000b097423 */ /* 0x001fc80000000118 */
[C---:B------:R-:W-:Y:S01]  /*1c50*/  FFMA R8, R7.reuse, R18, -R13 ;  /* 0x0000001207087223 */ /* 0x040fe2000000080d */
[C---:B------:R-:W-:Y:S01]  /*1c60*/  FFMA R6, R7.reuse, R25, -R12 ;  /* 0x0000001907067223 */ /* 0x040fe2000000080c */
[----:B------:R-:W-:Y:S01]  /*1c70*/  FFMA R7, R7, R14, -R15 ;  /* 0x0000000e07077223 */ /* 0x000fe2000000080f */
[----:B------:R-:W-:Y:S01]  /*1c80*/  FFMA R9, R24, R9, R24 ;  /* 0x0000000918097223 */ /* 0x000fe20000000018 */
[----:B------:R-:W0:Y:S03]  /*1c90*/  FCHK P0, R8, R11 ;  /* 0x0000000b08007302 */ /* 0x000e260000000000 */
[----:B------:R-:W-:-:S04]  /*1ca0*/  FFMA R18, R8, R9, RZ ;  /* 0x0000000908127223 */ /* 0x000fc800000000ff */
[----:B------:R-:W-:-:S04]  /*1cb0*/  FFMA R13, -R11, R18, R8 ;  /* 0x000000120b0d7223 */ /* 0x000fc80000000108 */
[----:B------:R-:W-:Y:S01]  /*1cc0*/  FFMA R12, R9, R13, R18 ;  /* 0x0000000d090c7223 */ /* 0x000fe20000000012 */
[----:B0-----:R-:W-:Y:S05]  /*1cd0*/  @!P0 BRA `(.L_x_530) ;  /* 0x0000004000008947 */ /* 0x001fea0003800000 */
[----:B------:R-:W-:Y:S02]  /*1ce0*/  MOV R9, R11 ;  /* 0x0000000b00097202 */ /* 0x000fe40000000f00 */
[----:B------:R-:W-:Y:S02]  /*1cf0*/  MOV R26, 0x1d10 ;  /* 0x00001d10001a7802 */ /* 0x000fe40000000f00 */
[----:B------:R-:W-:Y:S05]  /*1d00*/  CALL.REL.NOINC `($__internal_12_$__cuda_sm3x_div_rn_noftz_f32_slowpath) ;  /* 0x000006f000007944 */ /* 0x000fea0003c00000 */
[----:B------:R-:W-:Y:S02]  /*1d10*/  MOV R12, R18 ;  /* 0x00000012000c7202 */ /* 0x000fe40000000f00 */
.L_x_530:
[----:B------:R-:W-:Y:S05]  /*1d20*/  BSYNC B0 ;  /* 0x0000000000007941 */ /* 0x000fea0003800000 */
.L_x_529:
        /* <DEDUP_REMOVED lines=12> */
[----:B------:R-:W-:Y:S05]  /*1df0*/  CALL.REL.NOINC `($__internal_12_$__cuda_sm3x_div_rn_noftz_f32_slowpath) ;  /* 0x0000060000007944 */ /* 0x000fea0003c00000 */
[----:B------:R-:W-:Y:S02]  /*1e00*/  MOV R13, R18 ;  /* 0x00000012000d7202 */ /* 0x000fe40000000f00 */
.L_x_532:
[----:B------:R-:W-:Y:S05]  /*1e10*/  BSYNC B0 ;  /* 0x0000000000007941 */ /* 0x000fea0003800000 */
.L_x_531:
        /* <DEDUP_REMOVED lines=14> */
.L_x_534:
[----:B------:R-:W-:Y:S05]  /*1f00*/  BSYNC B0 ;  /* 0x0000000000007941 */ /* 0x000fea0003800000 */
.L_x_533:
[----:B------:R-:W-:Y:S01]  /*1f10*/  ULDC UR4, c[0x0][0x690] ;  /* 0x0001a40000047ab9 */ /* 0x000fe20000000800 */
[----:B------:R-:W-:Y:S01]  /*1f20*/  MOV R7, c[0x0][0x690] ;  /* 0x0001a40000077a02 */ /* 0x000fe20000000f00 */
[----:B------:R-:W-:Y:S01]  /*1f30*/  USHF.R.S32.HI UR4, URZ, 0x1f, UR4 ;  /* 0x0000001f3f047899 */ /* 0x000fe20008011404 */
[----:B------:R-:W-:Y:S01]  /*1f40*/  IMAD R11, R4, c[0x0][0x690], RZ ;  /* 0x0001a400040b7a24 */ /* 0x000fe200078e02ff */
[----:B------:R-:W-:Y:S01]  /*1f50*/  FMUL R13, R13, c[0x0][0x668] ;  /* 0x00019a000d0d7a20 */ /* 0x000fe20000400000 */
[----:B------:R-:W-:Y:S01]  /*1f60*/  FMUL R9, R9, c[0x0][0x668] ;  /* 0x00019a0009097a20 */ /* 0x000fe20000400000 */
[----:B------:R-:W-:-:S02]  /*1f70*/  IMAD.WIDE.U32 R6, R2, R7, c[0x0][0x670] ;  /* 0x00019c0002067625 */ /* 0x000fc400078e0007 */
[----:B------:R-:W-:Y:S02]  /*1f80*/  FMUL R19, R20, R13 ;  /* 0x0000000d14137220 */ /* 0x000fe40000400000 */
[----:B------:R-:W-:Y:S01]  /*1f90*/  IMAD R15, R2, UR4, R11 ;  /* 0x00000004020f7c24 */ /* 0x000fe2000f8e020b */
[----:B------:R-:W-:-:S04]  /*1fa0*/  FMUL R11, R12, c[0x0][0x668] ;  /* 0x00019a000c0b7a20 */ /* 0x000fc80000400000 */
[----:B------:R-:W-:Y:S01]  /*1fb0*/  IADD3 R7, R7, R15, RZ ;  /* 0x0000000f07077210 */ /* 0x000fe20007ffe0ff */
[C---:B------:R-:W-:Y:S01]  /*1fc0*/  FMUL R15, R20.reuse, R11 ;  /* 0x0000000b140f7220 */ /* 0x040fe20000400000 */
[----:B------:R-:W-:Y:S01]  /*1fd0*/  FMUL R20, R20, R9 ;  /* 0x0000000914147220 */ /* 0x000fe20000400000 */
[----:B------:R-:W-:Y:S03]  /*1fe0*/  BSSY B0, `(.L_x_535) ;  /* 0x000001e000007945 */ /* 0x000fe60003800000 */
[----:B------:R0:W-:Y:S04]  /*1ff0*/  RED.E.ADD.F32.FTZ.RN.STRONG.GPU [R6.64], R15 ;  /* 0x0000000f0600798e */ /* 0x0001e8000c10e790 */
[----:B------:R0:W-:Y:S04]  /*2000*/  RED.E.ADD.F32.FTZ.RN.STRONG.GPU [R6.64+0x4], R19 ;  /* 0x000004130600798e */ /* 0x0001e8000c10e790 */
[----:B------:R0:W-:Y:S01]  /*2010*/  RED.E.ADD.F32.FTZ.RN.STRONG.GPU [R6.64+0x8], R20 ;  /* 0x000008140600798e */ /* 0x0001e2000c10e790 */
[----:B------:R-:W-:Y:S05]  /*2020*/  @!P2 BRA `(.L_x_536) ;  /* 0x000001900000a947 */ /* 0x000fea0003800000 */
[----:B------:R-:W-:Y:S01]  /*2030*/  ULDC UR4, c[0x0][0x6c8] ;  /* 0x0001b20000047ab9 */ /* 0x000fe20000000800 */
[----:B0-----:R-:W-:Y:S01]  /*2040*/  MOV R6, c[0x0][0x6c8] ;  /* 0x0001b20000067a02 */ /* 0x001fe20000000f00 */
[----:B------:R-:W-:Y:S01]  /*2050*/  USHF.R.S32.HI UR4, URZ, 0x1f, UR4 ;  /* 0x0000001f3f047899 */ /* 0x000fe20008011404 */
[----:B------:R-:W-:Y:S01]  /*2060*/  IMAD R10, R10, c[0x0][0x6c8], RZ ;  /* 0x0001b2000a0a7a24 */ /* 0x000fe200078e02ff */
[----:B------:R-:W-:Y:S01]  /*2070*/  FMUL R9, R22, R19 ;  /* 0x0000001316097220 */ /* 0x000fe20000400000 */
[----:B------:R-:W-:Y:S01]  /*2080*/  FMUL R2, R16, R15 ;  /* 0x0000000f10027220 */ /* 0x000fe20000400000 */
[----:B------:R-:W-:-:S02]  /*2090*/  IMAD.WIDE.U32 R6, R5, R6, c[0x0][0x6a8] ;  /* 0x0001aa0005067625 */ /* 0x000fc400078e0006 */
[-C--:B------:R-:W-:Y:S01]  /*20a0*/  FFMA R9, R16, R20.reuse, -R9 ;  /* 0x0000001410097223 */ /* 0x080fe20000000809 */
[----:B------:R-:W-:Y:S01]  /*20b0*/  FFMA R2, R17, R19, -R2 ;  /* 0x0000001311027223 */ /* 0x000fe20000000802 */
[----:B------:R-:W-:Y:S01]  /*20c0*/  IMAD R11, R5, UR4, R10 ;  /* 0x00000004050b7c24 */ /* 0x000fe2000f8e020a */
[----:B------:R-:W-:Y:S01]  /*20d0*/  FMUL R5, R17, R20 ;  /* 0x0000001411057220 */ /* 0x000fe20000400000 */
[----:B------:R-:W-:-:S03]  /*20e0*/  FADD R9, -R9, -RZ ;  /* 0x800000ff09097221 */ /* 0x000fc60000000100 */
[----:B------:R-:W-:Y:S01]  /*20f0*/  FFMA R5, R22, R15, -R5 ;  /* 0x0000000f16057223 */ /* 0x000fe20000000805 */
[----:B------:R-:W-:Y:S01]  /*2100*/  IADD3 R7, R7, R11, RZ ;  /* 0x0000000b07077210 */ /* 0x000fe20007ffe0ff */
[----:B------:R-:W-:Y:S02]  /*2110*/  FADD R11, -R2, -RZ ;  /* 0x800000ff020b7221 */ /* 0x000fe40000000100 */
[----:B------:R-:W-:Y:S01]  /*2120*/  FADD R5, -R5, -RZ ;  /* 0x800000ff05057221 */ /* 0x000fe20000000100 */
[----:B------:R-:W-:Y:S01]  /*2130*/  FADD R13, -R15, -RZ ;  /* 0x800000ff0f0d7221 */ /* 0x000fe20000000100 */
[----:B------:R-:W-:Y:S01]  /*2140*/  FADD R15, -R19, -RZ ;  /* 0x800000ff130f7221 */ /* 0x000fe20000000100 */
[----:B------:R0:W-:Y:S01]  /*2150*/  RED.E.ADD.F32.FTZ.RN.STRONG.GPU [R6.64], R9 ;  /* 0x000000090600798e */ /* 0x0001e2000c10e790 */
[----:B------:R-:W-:-:S03]  /*2160*/  FADD R17, -R20, -RZ ;  /* 0x800000ff14117221 */ /* 0x000fc60000000100 */
[----:B------:R0:W-:Y:S04]  /*2170*/  RED.E.ADD.F32.FTZ.RN.STRONG.GPU [R6.64+0x4], R5 ;  /* 0x000004050600798e */ /* 0x0001e8000c10e790 */
[----:B------:R0:W-:Y:S04]  /*2180*/  RED.E.ADD.F32.FTZ.RN.STRONG.GPU [R6.64+0x8], R11 ;  /* 0x0000080b0600798e */ /* 0x0001e8000c10e790 */
[----:B------:R0:W-:Y:S04]  /*2190*/  RED.E.ADD.F32.FTZ.RN.STRONG.GPU [R6.64+0xc], R13 ;  /* 0x00000c0d0600798e */ /* 0x0001e8000c10e790 */
[----:B------:R0:W-:Y:S04]  /*21a0*/  RED.E.ADD.F32.FTZ.RN.STRONG.GPU [R6.64+0x10], R15 ;  /* 0x0000100f0600798e */ /* 0x0001e8000c10e790 */
[----:B------:R0:W-:Y:S02]  /*21b0*/  RED.E.ADD.F32.FTZ.RN.STRONG.GPU [R6.64+0x14], R17 ;  /* 0x000014110600798e */ /* 0x0001e4000c10e790 */
.L_x_536:
[----:B------:R-:W-:Y:S05]  /*21c0*/  BSYNC B0 ;  /* 0x0000000000007941 */ /* 0x000fea0003800000 */
.L_x_535:
[----:B------:R-:W-:Y:S02]  /*21d0*/  ULDC UR6, c[0x0][0x0] ;  /* 0x0000000000067ab9 */ /* 0x000fe40000000800 */
[----:B------:R-:W-:-:S02]  /*21e0*/  ULDC UR7, c[0x0][0xc] ;  /* 0x0000030000077ab9 */ /* 0x000fc40000000800 */
[----:B------:R-:W-:Y:S02]  /*21f0*/  UIMAD.WIDE.U32 UR6, UR6, UR7, URZ ;  /* 0x00000007060672a5 */ /* 0x000fe4000f8e003f */
[----:B------:R-:W-:Y:S02]  /*2200*/  UMOV UR4, URZ ;  /* 0x0000003f00047c82 */ /* 0x000fe40008000000 */
[----:B------:R-:W-:Y:S02]  /*2210*/  UIADD3 UR4, UR7, UR4, URZ ;  /* 0x0000000407047290 */ /* 0x000fe4000fffe03f */
[----:B------:R-:W-:-:S04]  /*2220*/  IADD3 R0, P0, R0, UR6, RZ ;  /* 0x0000000600007c10 */ /* 0x000fc8000ff1e0ff */
[----:B------:R-:W-:Y:S02]  /*2230*/  IADD3.X R3, R3, UR4, RZ, P0, !PT ;  /* 0x0000000403037c10 */ /* 0x000fe400087fe4ff */
[----:B------:R-:W-:-:S04]  /*2240*/  ISETP.GE.U32.AND P0, PT, R0, c[0x0][0x178], PT ;  /* 0x00005e0000007a0c */ /* 0x000fc80003f06070 */
[----:B------:R-:W-:-:S13]  /*2250*/  ISETP.GE.U32.AND.EX P0, PT, R3, c[0x0][0x17c], PT, P0 ;  /* 0x00005f0003007a0c */ /* 0x000fda0003f06100 */
[----:B------:R-:W-:Y:S01]  /*2260*/  @P0 CALL.REL.NOINC `(.L_x_537) ;  /* 0x0000001000000944 */ /* 0x000fe20003c00000 */
[----:B------:R-:W-:Y:S05]  /*2270*/  BRA `(.L_x_538) ;  /* 0xffffdf2000007947 */ /* 0x000fea000383ffff */
.L_x_537:
[----:B------:R-:W-:Y:S05]  /*2280*/  EXIT ;  /* 0x000000000000794d */ /* 0x000fea0003800000 */
        .weak           $__internal_11_$__cuda_sm20_sqrt_rn_f32_slowpath
        .type           $__internal_11_$__cuda_sm20_sqrt_rn_f32_slowpath,@function
        .size           $__internal_11_$__cuda_sm20_sqrt_rn_f32_slowpath,($__internal_12_$__cuda_sm3x_div_rn_noftz_f32_slowpath - $__internal_11_$__cuda_sm20_sqrt_rn_f32_slowpath)
$__internal_11_$__cuda_sm20_sqrt_rn_f32_slowpath:
        /* <DEDUP_REMOVED lines=19> */
.L_x_539:
[----:B------:R-:W-:Y:S02]  /*23c0*/  MOV R9, R18 ;  /* 0x0000001200097202 */ /* 0x000fe40000000f00 */
[----:B------:R-:W-:Y:S02]  /*23d0*/  MOV R18, R27 ;  /* 0x0000001b00127202 */ /* 0x000fe40000000f00 */
[----:B------:R-:W-:-:S04]  /*23e0*/  MOV R19, 0x0 ;  /* 0x0000000000137802 */ /* 0x000fc80000000f00 */
[----:B------:R-:W-:Y:S05]  /*23f0*/  RET.REL.NODEC R18 `(my_solve_particle_shape_contacts_cuda_kernel_forward) ;  /* 0xffffdc0012007950 */ /* 0x000fea0003c3ffff */
        .weak           $__internal_12_$__cuda_sm3x_div_rn_noftz_f32_slowpath
        .type           $__internal_12_$__cuda_sm3x_div_rn_noftz_f32_slowpath,@function
        .size           $__internal_12_$__cuda_sm3x_div_rn_noftz_f32_slowpath,(.L_x_1272 - $__internal_12_$__cuda_sm3x_div_rn_noftz_f32_slowpath)
$__internal_12_$__cuda_sm3x_div_rn_noftz_f32_slowpath:
        /* <DEDUP_REMOVED lines=34> */
.L_x_541:
        /* <DEDUP_REMOVED lines=31> */
[C---:B------:R-:W-:Y:S02]  /*2810*/  ISETP.NE.AND P1, PT, R18.reuse, RZ, PT ;  /* 0x000000ff1200720c */ /* 0x040fe40003f25270 */
        /* <DEDUP_REMOVED lines=19> */
.L_x_548:
[----:B------:R-:W-:-:S04]  /*2950*/  LOP3.LUT R8, R8, 0x80000000, RZ, 0xc0, !PT ;  /* 0x8000000008087812 */ /* 0x000fc800078ec0ff */
[----:B------:R-:W-:Y:S01]  /*2960*/  LOP3.LUT R8, R8, 0x7f800000, RZ, 0xfc, !PT ;  /* 0x7f80000008087812 */ /* 0x000fe200078efcff */
[----:B------:R-:W-:Y:S05]  /*2970*/  BRA `(.L_x_549) ;  /* 0x0000001000007947 */ /* 0x000fea0003800000 */
.L_x_547:
[----:B------:R-:W-:Y:S02]  /*2980*/  LEA R8, R31, R8, 0x17 ;  /* 0x000000081f087211 */ /* 0x000fe400078eb8ff */
.L_x_549:
[----:B------:R-:W-:Y:S05]  /*2990*/  BSYNC B3 ;  /* 0x0000000000037941 */ /* 0x000fea0003800000 */
.L_x_546:
[----:B------:R-:W-:Y:S05]  /*29a0*/  BRA `(.L_x_550) ;  /* 0x0000008000007947 */ /* 0x000fea0003800000 */
.L_x_545:
[----:B------:R-:W-:-:S04]  /*29b0*/  LOP3.LUT R8, R9, 0x80000000, R8, 0x48, !PT ;  /* 0x8000000009087812 */ /* 0x000fc800078e4808 */
[----:B------:R-:W-:Y:S01]  /*29c0*/  LOP3.LUT R8, R8, 0x7f800000, RZ, 0xfc, !PT ;  /* 0x7f80000008087812 */ /* 0x000fe200078efcff */
[----:B------:R-:W-:Y:S05]  /*29d0*/  BRA `(.L_x_550) ;  /* 0x0000005000007947 */ /* 0x000fea0003800000 */
.L_x_544:
[----:B------:R-:W-:Y:S01]  /*29e0*/  LOP3.LUT R8, R9, 0x80000000, R8, 0x48, !PT ;  /* 0x8000000009087812 */ /* 0x000fe200078e4808 */
[----:B------:R-:W-:Y:S05]  /*29f0*/  BRA `(.L_x_550) ;  /* 0x0000003000007947 */ /* 0x000fea0003800000 */
.L_x_543:
[----:B------:R-:W0:Y:S01]  /*2a00*/  MUFU.RSQ R8, -QNAN ;  /* 0xffc0000000087908 */ /* 0x000e220000001400 */
[----:B------:R-:W-:Y:S05]  /*2a10*/  BRA `(.L_x_550) ;  /* 0x0000001000007947 */ /* 0x000fea0003800000 */
.L_x_542:
[----:B------:R-:W-:Y:S02]  /*2a20*/  FADD.FTZ R8, R8, R9 ;  /* 0x0000000908087221 */ /* 0x000fe40000010000 */
.L_x_550:
[----:B------:R-:W-:Y:S05]  /*2a30*/  BSYNC B2 ;  /* 0x0000000000027941 */ /* 0x000fea0003800000 */
.L_x_540:
[----:B0-----:R-:W-:Y:S02]  /*2a40*/  MOV R18, R8 ;  /* 0x0000000800127202 */ /* 0x001fe40000000f00 */
[----:B------:R-:W-:Y:S02]  /*2a50*/  MOV R8, R26 ;  /* 0x0000001a00087202 */ /* 0x000fe40000000f00 */
[----:B------:R-:W-:-:S04]  /*2a60*/  MOV R9, 0x0 ;  /* 0x0000000000097802 */ /* 0x000fc80000000f00 */
[----:B------:R-:W-:Y:S05]  /*2a70*/  RET.REL.NODEC R8 `(my_solve_particle_shape_contacts_cuda_kernel_forward) ;  /* 0xffffd58008007950 */ /* 0x000fea0003c3ffff */
.L_x_551:
        /* <DEDUP_REMOVED lines=16> */
.L_x_1272:


//--------------------- .text.my_solve_particle_particle_contacts_cuda_kernel_backward --------------------------
	.section	.text.my_solve_particle_particle_contacts_cuda_kernel_backward,"ax",@progbits
	.sectioninfo	@"SHI_REGISTERS=102"
	.align	128
        .global         my_solve_particle_particle_contacts_cuda_kernel_backward
        .type           my_solve_particle_particle_contacts_cuda_kernel_backward,@function
        .size           my_solve_particle_particle_contacts_cuda_kernel_backward,(.L_x_1275 - my_solve_particle_particle_contacts_cuda_kernel_backward)
        .other          my_solve_particle_particle_contacts_cuda_kernel_backward,@"STO_CUDA_ENTRY STV_DEFAULT"
my_solve_particle_particle_contacts_cuda_kernel_backward:
.text.my_solve_particle_particle_contacts_cuda_kernel_backward:
        /* <DEDUP_REMOVED lines=9> */
[----:B------:R-:W-:Y:S01]  /*0090*/  MOV R19, c[0x0][0x2a0] ;  /* 0x0000a80000137a02 */ /* 0x000fe20000000f00 */
        /* <DEDUP_REMOVED lines=23> */
.L_x_650:
[----:B------:R-:W-:Y:S02]  /*0210*/  MOV R60, c[0x0][0x180] ;  /* 0x00006000003c7a02 */ /* 0x000fe40000000f00 */
[----:B------:R-:W-:-:S06]  /*0220*/  MOV R61, c[0x0][0x184] ;  /* 0x00006100003d7a02 */ /* 0x000fcc0000000f00 */
[----:B------:R-:W2:Y:S01]  /*0230*/  LDG.E.64 R60, [R60.64+0x10] ;  /* 0x000010123c3c7981 */ /* 0x000ea2000c1e1b00 */
[----:B------:R-:W-:Y:S02]  /*0240*/  MOV R18, 0xffffffff ;  /* 0xffffffff00127802 */ /* 0x000fe40000000f00 */
[----:B--2---:R-:W-:-:S04]  /*0250*/  ISETP.NE.U32.AND P1, PT, R60, RZ, PT ;  /* 0x000000ff3c00720c */ /* 0x004fc80003f25070 */
[----:B------:R-:W-:-:S13]  /*0260*/  ISETP.NE.AND.EX P1, PT, R61, RZ, PT, P1 ;  /* 0x000000ff3d00720c */ /* 0x000fda0003f25310 */
[----:B------:R-:W-:-:S04]  /*0270*/  @P1 SHF.R.S64 R5, RZ, 0x1e, R16 ;  /* 0x0000001eff051819 */ /* 0x000fc80000001010 */
[----:B------:R-:W-:-:S04]  /*0280*/  @P1 IADD3 R4, P2, R60, R5, RZ ;  /* 0x000000053c041210 */ /* 0x000fc80007f5e0ff */
[----:B------:R-:W-:-:S05]  /*0290*/  @P1 LEA.HI.X.SX32 R5, R16, R61, 0x2, P2 ;  /* 0x0000003d10051211 */ /* 0x000fca00010f16ff */
[----:B------:R-:W2:Y:S01]  /*02a0*/  @P1 LDG.E R18, [R4.64] ;  /* 0x0000001204121981 */ /* 0x000ea2000c1e1900 */
[----:B------:R-:W-:Y:S01]  /*02b0*/  YIELD ;  /* 0x0000000000007946 */ /* 0x000fe20003800000 */
[----:B------:R-:W-:Y:S01]  /*02c0*/  ULDC.64 UR16, c[0x0][0x180] ;  /* 0x0000600000107ab9 */ /* 0x000fe20000000a00 */
[----:B------:R-:W-:Y:S01]  /*02d0*/  BSSY B1, `(.L_x_553) ;  /* 0x0000487000017945 */ /* 0x000fe20003800000 */
[----:B------:R-:W-:-:S04]  /*02e0*/  UIADD3 UR15, UP0, UR16, 0x10, URZ ;  /* 0x00000010100f7890 */ /* 0x000fc8000ff1e03f */
[----:B------:R-:W-:Y:S02]  /*02f0*/  UIADD3.X UR16, URZ, UR17, URZ, UP0, !UPT ;  /* 0x000000113f107290 */ /* 0x000fe400087fe43f */
[----:B------:R-:W-:-:S04]  /*0300*/  MOV R2, UR15 ;  /* 0x0000000f00027c02 */ /* 0x000fc80008000f00 */
[----:B------:R-:W-:Y:S01]  /*0310*/  IMAD.U32 R3, RZ, RZ, UR16 ;  /* 0x00000010ff037e24 */ /* 0x000fe2000f8e00ff */
[----:B--2---:R-:W-:-:S13]  /*0320*/  ISETP.NE.AND P1, PT, R18, -0x1, PT ;  /* 0xffffffff1200780c */ /* 0x004fda0003f25270 */
[----:B-----5:R-:W-:Y:S05]  /*0330*/  @!P1 BRA `(.L_x_554) ;  /* 0x0000480000009947 */ /* 0x020fea0003800000 */
        /* <DEDUP_REMOVED lines=9> */
[----:B------:R-:W-:Y:S05]  /*03d0*/  @P1 BRA `(.L_x_554) ;  /* 0x0000476000001947 */ /* 0x000fea0003800000 */
[----:B------:R0:W2:Y:S01]  /*03e0*/  LDG.E.64 R62, [R2.64+0x18] ;  /* 0x00001812023e7981 */ /* 0x0000a2000c1e1b00 */
[----:B------:R-:W-:Y:S01]  /*03f0*/  IMAD R5, R20, c[0x0][0x250], RZ ;  /* 0x0000940014057a24 */ /* 0x000fe200078e02ff */
[----:B------:R-:W-:Y:S02]  /*0400*/  MOV R7, c[0x0][0x250] ;  /* 0x0000940000077a02 */ /* 0x000fe40000000f00 */
[----:B------:R0:W3:Y:S01]  /*0410*/  LDG.E R21, [R2.64+0x20] ;  /* 0x0000201202157981 */ /* 0x0000e2000c1e1900 */
[C---:B------:R-:W-:Y:S01]  /*0420*/  IMAD R9, R18.reuse, UR7, R5 ;  /* 0x0000000712097c24 */ /* 0x040fe2000f8e0205 */
[----:B------:R-:W-:Y:S01]  /*0430*/  MOV R11, c[0x0][0x1a8] ;  /* 0x00006a00000b7a02 */ /* 0x000fe20000000f00 */
[----:B------:R-:W-:Y:S01]  /*0440*/  IMAD.WIDE.U32 R4, R18, R7, c[0x0][0x230] ;  /* 0x00008c0012047625 */ /* 0x000fe200078e0007 */
[----:B------:R0:W4:Y:S03]  /*0450*/  LDG.E.64 R64, [R2.64+0x8] ;  /* 0x0000081202407981 */ /* 0x000126000c1e1b00 */
[----:B------:R-:W-:Y:S01]  /*0460*/  IMAD R7, R20, c[0x0][0x1a8], RZ ;  /* 0x00006a0014077a24 */ /* 0x000fe200078e02ff */
[----:B------:R-:W-:Y:S01]  /*0470*/  IADD3 R9, R5, R9, RZ ;  /* 0x0000000905097210 */ /* 0x000fe20007ffe0ff */
[----:B------:R0:W4:Y:S01]  /*0480*/  LDG.E.64 R66, [R2.64+0x10] ;  /* 0x0000101202427981 */ /* 0x000122000c1e1b00 */
[----:B------:R-:W-:Y:S01]  /*0490*/  MOV R8, R4 ;  /* 0x0000000400087202 */ /* 0x000fe20000000f00 */
[----:B------:R-:W-:-:S02]  /*04a0*/  IMAD R5, R18, UR5, R7 ;  /* 0x0000000512057c24 */ /* 0x000fc4000f8e0207 */
[----:B------:R-:W-:Y:S01]  /*04b0*/  IMAD.WIDE.U32 R6, R18, R11, c[0x0][0x188] ;  /* 0x0000620012067625 */ /* 0x000fe200078e000b */
[----:B------:R0:W4:Y:S04]  /*04c0*/  LDG.E R4, [R2.64+-0xc] ;  /* 0xfffff41202047981 */ /* 0x000128000c1e1900 */
[----:B------:R1:W4:Y:S01]  /*04d0*/  LDG.E R22, [R8.64] ;  /* 0x0000001208167981 */ /* 0x000322000c1e1900 */
[----:B------:R-:W-:-:S05]  /*04e0*/  IMAD.IADD R7, R7, 0x1, R5 ;  /* 0x0000000107077824 */ /* 0x000fca00078e0205 */
[----:B------:R0:W4:Y:S04]  /*04f0*/  LDG.E R23, [R6.64] ;  /* 0x0000001206177981 */ /* 0x000128000c1e1900 */
[----:B------:R1:W4:Y:S04]  /*0500*/  LDG.E R24, [R6.64+0x4] ;  /* 0x0000041206187981 */ /* 0x000328000c1e1900 */
[----:B------:R1:W4:Y:S04]  /*0510*/  LDG.E R25, [R6.64+0x8] ;  /* 0x0000081206197981 */ /* 0x000328000c1e1900 */
[----:B0-----:R-:W4:Y:S01]  /*0520*/  LDG.E.64 R2, [R2.64+-0x8] ;  /* 0xfffff81202027981 */ /* 0x001f22000c1e1b00 */
[----:B--2---:R-:W-:-:S02]  /*0530*/  IABS R33, R62 ;  /* 0x0000003e00217213 */ /* 0x004fc40000000000 */
[----:B------:R-:W-:Y:S02]  /*0540*/  IABS R37, R63 ;  /* 0x0000003f00257213 */ /* 0x000fe40000000000 */
[----:B------:R-:W0:Y:S01]  /*0550*/  I2F.RP R0, R33 ;  /* 0x0000002100007306 */ /* 0x000e220000209400 */
[----:B---3--:R-:W-:-:S07]  /*0560*/  IABS R41, R21 ;  /* 0x0000001500297213 */ /* 0x008fce0000000000 */
[----:B-1----:R-:W1:Y:S08]  /*0570*/  I2F.RP R8, R37 ;  /* 0x0000002500087306 */ /* 0x002e700000209400 */
[----:B------:R-:W2:Y:S01]  /*0580*/  I2F.RP R7, R41 ;  /* 0x0000002900077306 */ /* 0x000ea20000209400 */
[----:B----4-:R-:W-:-:S07]  /*0590*/  FADD R6, R22, c[0x0][0x2b0] ;  /* 0x0000ac0016067621 */ /* 0x010fce0000000000 */
[----:B0-----:R-:W0:Y:S01]  /*05a0*/  MUFU.RCP R0, R0 ;  /* 0x0000000000007308 */ /* 0x001e220000001000 */
[----:B------:R-:W-:-:S07]  /*05b0*/  FADD R6, R6, c[0x0][0x2ac] ;  /* 0x0000ab0006067621 */ /* 0x000fce0000000000 */
[----:B-1----:R-:W1:Y:S01]  /*05c0*/  MUFU.RCP R8, R8 ;  /* 0x0000000800087308 */ /* 0x002e620000001000 */
[----:B------:R-:W-:-:S07]  /*05d0*/  FADD R5, -R6, R23 ;  /* 0x0000001706057221 */ /* 0x000fce0000000100 */
[----:B--2---:R-:W2:Y:S01]  /*05e0*/  MUFU.RCP R7, R7 ;  /* 0x0000000700077308 */ /* 0x004ea20000001000 */
[----:B0-----:R-:W-:Y:S01]  /*05f0*/  IADD3 R10, R0, 0xffffffe, RZ ;  /* 0x0ffffffe000a7810 */ /* 0x001fe20007ffe0ff */
[----:B------:R-:W-:-:S06]  /*0600*/  FMUL R5, R4, R5 ;  /* 0x0000000504057220 */ /* 0x000fcc0000400000 */
[----:B------:R-:W0:Y:S01]  /*0610*/  F2I.FTZ.U32.TRUNC.NTZ R11, R10 ;  /* 0x0000000a000b7305 */ /* 0x000e22000021f000 */
[----:B-1----:R-:W-:-:S07]  /*0620*/  IADD3 R30, R8, 0xffffffe, RZ ;  /* 0x0ffffffe081e7810 */ /* 0x002fce0007ffe0ff */
[----:B------:R-:W1:Y:S01]  /*0630*/  F2I.TRUNC.NTZ R27, R5 ;  /* 0x00000005001b7305 */ /* 0x000e62000020f100 */
[----:B--2---:R-:W-:Y:S01]  /*0640*/  IADD3 R8, R7, 0xffffffe, RZ ;  /* 0x0ffffffe07087810 */ /* 0x004fe20007ffe0ff */
[----:B------:R-:W-:-:S06]  /*0650*/  FADD R7, -R6, R24 ;  /* 0x0000001806077221 */ /* 0x000fcc0000000100 */
[----:B------:R-:W2:Y:S01]  /*0660*/  F2I.FTZ.U32.TRUNC.NTZ R31, R30 ;  /* 0x0000001e001f7305 */ /* 0x000ea2000021f000 */
[----:B------:R-:W-:Y:S01]  /*0670*/  FMUL R7, R4, R7 ;  /* 0x0000000704077220 */ /* 0x000fe20000400000 */
[----:B------:R-:W-:Y:S01]  /*0680*/  FADD R29, -R6, R25 ;  /* 0x00000019061d7221 */ /* 0x000fe20000000100 */
[----:B0-----:R-:W-:-:S03]  /*0690*/  IADD3 R12, RZ, -R11, RZ ;  /* 0x8000000bff0c7210 */ /* 0x001fc60007ffe0ff */
[----:B------:R-:W-:Y:S02]  /*06a0*/  FMUL R29, R4, R29 ;  /* 0x0000001d041d7220 */ /* 0x000fe40000400000 */
[----:B------:R2:W0:Y:S01]  /*06b0*/  F2I.FTZ.U32.TRUNC.NTZ R9, R8 ;  /* 0x0000000800097305 */ /* 0x000422000021f000 */
[----:B-1----:R-:W-:Y:S01]  /*06c0*/  IADD3 R0, R27, 0x100000, RZ ;  /* 0x001000001b007810 */ /* 0x002fe20007ffe0ff */
[----:B------:R-:W-:Y:S01]  /*06d0*/  IMAD R35, R12, R33, RZ ;  /* 0x000000210c237224 */ /* 0x000fe200078e02ff */
[----:B------:R-:W-:-:S05]  /*06e0*/  MOV R10, RZ ;  /* 0x000000ff000a7202 */ /* 0x000fca0000000f00 */
[----:B------:R1:W3:Y:S01]  /*06f0*/  F2I.TRUNC.NTZ R26, R7 ;  /* 0x00000007001a7305 */ /* 0x0002e2000020f100 */
[----:B--2---:R-:W-:Y:S02]  /*0700*/  IADD3 R8, RZ, -R31, RZ ;  /* 0x8000001fff087210 */ /* 0x004fe40007ffe0ff */
[----:B------:R-:W-:Y:S01]  /*0710*/  IMNMX R5, RZ, R0, !PT ;  /* 0x00000000ff057217 */ /* 0x000fe20007800200 */
[----:B------:R-:W-:Y:S01]  /*0720*/  IMAD.HI.U32 R10, R11, R35, R10 ;  /* 0x000000230b0a7227 */ /* 0x000fe200078e000a */
[----:B------:R-:W-:-:S03]  /*0730*/  MOV R30, RZ ;  /* 0x000000ff001e7202 */ /* 0x000fc60000000f00 */
[----:B------:R-:W2:Y:S01]  /*0740*/  F2I.TRUNC.NTZ R28, R29 ;  /* 0x0000001d001c7305 */ /* 0x000ea2000020f100 */
[----:B------:R-:W-:Y:S01]  /*0750*/  IABS R0, R62 ;  /* 0x0000003e00007213 */ /* 0x000fe20000000000 */
[----:B------:R-:W-:Y:S01]  /*0760*/  IMAD R11, R8, R37, RZ ;  /* 0x00000025080b7224 */ /* 0x000fe200078e02ff */
[----:B-1----:R-:W-:Y:S02]  /*0770*/  IABS R7, R5 ;  /* 0x0000000500077213 */ /* 0x002fe40000000000 */
[----:B------:R-:W-:Y:S01]  /*0780*/  IADD3 R8, RZ, -R0, RZ ;  /* 0x80000000ff087210 */ /* 0x000fe20007ffe0ff */
[----:B------:R-:W-:Y:S01]  /*0790*/  IMAD.HI.U32 R30, R31, R11, R30 ;  /* 0x0000000b1f1e7227 */ /* 0x000fe200078e001e */
[----:B------:R-:W-:Y:S02]  /*07a0*/  IABS R11, R63 ;  /* 0x0000003f000b7213 */ /* 0x000fe40000000000 */
[----:B0-----:R-:W-:Y:S01]  /*07b0*/  IADD3 R32, RZ, -R9, RZ ;  /* 0x80000009ff207210 */ /* 0x001fe20007ffe0ff */
[----:B------:R-:W-:Y:S01]  /*07c0*/  IMAD.HI.U32 R10, R10, R7, RZ ;  /* 0x000000070a0a7227 */ /* 0x000fe200078e00ff */
[----:B---3--:R-:W-:-:S03]  /*07d0*/  IADD3 R0, R26, 0x100000, RZ ;  /* 0x001000001a007810 */ /* 0x008fc60007ffe0ff */
[----:B------:R-:W-:Y:S01]  /*07e0*/  IMAD R10, R10, R8, R7 ;  /* 0x000000080a0a7224 */ /* 0x000fe200078e0207 */
[----:B------:R-:W-:Y:S01]  /*07f0*/  IMNMX R12, RZ, R0, !PT ;  /* 0x00000000ff0c7217 */ /* 0x000fe20007800200 */
[----:B------:R-:W-:Y:S01]  /*0800*/  IMAD.MOV R31, RZ, RZ, -R11 ;  /* 0x000000ffff1f7224 */ /* 0x000fe200078e0a0b */
[----:B------:R-:W-:Y:S01]  /*0810*/  MOV R8, RZ ;  /* 0x000000ff00087202 */ /* 0x000fe20000000f00 */
[----:B------:R-:W-:Y:S01]  /*0820*/  IMAD R11, R32, R41, RZ ;  /* 0x00000029200b7224 */ /* 0x000fe200078e02ff */
[----:B--2---:R-:W-:Y:S02]  /*0830*/  IADD3 R0, R28, 0x100000, RZ ;  /* 0x001000001c007810 */ /* 0x004fe40007ffe0ff */
[----:B------:R-:W-:Y:S01]  /*0840*/  IABS R7, R12 ;  /* 0x0000000c00077213 */ /* 0x000fe20000000000 */
[----:B------:R-:W-:Y:S01]  /*0850*/  IMAD.HI.U32 R8, R9, R11, R8 ;  /* 0x0000000b09087227 */ /* 0x000fe200078e0008 */
[----:B------:R-:W-:Y:S02]  /*0860*/  IMNMX R29, RZ, R0, !PT ;  /* 0x00000000ff1d7217 */ /* 0x000fe40007800200 */
[----:B------:R-:W-:Y:S01]  /*0870*/  IABS R11, R21 ;  /* 0x00000015000b7213 */ /* 0x000fe20000000000 */
[----:B------:R-:W-:Y:S01]  /*0880*/  IMAD.HI.U32 R30, R30, R7, RZ ;  /* 0x000000071e1e7227 */ /* 0x000fe200078e00ff */
[----:B------:R-:W-:-:S02]  /*0890*/  MOV R0, R31 ;  /* 0x0000001f00007202 */ /* 0x000fc40000000f00 */
[----:B------:R-:W-:Y:S02]  /*08a0*/  IABS R9, R29 ;  /* 0x0000001d00097213 */ /* 0x000fe40000000000 */
[----:B------:R-:W-:Y:S01]  /*08b0*/  IADD3 R11, RZ, -R11, RZ ;  /* 0x8000000bff0b7210 */ /* 0x000fe20007ffe0ff */
[----:B------:R-:W-:Y:S01]  /*08c0*/  IMAD R30, R30, R0, R7 ;  /* 0x000000001e1e7224 */ /* 0x000fe200078e0207 */
[----:B------:R-:W-:Y:S01]  /*08d0*/  ISETP.GT.U32.AND P1, PT, R33, R10, PT ;  /* 0x0000000a2100720c */ /* 0x000fe20003f24070 */
[----:B------:R-:W-:Y:S01]  /*08e0*/  IMAD.HI.U32 R8, R8, R9, RZ ;  /* 0x0000000908087227 */ /* 0x000fe200078e00ff */
[----:B------:R-:W-:Y:S02]  /*08f0*/  MOV R0, R11 ;  /* 0x0000000b00007202 */ /* 0x000fe40000000f00 */
[----:B------:R-:W-:-:S03]  /*0900*/  ISETP.GT.U32.AND P2, PT, R37, R30, PT ;  /* 0x0000001e2500720c */ /* 0x000fc60003f44070 */
[----:B------:R-:W-:-:S05]  /*0910*/  IMAD R0, R8, R0, R9 ;  /* 0x0000000008007224 */ /* 0x000fca00078e0209 */
[----:B------:R-:W-:Y:S02]  /*0920*/  ISETP.GT.U32.AND P3, PT, R41, R0, PT ;  /* 0x000000002900720c */ /* 0x000fe40003f64070 */
[----:B------:R-:W-:-:S04]  /*0930*/  @!P1 IADD3 R10, R10, -R33, RZ ;  /* 0x800000210a0a9210 */ /* 0x000fc80007ffe0ff */
[----:B------:R-:W-:Y:S01]  /*0940*/  ISETP.GT.U32.AND P4, PT, R33, R10, PT ;  /* 0x0000000a2100720c */ /* 0x000fe20003f84070 */
[----:B------:R-:W-:Y:S01]  /*0950*/  @!P2 IMAD.IADD R30, R30, 0x1, -R37 ;  /* 0x000000011e1ea824 */ /* 0x000fe200078e0a25 */
[----:B------:R-:W-:-:S05]  /*0960*/  ISETP.GE.AND P2, PT, R5, RZ, PT ;  /* 0x000000ff0500720c */ /* 0x000fca0003f46270 */
[----:B------:R-:W-:Y:S02]  /*0970*/  @!P3 IADD3 R0, R0, -R41, RZ ;  /* 0x800000290000b210 */ /* 0x000fe40007ffe0ff */
[----:B------:R-:W-:Y:S02]  /*0980*/  ISETP.GT.U32.AND P5, PT, R37, R30, PT ;  /* 0x0000001e2500720c */ /* 0x000fe40003fa4070 */
[----:B------:R-:W-:Y:S02]  /*0990*/  ISETP.NE.U32.AND P1, PT, RZ, c[0x0][0x438], PT ;  /* 0x00010e00ff007a0c */ /* 0x000fe40003f25070 */
[----:B------:R-:W-:Y:S02]  /*09a0*/  ISETP.GT.U32.AND P3, PT, R41, R0, PT ;  /* 0x000000002900720c */ /* 0x000fe40003f64070 */
[----:B------:R-:W-:Y:S02]  /*09b0*/  @!P4 IADD3 R10, R10, -R33, RZ ;  /* 0x800000210a0ac210 */ /* 0x000fe40007ffe0ff */
[----:B------:R-:W-:Y:S01]  /*09c0*/  ISETP.NE.AND.EX P1, PT, RZ, c[0x0][0x43c], PT, P1 ;  /* 0x00010f00ff007a0c */ /* 0x000fe20003f25310 */
[----:B------:R-:W-:Y:S01]  /*09d0*/  IMAD R7, R20, c[0x0][0x218], RZ ;  /* 0x0000860014077a24 */ /* 0x000fe200078e02ff */
[----:B------:R-:W-:-:S02]  /*09e0*/  MOV R9, c[0x0][0x218] ;  /* 0x0000860000097a02 */ /* 0x000fc40000000f00 */
[----:B------:R-:W-:Y:S02]  /*09f0*/  ISETP.GE.AND P4, PT, R12, RZ, PT ;  /* 0x000000ff0c00720c */ /* 0x000fe40003f86270 */
[----:B------:R-:W-:Y:S01]  /*0a00*/  @!P2 IADD3 R10, -R10, RZ, RZ ;  /* 0x000000ff0a0aa210 */ /* 0x000fe20007ffe1ff */
[----:B------:R-:W-:Y:S01]  /*0a10*/  IMAD R7, R18, UR8, R7 ;  /* 0x0000000812077c24 */ /* 0x000fe2000f8e0207 */
[----:B------:R-:W-:Y:S01]  /*0a20*/  ISETP.NE.AND P6, PT, R62, RZ, PT ;  /* 0x000000ff3e00720c */ /* 0x000fe20003fc5270 */
[----:B------:R-:W-:Y:S01]  /*0a30*/  IMAD.WIDE.U32 R8, R18, R9, c[0x0][0x1f8] ;  /* 0x00007e0012087625 */ /* 0x000fe200078e0009 */
[----:B------:R-:W-:Y:S02]  /*0a40*/  ISETP.NE.AND P2, PT, R63, RZ, PT ;  /* 0x000000ff3f00720c */ /* 0x000fe40003f45270 */
[----:B------:R-:W-:Y:S01]  /*0a50*/  @!P5 IADD3 R30, R30, -R37, RZ ;  /* 0x800000251e1ed210 */ /* 0x000fe20007ffe0ff */
[----:B------:R-:W-:Y:S01]  /*0a60*/  IMAD R5, R20, c[0x0][0x1e0], RZ ;  /* 0x0000780014057a24 */ /* 0x000fe200078e02ff */
[----:B------:R-:W-:Y:S01]  /*0a70*/  ISETP.GE.AND P5, PT, R29, RZ, PT ;  /* 0x000000ff1d00720c */ /* 0x000fe20003fa6270 */
[----:B------:R-:W-:Y:S01]  /*0a80*/  @!P3 IMAD.IADD R0, R0, 0x1, -R41 ;  /* 0x000000010000b824 */ /* 0x000fe200078e0a29 */
[----:B------:R-:W-:-:S02]  /*0a90*/  ISETP.NE.AND P3, PT, R21, RZ, PT ;  /* 0x000000ff1500720c */ /* 0x000fc40003f65270 */
[----:B------:R-:W-:Y:S01]  /*0aa0*/  IADD3 R39, R9, R7, RZ ;  /* 0x0000000709277210 */ /* 0x000fe20007ffe0ff */
[----:B------:R-:W-:Y:S01]  /*0ab0*/  IMAD R7, R18, UR6, R5 ;  /* 0x0000000612077c24 */ /* 0x000fe2000f8e0205 */
[----:B------:R-:W-:Y:S01]  /*0ac0*/  MOV R9, c[0x0][0x1e0] ;  /* 0x0000780000097a02 */ /* 0x000fe20000000f00 */
[----:B------:R-:W-:Y:S01]  /*0ad0*/  @P1 IMAD R5, R20, c[0x0][0x458], RZ ;  /* 0x0001160014051a24 */ /* 0x000fe200078e02ff */
[----:B------:R-:W-:Y:S02]  /*0ae0*/  MOV R38, R8 ;  /* 0x0000000800267202 */ /* 0x000fe40000000f00 */
[----:B------:R-:W-:Y:S01]  /*0af0*/  @!P4 IADD3 R30, -R30, RZ, RZ ;  /* 0x000000ff1e1ec210 */ /* 0x000fe20007ffe1ff */
[C---:B------:R-:W-:Y:S01]  /*0b00*/  IMAD.WIDE.U32 R8, R18.reuse, R9, c[0x0][0x1c0] ;  /* 0x0000700012087625 */ /* 0x040fe200078e0009 */
[----:B------:R-:W-:Y:S02]  /*0b10*/  @P1 MOV R37, c[0x0][0x458] ;  /* 0x0001160000251a02 */ /* 0x000fe40000000f00 */
[----:B------:R-:W-:Y:S01]  /*0b20*/  @!P6 LOP3.LUT R10, RZ, R62, RZ, 0x33, !PT ;  /* 0x0000003eff0ae212 */ /* 0x000fe200078e33ff */
[----:B------:R-:W-:Y:S01]  /*0b30*/  @P1 IMAD R11, R18, UR9, R5 ;  /* 0x00000009120b1c24 */ /* 0x000fe2000f8e0205 */
[----:B------:R-:W-:-:S02]  /*0b40*/  MOV R5, R0 ;  /* 0x0000000000057202 */ /* 0x000fc40000000f00 */
[----:B------:R-:W-:Y:S01]  /*0b50*/  @!P2 LOP3.LUT R30, RZ, R63, RZ, 0x33, !PT ;  /* 0x0000003fff1ea212 */ /* 0x000fe200078e33ff */
[----:B------:R-:W-:Y:S01]  /*0b60*/  @P1 IMAD.WIDE.U32 R36, R18, R37, c[0x0][0x438] ;  /* 0x00010e0012241625 */ /* 0x000fe200078e0025 */
[----:B------:R-:W-:Y:S01]  /*0b70*/  @!P5 IADD3 R5, -R5, RZ, RZ ;  /* 0x000000ff0505d210 */ /* 0x000fe20007ffe1ff */
[----:B------:R-:W-:Y:S01]  /*0b80*/  FADD R31, R6, R25 ;  /* 0x00000019061f7221 */ /* 0x000fe20000000000 */
[----:B------:R-:W-:Y:S01]  /*0b90*/  IADD3 R9, R9, R7, RZ ;  /* 0x0000000709097210 */ /* 0x000fe20007ffe0ff */
[C---:B------:R-:W-:Y:S01]  /*0ba0*/  IMAD R7, R62.reuse, R30, R10 ;  /* 0x0000001e3e077224 */ /* 0x040fe200078e020a */
[----:B------:R-:W-:Y:S01]  /*0bb0*/  @!P3 LOP3.LUT R5, RZ, R21, RZ, 0x33, !PT ;  /* 0x00000015ff05b212 */ /* 0x000fe200078e33ff */
[----:B------:R-:W-:Y:S01]  /*0bc0*/  IMAD R10, R62, R63, RZ ;  /* 0x0000003f3e0a7224 */ /* 0x000fe200078e02ff */
[----:B------:R-:W-:Y:S01]  /*0bd0*/  @P1 IADD3 R37, R37, R11, RZ ;  /* 0x0000000b25251210 */ /* 0x000fe20007ffe0ff */
[----:B------:R0:W5:Y:S02]  /*0be0*/  LDG.E R30, [R8.64] ;  /* 0x00000012081e7981 */ /* 0x000164000c1e1900 */
[----:B------:R-:W-:-:S02]  /*0bf0*/  IMAD R7, R5, R10, R7 ;  /* 0x0000000a05077224 */ /* 0x000fc400078e0207 */
[----:B------:R1:W2:Y:S02]  /*0c00*/  @P1 LDG.E R45, [R36.64] ;  /* 0x00000012242d1981 */ /* 0x0002a4000c1e1900 */
[C---:B------:R-:W-:Y:S02]  /*0c10*/  IMAD.WIDE R10, R7.reuse, 0x4, R64 ;  /* 0x00000004070a7825 */ /* 0x040fe400078e0240 */
[----:B------:R1:W3:Y:S04]  /*0c20*/  @P1 LDG.E R44, [R36.64+0x4] ;  /* 0x00000412242c1981 */ /* 0x0002e8000c1e1900 */
[----:B------:R1:W4:Y:S04]  /*0c30*/  @P1 LDG.E R43, [R36.64+0x8] ;  /* 0x00000812242b1981 */ /* 0x000328000c1e1900 */
[----:B------:R0:W5:Y:S01]  /*0c40*/  LD.E R76, [R10.64] ;  /* 0x000000120a4c7980 */ /* 0x000162000c101900 */
[----:B------:R-:W-:Y:S01]  /*0c50*/  IMAD.WIDE R34, R7, 0x4, R66 ;  /* 0x0000000407227825 */ /* 0x000fe200078e0242 */
[C---:B------:R-:W-:Y:S01]  /*0c60*/  FADD R5, R6.reuse, R23 ;  /* 0x0000001706057221 */ /* 0x040fe20000000000 */
[----:B------:R-:W-:Y:S01]  /*0c70*/  FADD R7, R6, R24 ;  /* 0x0000001806077221 */ /* 0x000fe20000000000 */
[----:B------:R0:W5:Y:S02]  /*0c80*/  LDG.E R29, [R8.64+0x4] ;  /* 0x00000412081d7981 */ /* 0x000164000c1e1900 */
[C---:B------:R-:W-:Y:S01]  /*0c90*/  FMUL R5, R4.reuse, R5 ;  /* 0x0000000504057220 */ /* 0x040fe20000400000 */
[C---:B------:R-:W-:Y:S01]  /*0ca0*/  FMUL R7, R4.reuse, R7 ;  /* 0x0000000704077220 */ /* 0x040fe20000400000 */
[----:B------:R-:W-:Y:S01]  /*0cb0*/  FMUL R4, R4, R31 ;  /* 0x0000001f04047220 */ /* 0x000fe20000400000 */
[----:B------:R0:W5:Y:S03]  /*0cc0*/  LDG.E R32, [R8.64+0x8] ;  /* 0x0000081208207981 */ /* 0x000166000c1e1900 */
[----:B------:R-:W0:Y:S01]  /*0cd0*/  F2I.TRUNC.NTZ R5, R5 ;  /* 0x0000000500057305 */ /* 0x000e22000020f100 */
[----:B------:R-:W-:Y:S01]  /*0ce0*/  ISETP.NE.U32.AND P2, PT, R2, RZ, PT ;  /* 0x000000ff0200720c */ /* 0x000fe20003f45070 */
[----:B------:R0:W5:Y:S01]  /*0cf0*/  LDG.E R0, [R38.64] ;  /* 0x0000001226007981 */ /* 0x000162000c1e1900 */
[----:B-1----:R-:W-:Y:S01]  /*0d00*/  CS2R R36, SRZ ;  /* 0x0000000000247805 */ /* 0x002fe2000001ff00 */
[----:B------:R-:W-:-:S02]  /*0d10*/  MOV R40, RZ ;  /* 0x000000ff00287202 */ /* 0x000fc40000000f00 */
[----:B------:R1:W5:Y:S02]  /*0d20*/  LD.E R75, [R34.64] ;  /* 0x00000012224b7980 */ /* 0x000364000c101900 */
[----:B------:R-:W1:Y:S08]  /*0d30*/  F2I.TRUNC.NTZ R7, R7 ;  /* 0x0000000700077305 */ /* 0x000e70000020f100 */
[----:B------:R-:W1:Y:S01]  /*0d40*/  F2I.TRUNC.NTZ R4, R4 ;  /* 0x0000000400047305 */ /* 0x000e62000020f100 */
[----:B------:R-:W-:-:S02]  /*0d50*/  IADD3 R6, R62, -0x1, R27 ;  /* 0xffffffff3e067810 */ /* 0x000fc40007ffe01b */
[----:B0-----:R-:W-:Y:S02]  /*0d60*/  IADD3 R8, R63, -0x1, R26 ;  /* 0xffffffff3f087810 */ /* 0x001fe40007ffe01a */
[----:B------:R-:W-:Y:S01]  /*0d70*/  IADD3 R9, R21, -0x1, R28 ;  /* 0xffffffff15097810 */ /* 0x000fe20007ffe01c */
[----:B-1----:R-:W-:Y:S01]  /*0d80*/  IMAD.MOV.U32 R35, RZ, RZ, RZ ;  /* 0x000000ffff237224 */ /* 0x002fe200078e00ff */
[----:B------:R-:W-:Y:S01]  /*0d90*/  IMNMX R31, R5, R6, PT ;  /* 0x00000006051f7217 */ /* 0x000fe20003800200 */
[----:B------:R-:W-:Y:S01]  /*0da0*/  CS2R R38, SRZ ;  /* 0x0000000000267805 */ /* 0x000fe2000001ff00 */
[----:B------:R-:W-:Y:S02]  /*0db0*/  IMNMX R33, R7, R8, PT ;  /* 0x0000000807217217 */ /* 0x000fe40003800200 */
[----:B------:R-:W-:Y:S02]  /*0dc0*/  ISETP.NE.AND.EX P2, PT, R3, RZ, PT, P2 ;  /* 0x000000ff0300720c */ /* 0x000fe40003f45320 */
[----:B------:R-:W-:Y:S01]  /*0dd0*/  IMNMX R34, R4, R9, PT ;  /* 0x0000000904227217 */ /* 0x000fe20003800200 */
[----:B--2---:R-:W-:Y:S01]  /*0de0*/  @P1 FADD R45, RZ, R45 ;  /* 0x0000002dff2d1221 */ /* 0x004fe20000000000 */
[----:B---3--:R-:W-:Y:S01]  /*0df0*/  @P1 FADD R44, RZ, R44 ;  /* 0x0000002cff2c1221 */ /* 0x008fe20000000000 */
[----:B----4-:R-:W-:Y:S01]  /*0e00*/  @P1 FADD R43, RZ, R43 ;  /* 0x0000002bff2b1221 */ /* 0x010fe20000000000 */
[----:B------:R-:W-:Y:S05]  /*0e10*/  @P1 BRA `(.L_x_555) ;  /* 0x0000010000001947 */ /* 0x000fea0003800000 */
[----:B------:R-:W-:Y:S01]  /*0e20*/  ISETP.NE.U32.AND P1, PT, RZ, c[0x0][0x2c8], PT ;  /* 0x0000b200ff007a0c */ /* 0x000fe20003f25070 */
[----:B------:R-:W-:Y:S01]  /*0e30*/  CS2R R44, SRZ ;  /* 0x00000000002c7805 */ /* 0x000fe2000001ff00 */
[----:B------:R-:W-:-:S02]  /*0e40*/  MOV R43, RZ ;  /* 0x000000ff002b7202 */ /* 0x000fc40000000f00 */
[----:B------:R-:W-:-:S13]  /*0e50*/  ISETP.NE.AND.EX P1, PT, RZ, c[0x0][0x2cc], PT, P1 ;  /* 0x0000b300ff007a0c */ /* 0x000fda0003f25310 */
[----:B------:R-:W-:Y:S05]  /*0e60*/  @!P1 BRA `(.L_x_555) ;  /* 0x000000b000009947 */ /* 0x000fea0003800000 */
[----:B------:R-:W-:Y:S01]  /*0e70*/  IMAD R3, R20, c[0x0][0x2e0], RZ ;  /* 0x0000b80014037a24 */ /* 0x000fe200078e02ff */
[----:B------:R-:W-:-:S03]  /*0e80*/  MOV R7, c[0x0][0x2e0] ;  /* 0x0000b80000077a02 */ /* 0x000fc60000000f00 */
[C---:B------:R-:W-:Y:S02]  /*0e90*/  IMAD R5, R18.reuse, UR10, R3 ;  /* 0x0000000a12057c24 */ /* 0x040fe4000f8e0203 */
[----:B------:R-:W-:-:S05]  /*0ea0*/  IMAD.WIDE.U32 R2, R18, R7, c[0x0][0x2c8] ;  /* 0x0000b20012027625 */ /* 0x000fca00078e0007 */
[----:B------:R-:W-:-:S05]  /*0eb0*/  IADD3 R3, R3, R5, RZ ;  /* 0x0000000503037210 */ /* 0x000fca0007ffe0ff */
[----:B------:R-:W2:Y:S04]  /*0ec0*/  LDG.E R45, [R2.64] ;  /* 0x00000012022d7981 */ /* 0x000ea8000c1e1900 */
[----:B------:R-:W3:Y:S04]  /*0ed0*/  LDG.E R44, [R2.64+0x4] ;  /* 0x00000412022c7981 */ /* 0x000ee8000c1e1900 */
[----:B------:R-:W4:Y:S01]  /*0ee0*/  LDG.E R43, [R2.64+0x8] ;  /* 0x00000812022b7981 */ /* 0x000f22000c1e1900 */
[----:B--2---:R-:W-:Y:S01]  /*0ef0*/  FADD R45, RZ, R45 ;  /* 0x0000002dff2d7221 */ /* 0x004fe20000000000 */
[----:B---3--:R-:W-:Y:S01]  /*0f00*/  FADD R44, RZ, R44 ;  /* 0x0000002cff2c7221 */ /* 0x008fe20000000000 */
[----:B----4-:R-:W-:Y:S01]  /*0f10*/  FADD R43, RZ, R43 ;  /* 0x0000002bff2b7221 */ /* 0x010fe20000000000 */
.L_x_555:
[----:B------:R-:W-:Y:S02]  /*0f20*/  MOV R41, RZ ;  /* 0x000000ff00297202 */ /* 0x000fe40000000f00 */
[----:B------:R-:W-:Y:S01]  /*0f30*/  MOV R42, RZ ;  /* 0x000000ff002a7202 */ /* 0x000fe20000000f00 */
[----:B------:R-:W-:Y:S05]  /*0f40*/  @!P2 BRA `(.L_x_556) ;  /* 0x000036300000a947 */ /* 0x000fea0003800000 */
[----:B------:R-:W-:Y:S01]  /*0f50*/  BSSY B0, `(.L_x_556) ;  /* 0x0000362000007945 */ /* 0x000fe20003800000 */
[----:B------:R-:W-:Y:S01]  /*0f60*/  FFMA R43, R43, c[0x0][0x2b8], RZ ;  /* 0x0000ae002b2b7a23 */ /* 0x000fe200000000ff */
[----:B------:R-:W-:Y:S01]  /*0f70*/  FFMA R44, R44, c[0x0][0x2b8], RZ ;  /* 0x0000ae002c2c7a23 */ /* 0x000fe200000000ff */
[----:B------:R-:W-:Y:S01]  /*0f80*/  FFMA R45, R45, c[0x0][0x2b8], RZ ;  /* 0x0000ae002d2d7a23 */ /* 0x000fe200000000ff */
[----:B------:R-:W-:Y:S01]  /*0f90*/  MOV R46, RZ ;  /* 0x000000ff002e7202 */ /* 0x000fe20000000f00 */
[----:B------:R-:W-:Y:S01]  /*0fa0*/  IMAD.MOV.U32 R47, RZ, RZ, R26 ;  /* 0x000000ffff2f7224 */ /* 0x000fe200078e001a */
[----:B------:R-:W-:Y:S01]  /*0fb0*/  MOV R48, R27 ;  /* 0x0000001b00307202 */ /* 0x000fe20000000f00 */
[----:B------:R-:W-:Y:S01]  /*0fc0*/  CS2R R50, SRZ ;  /* 0x0000000000327805 */ /* 0x000fe2000001ff00 */
[----:B------:R-:W-:Y:S01]  /*0fd0*/  MOV R49, RZ ;  /* 0x000000ff00317202 */ /* 0x000fe20000000f00 */
[----:B------:R-:W-:Y:S01]  /*0fe0*/  CS2R R2, SRZ ;  /* 0x0000000000027805 */ /* 0x000fe2000001ff00 */
[----:B------:R-:W-:Y:S01]  /*0ff0*/  CS2R R52, SRZ ;  /* 0x0000000000347805 */ /* 0x000fe2000001ff00 */
[----:B------:R-:W-:Y:S01]  /*1000*/  CS2R R54, SRZ ;  /* 0x0000000000367805 */ /* 0x000fe2000001ff00 */
[----:B------:R-:W-:Y:S01]  /*1010*/  MOV R56, RZ ;  /* 0x000000ff00387202 */ /* 0x000fe20000000f00 */
[----:B------:R-:W-:Y:S01]  /*1020*/  CS2R R4, SRZ ;  /* 0x0000000000047805 */ /* 0x000fe2000001ff00 */
[----:B------:R-:W-:Y:S01]  /*1030*/  CS2R R6, SRZ ;  /* 0x0000000000067805 */ /* 0x000fe2000001ff00 */
[----:B------:R-:W-:Y:S01]  /*1040*/  MOV R58, RZ ;  /* 0x000000ff003a7202 */ /* 0x000fe20000000f00 */
[----:B------:R-:W-:Y:S01]  /*1050*/  CS2R R8, SRZ ;  /* 0x0000000000087805 */ /* 0x000fe2000001ff00 */
[----:B------:R-:W-:Y:S01]  /*1060*/  CS2R R10, SRZ ;  /* 0x00000000000a7805 */ /* 0x000fe2000001ff00 */
[----:B------:R-:W-:Y:S01]  /*1070*/  MOV R12, RZ ;  /* 0x000000ff000c7202 */ /* 0x000fe20000000f00 */
[----:B------:R-:W-:Y:S01]  /*1080*/  CS2R R40, SRZ ;  /* 0x0000000000287805 */ /* 0x000fe2000001ff00 */
[----:B------:R-:W-:Y:S01]  /*1090*/  MOV R42, RZ ;  /* 0x000000ff002a7202 */ /* 0x000fe20000000f00 */
[----:B------:R-:W-:Y:S01]  /*10a0*/  CS2R R38, SRZ ;  /* 0x0000000000267805 */ /* 0x000fe2000001ff00 */
[----:B------:R-:W-:Y:S01]  /*10b0*/  CS2R R36, SRZ ;  /* 0x0000000000247805 */ /* 0x000fe2000001ff00 */
[----:B------:R-:W-:-:S02]  /*10c0*/  MOV R35, RZ ;  /* 0x000000ff00237202 */ /* 0x000fc40000000f00 */
.L_x_641:
[----:B-----5:R-:W-:Y:S01]  /*10d0*/  ISETP.GE.AND P1, PT, R76, R75, PT ;  /* 0x0000004b4c00720c */ /* 0x020fe20003f26270 */
[----:B------:R-:W-:Y:S01]  /*10e0*/  YIELD ;  /* 0x0000000000007946 */ /* 0x000fe20003800000 */
[----:B------:R-:W-:Y:S11]  /*10f0*/  BSSY B3, `(.L_x_557) ;  /* 0x0000068000037945 */ /* 0x000ff60003800000 */
[----:B0-----:R-:W-:Y:S05]  /*1100*/  @!P1 BRA `(.L_x_558) ;  /* 0x0000066000009947 */ /* 0x001fea0003800000 */
[----:B------:R-:W-:Y:S01]  /*1110*/  BSSY B4, `(.L_x_559) ;  /* 0x0000064000047945 */ /* 0x000fe20003800000 */
[----:B------:R-:W-:-:S02]  /*1120*/  ISETP.NE.AND P1, PT, R21, RZ, PT ;  /* 0x000000ff1500720c */ /* 0x000fc40003f25270 */
[----:B------:R-:W-:Y:S02]  /*1130*/  LOP3.LUT R75, RZ, R21, RZ, 0x33, !PT ;  /* 0x00000015ff4b7212 */ /* 0x000fe400078e33ff */
.L_x_561:
[-C--:B------:R-:W-:Y:S02]  /*1140*/  ISETP.GE.AND P2, PT, R48, R31.reuse, PT ;  /* 0x0000001f3000720c */ /* 0x080fe40003f46270 */
[----:B------:R-:W-:Y:S02]  /*1150*/  IADD3 R68, R47, 0x1, RZ ;  /* 0x000000012f447810 */ /* 0x000fe40007ffe0ff */
[----:B------:R-:W-:Y:S02]  /*1160*/  IADD3 R83, R28, 0x1, RZ ;  /* 0x000000011c537810 */ /* 0x000fe40007ffe0ff */
[C---:B------:R-:W-:Y:S02]  /*1170*/  ISETP.GE.AND P3, PT, R48.reuse, R31, PT ;  /* 0x0000001f3000720c */ /* 0x040fe40003f66270 */
[----:B------:R-:W-:-:S04]  /*1180*/  IADD3 R48, R48, 0x1, RZ ;  /* 0x0000000130307810 */ /* 0x000fc80007ffe0ff */
[----:B------:R-:W-:Y:S01]  /*1190*/  SEL R48, R48, R27, !P3 ;  /* 0x0000001b30307207 */ /* 0x000fe20005800000 */
[----:B------:R-:W-:-:S05]  /*11a0*/  @!P2 IMAD.MOV R68, RZ, RZ, R47 ;  /* 0x000000ffff44a224 */ /* 0x000fca00078e022f */
[----:B------:R-:W-:-:S04]  /*11b0*/  ISETP.GT.AND P2, PT, R68, R33, PT ;  /* 0x000000214400720c */ /* 0x000fc80003f44270 */
[----:B------:R-:W-:-:S09]  /*11c0*/  SEL R47, R26, R68, P2 ;  /* 0x000000441a2f7207 */ /* 0x000fd20001000000 */
[----:B------:R-:W-:-:S04]  /*11d0*/  @!P2 IADD3 R83, R28, RZ, RZ ;  /* 0x000000ff1c53a210 */ /* 0x000fc80007ffe0ff */
[----:B------:R-:W-:-:S13]  /*11e0*/  ISETP.GT.AND P4, PT, R83, R34, PT ;  /* 0x000000225300720c */ /* 0x000fda0003f84270 */
[----:B------:R-:W-:Y:S01]  /*11f0*/  @P4 BREAK B4 ;  /* 0x0000000000044942 */ /* 0x000fe20003800000 */
[----:B------:R-:W-:Y:S01]  /*1200*/  @P4 BREAK B3 ;  /* 0x0000000000034942 */ /* 0x000fe20003800000 */
[----:B------:R-:W-:Y:S05]  /*1210*/  @P4 BRA `(.L_x_560) ;  /* 0x0000335000004947 */ /* 0x000fea0003800000 */
[----:B------:R-:W-:Y:S02]  /*1220*/  IABS R79, R21 ;  /* 0x00000015004f7213 */ /* 0x000fe40000000000 */
[----:B------:R-:W-:Y:S02]  /*1230*/  IABS R76, R63 ;  /* 0x0000003f004c7213 */ /* 0x000fe40000000000 */
[----:B------:R-:W0:Y:S01]  /*1240*/  I2F.RP R85, R79 ;  /* 0x0000004f00557306 */ /* 0x000e220000209400 */
[----:B------:R-:W-:-:S07]  /*1250*/  IABS R82, R62 ;  /* 0x0000003e00527213 */ /* 0x000fce0000000000 */
[----:B------:R-:W1:Y:S08]  /*1260*/  I2F.RP R84, R76 ;  /* 0x0000004c00547306 */ /* 0x000e700000209400 */
[----:B------:R-:W2:Y:S08]  /*1270*/  I2F.RP R28, R82 ;  /* 0x00000052001c7306 */ /* 0x000eb00000209400 */
[----:B0-----:R-:W0:Y:S08]  /*1280*/  MUFU.RCP R85, R85 ;  /* 0x0000005500557308 */ /* 0x001e300000001000 */
[----:B-1----:R-:W1:Y:S08]  /*1290*/  MUFU.RCP R84, R84 ;  /* 0x0000005400547308 */ /* 0x002e700000001000 */
[----:B--2---:R-:W2:Y:S01]  /*12a0*/  MUFU.RCP R28, R28 ;  /* 0x0000001c001c7308 */ /* 0x004ea20000001000 */
[----:B0-----:R-:W-:-:S02]  /*12b0*/  IADD3 R68, R85, 0xffffffe, RZ ;  /* 0x0ffffffe55447810 */ /* 0x001fc40007ffe0ff */
[----:B-1----:R-:W-:-:S05]  /*12c0*/  IADD3 R70, R84, 0xffffffe, RZ ;  /* 0x0ffffffe54467810 */ /* 0x002fca0007ffe0ff */
[----:B------:R0:W1:Y:S01]  /*12d0*/  F2I.FTZ.U32.TRUNC.NTZ R69, R68 ;  /* 0x0000004400457305 */ /* 0x000062000021f000 */
[----:B--2---:R-:W-:-:S07]  /*12e0*/  IADD3 R80, R28, 0xffffffe, RZ ;  /* 0x0ffffffe1c507810 */ /* 0x004fce0007ffe0ff */
[----:B------:R2:W3:Y:S01]  /*12f0*/  F2I.FTZ.U32.TRUNC.NTZ R71, R70 ;  /* 0x0000004600477305 */ /* 0x0004e2000021f000 */
[----:B0-----:R-:W-:-:S07]  /*1300*/  MOV R68, RZ ;  /* 0x000000ff00447202 */ /* 0x001fce0000000f00 */
[----:B------:R0:W4:Y:S01]  /*1310*/  F2I.FTZ.U32.TRUNC.NTZ R81, R80 ;  /* 0x0000005000517305 */ /* 0x000122000021f000 */
[----:B-1----:R-:W-:Y:S02]  /*1320*/  IADD3 R28, RZ, -R69, RZ ;  /* 0x80000045ff1c7210 */ /* 0x002fe40007ffe0ff */
[----:B--2---:R-:W-:-:S03]  /*1330*/  MOV R70, RZ ;  /* 0x000000ff00467202 */ /* 0x004fc60000000f00 */
[----:B------:R-:W-:Y:S01]  /*1340*/  IMAD R89, R28, R79, RZ ;  /* 0x0000004f1c597224 */ /* 0x000fe200078e02ff */
[----:B---3--:R-:W-:Y:S01]  /*1350*/  IADD3 R87, RZ, -R71, RZ ;  /* 0x80000047ff577210 */ /* 0x008fe20007ffe0ff */
[----:B------:R-:W-:Y:S01]  /*1360*/  IMAD.MOV.U32 R28, RZ, RZ, R83 ;  /* 0x000000ffff1c7224 */ /* 0x000fe200078e0053 */
[----:B0-----:R-:W-:Y:S01]  /*1370*/  MOV R80, RZ ;  /* 0x000000ff00507202 */ /* 0x001fe20000000f00 */
[----:B------:R-:W-:Y:S01]  /*1380*/  IMAD.HI.U32 R90, R69, R89, R68 ;  /* 0x00000059455a7227 */ /* 0x000fe200078e0044 */
[----:B------:R-:W-:Y:S02]  /*1390*/  IADD3 R69, R47, 0x100000, RZ ;  /* 0x001000002f457810 */ /* 0x000fe40007ffe0ff */
[----:B------:R-:W-:Y:S01]  /*13a0*/  IABS R68, R63 ;  /* 0x0000003f00447213 */ /* 0x000fe20000000000 */
[----:B------:R-:W-:Y:S01]  /*13b0*/  IMAD R87, R87, R76, RZ ;  /* 0x0000004c57577224 */ /* 0x000fe200078e02ff */
[----:B----4-:R-:W-:Y:S02]  /*13c0*/  IADD3 R85, RZ, -R81, RZ ;  /* 0x80000051ff557210 */ /* 0x010fe40007ffe0ff */
[----:B------:R-:W-:Y:S01]  /*13d0*/  IMNMX R83, RZ, R69, !PT ;  /* 0x00000045ff537217 */ /* 0x000fe20007800200 */
[----:B------:R-:W-:Y:S01]  /*13e0*/  IMAD.HI.U32 R86, R71, R87, R70 ;  /* 0x0000005747567227 */ /* 0x000fe200078e0046 */
[----:B------:R-:W-:-:S02]  /*13f0*/  IADD3 R70, R28, 0x100000, RZ ;  /* 0x001000001c467810 */ /* 0x000fc40007ffe0ff */
[----:B------:R-:W-:Y:S01]  /*1400*/  IADD3 R88, RZ, -R68, RZ ;  /* 0x80000044ff587210 */ /* 0x000fe20007ffe0ff */
[----:B------:R-:W-:Y:S01]  /*1410*/  IMAD R85, R85, R82, RZ ;  /* 0x0000005255557224 */ /* 0x000fe200078e02ff */
[----:B------:R-:W-:Y:S02]  /*1420*/  IADD3 R68, R48, 0x100000, RZ ;  /* 0x0010000030447810 */ /* 0x000fe40007ffe0ff */
[----:B------:R-:W-:Y:S01]  /*1430*/  IABS R71, R62 ;  /* 0x0000003e00477213 */ /* 0x000fe20000000000 */
[----:B------:R-:W-:Y:S01]  /*1440*/  IMAD.HI.U32 R87, R81, R85, R80 ;  /* 0x0000005551577227 */ /* 0x000fe200078e0050 */
[----:B------:R-:W-:Y:S02]  /*1450*/  IMNMX R85, RZ, R70, !PT ;  /* 0x00000046ff557217 */ /* 0x000fe40007800200 */
[----:B------:R-:W-:Y:S02]  /*1460*/  IABS R70, R83 ;  /* 0x0000005300467213 */ /* 0x000fe40000000000 */
[----:B------:R-:W-:-:S02]  /*1470*/  IMNMX R68, RZ, R68, !PT ;  /* 0x00000044ff447217 */ /* 0x000fc40007800200 */
[----:B------:R-:W-:Y:S02]  /*1480*/  IADD3 R69, RZ, -R71, RZ ;  /* 0x80000047ff457210 */ /* 0x000fe40007ffe0ff */
[----:B------:R-:W-:Y:S02]  /*1490*/  MOV R71, R70 ;  /* 0x0000004600477202 */ /* 0x000fe40000000f00 */
[----:B------:R-:W-:Y:S02]  /*14a0*/  IABS R84, R68 ;  /* 0x0000004400547213 */ /* 0x000fe40000000000 */
[----:B------:R-:W-:Y:S01]  /*14b0*/  IABS R80, R21 ;  /* 0x0000001500507213 */ /* 0x000fe20000000000 */
[----:B------:R-:W-:Y:S01]  /*14c0*/  IMAD.HI.U32 R70, R86, R71, RZ ;  /* 0x0000004756467227 */ /* 0x000fe200078e00ff */
[----:B------:R-:W-:Y:S02]  /*14d0*/  IABS R81, R85 ;  /* 0x0000005500517213 */ /* 0x000fe40000000000 */
[----:B------:R-:W-:Y:S01]  /*14e0*/  MOV R86, R69 ;  /* 0x0000004500567202 */ /* 0x000fe20000000f00 */
[----:B------:R-:W-:Y:S01]  /*14f0*/  IMAD.HI.U32 R69, R87, R84, RZ ;  /* 0x0000005457457227 */ /* 0x000fe200078e00ff */
[----:B------:R-:W-:-:S02]  /*1500*/  IADD3 R89, RZ, -R80, RZ ;  /* 0x80000050ff597210 */ /* 0x000fc40007ffe0ff */
[----:B------:R-:W-:Y:S01]  /*1510*/  ISETP.GE.AND P5, PT, R85, RZ, PT ;  /* 0x000000ff5500720c */ /* 0x000fe20003fa6270 */
[----:B------:R-:W-:-:S04]  /*1520*/  IMAD.HI.U32 R80, R90, R81, RZ ;  /* 0x000000515a507227 */ /* 0x000fc800078e00ff */
[----:B------:R-:W-:Y:S02]  /*1530*/  IMAD R71, R70, R88, R71 ;  /* 0x0000005846477224 */ /* 0x000fe400078e0247 */
[----:B------:R-:W-:Y:S02]  /*1540*/  IMAD R69, R69, R86, R84 ;  /* 0x0000005645457224 */ /* 0x000fe400078e0254 */
[----:B------:R-:W-:Y:S01]  /*1550*/  IMAD R80, R80, R89, R81 ;  /* 0x0000005950507224 */ /* 0x000fe200078e0251 */
[----:B------:R-:W-:Y:S02]  /*1560*/  ISETP.GT.U32.AND P3, PT, R76, R71, PT ;  /* 0x000000474c00720c */ /* 0x000fe40003f64070 */
[----:B------:R-:W-:Y:S02]  /*1570*/  ISETP.GT.U32.AND P2, PT, R82, R69, PT ;  /* 0x000000455200720c */ /* 0x000fe40003f44070 */
[----:B------:R-:W-:-:S09]  /*1580*/  ISETP.GT.U32.AND P4, PT, R79, R80, PT ;  /* 0x000000504f00720c */ /* 0x000fd20003f84070 */
[----:B------:R-:W-:Y:S02]  /*1590*/  @!P3 IADD3 R71, R71, -R76, RZ ;  /* 0x8000004c4747b210 */ /* 0x000fe40007ffe0ff */
[----:B------:R-:W-:Y:S02]  /*15a0*/  @!P2 IMAD.IADD R69, R69, 0x1, -R82 ;  /* 0x000000014545a824 */ /* 0x000fe400078e0a52 */
[----:B------:R-:W-:Y:S02]  /*15b0*/  @!P4 IADD3 R80, R80, -R79, RZ ;  /* 0x8000004f5050c210 */ /* 0x000fe40007ffe0ff */
[----:B------:R-:W-:Y:S02]  /*15c0*/  ISETP.GT.U32.AND P6, PT, R76, R71, PT ;  /* 0x000000474c00720c */ /* 0x000fe40003fc4070 */
[----:B------:R-:W-:Y:S02]  /*15d0*/  ISETP.GT.U32.AND P2, PT, R79, R80, PT ;  /* 0x000000504f00720c */ /* 0x000fe40003f44070 */
[----:B------:R-:W-:-:S02]  /*15e0*/  ISETP.GT.U32.AND P3, PT, R82, R69, PT ;  /* 0x000000455200720c */ /* 0x000fc40003f64070 */
[----:B------:R-:W-:-:S07]  /*15f0*/  ISETP.GE.AND P4, PT, R83, RZ, PT ;  /* 0x000000ff5300720c */ /* 0x000fce0003f86270 */
[----:B------:R-:W-:Y:S02]  /*1600*/  @!P6 IADD3 R71, R71, -R76, RZ ;  /* 0x8000004c4747e210 */ /* 0x000fe40007ffe0ff */
[----:B------:R-:W-:Y:S01]  /*1610*/  ISETP.GE.AND P6, PT, R68, RZ, PT ;  /* 0x000000ff4400720c */ /* 0x000fe20003fc6270 */
[----:B------:R-:W-:Y:S01]  /*1620*/  IMAD R68, R62, R63, RZ ;  /* 0x0000003f3e447224 */ /* 0x000fe200078e02ff */
[----:B------:R-:W-:Y:S02]  /*1630*/  @!P2 IADD3 R80, R80, -R79, RZ ;  /* 0x8000004f5050a210 */ /* 0x000fe40007ffe0ff */
[----:B------:R-:W-:Y:S02]  /*1640*/  @!P3 IADD3 R69, R69, -R82, RZ ;  /* 0x800000524545b210 */ /* 0x000fe40007ffe0ff */
[----:B------:R-:W-:Y:S02]  /*1650*/  ISETP.NE.AND P3, PT, R63, RZ, PT ;  /* 0x000000ff3f00720c */ /* 0x000fe40003f65270 */
[----:B------:R-:W-:-:S02]  /*1660*/  ISETP.NE.AND P2, PT, R62, RZ, PT ;  /* 0x000000ff3e00720c */ /* 0x000fc40003f45270 */
[----:B------:R-:W-:Y:S02]  /*1670*/  @!P4 IADD3 R71, -R71, RZ, RZ ;  /* 0x000000ff4747c210 */ /* 0x000fe40007ffe1ff */
[----:B------:R-:W-:Y:S02]  /*1680*/  @!P5 IADD3 R80, -R80, RZ, RZ ;  /* 0x000000ff5050d210 */ /* 0x000fe40007ffe1ff */
[----:B------:R-:W-:Y:S02]  /*1690*/  @!P6 IADD3 R69, -R69, RZ, RZ ;  /* 0x000000ff4545e210 */ /* 0x000fe40007ffe1ff */
[----:B------:R-:W-:-:S03]  /*16a0*/  SEL R80, R75, R80, !P1 ;  /* 0x000000504b507207 */ /* 0x000fc60004800000 */
[----:B------:R-:W-:Y:S02]  /*16b0*/  @!P3 LOP3.LUT R71, RZ, R63, RZ, 0x33, !PT ;  /* 0x0000003fff47b212 */ /* 0x000fe400078e33ff */
[----:B------:R-:W-:-:S05]  /*16c0*/  @!P2 LOP3.LUT R69, RZ, R62, RZ, 0x33, !PT ;  /* 0x0000003eff45a212 */ /* 0x000fca00078e33ff */
[----:B------:R-:W-:-:S04]  /*16d0*/  IMAD R69, R62, R71, R69 ;  /* 0x000000473e457224 */ /* 0x000fc800078e0245 */
[----:B------:R-:W-:-:S04]  /*16e0*/  IMAD R71, R68, R80, R69 ;  /* 0x0000005044477224 */ /* 0x000fc800078e0245 */
[----:B------:R-:W-:-:S04]  /*16f0*/  IMAD.WIDE R68, R71, 0x4, R64 ;  /* 0x0000000447447825 */ /* 0x000fc800078e0240 */
[----:B------:R-:W-:Y:S01]  /*1700*/  IMAD.WIDE R70, R71, 0x4, R66 ;  /* 0x0000000447467825 */ /* 0x000fe200078e0242 */
[----:B------:R-:W2:Y:S05]  /*1710*/  LD.E R76, [R68.64] ;  /* 0x00000012444c7980 */ /* 0x000eaa000c101900 */
[----:B------:R-:W2:Y:S02]  /*1720*/  LD.E R70, [R70.64] ;  /* 0x0000001246467980 */ /* 0x000ea4000c101900 */
[----:B--2---:R-:W-:-:S13]  /*1730*/  ISETP.GE.AND P2, PT, R76, R70, PT ;  /* 0x000000464c00720c */ /* 0x004fda0003f46270 */
[----:B------:R-:W-:Y:S05]  /*1740*/  @P2 BRA `(.L_x_561) ;  /* 0xfffff9f000002947 */ /* 0x000fea000383ffff */
[----:B------:R-:W-:Y:S05]  /*1750*/  BSYNC B4 ;  /* 0x0000000000047941 */ /* 0x000fea0003800000 */
.L_x_559:
[----:B------:R-:W-:Y:S02]  /*1760*/  MOV R75, R70 ;  /* 0x00000046004b7202 */ /* 0x000fe40000000f00 */
.L_x_558:
[----:B------:R-:W-:Y:S05]  /*1770*/  BSYNC B3 ;  /* 0x0000000000037941 */ /* 0x000fea0003800000 */
.L_x_557:
[----:B------:R-:W-:-:S05]  /*1780*/  IMAD.WIDE R68, R76, 0x4, R60 ;  /* 0x000000044c447825 */ /* 0x000fca00078e023c */
[----:B------:R-:W2:Y:S01]  /*1790*/  LD.E R79, [R68.64] ;  /* 0x00000012444f7980 */ /* 0x000ea2000c101900 */
[----:B------:R-:W-:Y:S01]  /*17a0*/  IMAD.MOV.U32 R70, RZ, RZ, c[0x0][0x288] ;  /* 0x0000a200ff467624 */ /* 0x000fe200078e00ff */
[----:B--2---:R-:W-:-:S03]  /*17b0*/  SHF.R.S32.HI R80, RZ, 0x1f, R79 ;  /* 0x0000001fff507819 */ /* 0x004fc6000001144f */
[----:B------:R-:W-:-:S04]  /*17c0*/  IMAD.WIDE.U32 R70, R79, R70, c[0x0][0x268] ;  /* 0x00009a004f467625 */ /* 0x000fc800078e0046 */
[----:B------:R-:W-:-:S04]  /*17d0*/  IMAD R82, R80, c[0x0][0x288], RZ ;  /* 0x0000a20050527a24 */ /* 0x000fc800078e02ff */
[----:B------:R-:W-:-:S05]  /*17e0*/  IMAD R81, R79, UR4, R82 ;  /* 0x000000044f517c24 */ /* 0x000fca000f8e0252 */
[----:B------:R-:W-:-:S05]  /*17f0*/  IADD3 R71, R71, R81, RZ ;  /* 0x0000005147477210 */ /* 0x000fca0007ffe0ff */
[----:B------:R-:W2:Y:S01]  /*1800*/  LDG.E R70, [R70.64] ;  /* 0x0000001246467981 */ /* 0x000ea2000c1e1900 */
[----:B------:R-:W-:Y:S01]  /*1810*/  BSSY B3, `(.L_x_562) ;  /* 0x00000f7000037945 */ /* 0x000fe20003800000 */
[----:B--2---:R-:W-:-:S04]  /*1820*/  LOP3.LUT R81, R70, 0x1, RZ, 0xc0, !PT ;  /* 0x0000000146517812 */ /* 0x004fc800078ec0ff */
[----:B------:R-:W-:-:S04]  /*1830*/  ISETP.NE.U32.AND P1, PT, R81, 0x1, PT ;  /* 0x000000015100780c */ /* 0x000fc80003f25070 */
[----:B------:R-:W-:-:S13]  /*1840*/  ISETP.NE.AND P1, PT, R79, R18, !P1 ;  /* 0x000000124f00720c */ /* 0x000fda0004f25270 */
[----:B------:R-:W-:Y:S05]  /*1850*/  @!P1 BRA `(.L_x_563) ;  /* 0x00000f2000009947 */ /* 0x000fea0003800000 */
[----:B------:R-:W-:Y:S01]  /*1860*/  IMAD R10, R80, c[0x0][0x1a8], RZ ;  /* 0x00006a00500a7a24 */ /* 0x000fe200078e02ff */
[----:B------:R-:W-:-:S03]  /*1870*/  MOV R12, c[0x0][0x1a8] ;  /* 0x00006a00000c7a02 */ /* 0x000fc60000000f00 */
[C---:B------:R-:W-:Y:S02]  /*1880*/  IMAD R69, R79.reuse, UR5, R10 ;  /* 0x000000054f457c24 */ /* 0x040fe4000f8e020a */
[----:B------:R-:W-:-:S05]  /*1890*/  IMAD.WIDE.U32 R10, R79, R12, c[0x0][0x188] ;  /* 0x000062004f0a7625 */ /* 0x000fca00078e000c */
[----:B------:R-:W-:Y:S02]  /*18a0*/  IADD3 R69, R11, R69, RZ ;  /* 0x000000450b457210 */ /* 0x000fe40007ffe0ff */
[----:B------:R-:W-:-:S05]  /*18b0*/  MOV R68, R10 ;  /* 0x0000000a00447202 */ /* 0x000fca0000000f00 */
[----:B------:R-:W2:Y:S04]  /*18c0*/  LDG.E R11, [R68.64+0x4] ;  /* 0x00000412440b7981 */ /* 0x000ea8000c1e1900 */
[----:B------:R-:W3:Y:S04]  /*18d0*/  LDG.E R10, [R68.64] ;  /* 0x00000012440a7981 */ /* 0x000ee8000c1e1900 */
[----:B------:R-:W4:Y:S01]  /*18e0*/  LDG.E R12, [R68.64+0x8] ;  /* 0x00000812440c7981 */ /* 0x000f22000c1e1900 */
[----:B------:R-:W-:Y:S01]  /*18f0*/  BSSY B4, `(.L_x_564) ;  /* 0x0000014000047945 */ /* 0x000fe20003800000 */
[----:B--2---:R-:W-:Y:S01]  /*1900*/  FADD R11, R24, -R11 ;  /* 0x8000000b180b7221 */ /* 0x004fe20000000000 */
[----:B---3--:R-:W-:-:S03]  /*1910*/  FADD R10, R23, -R10 ;  /* 0x8000000a170a7221 */ /* 0x008fc60000000000 */
[----:B------:R-:W-:Y:S01]  /*1920*/  FMUL R57, R11, R11 ;  /* 0x0000000b0b397220 */ /* 0x000fe20000400000 */
[----:B----4-:R-:W-:-:S03]  /*1930*/  FADD R12, R25, -R12 ;  /* 0x8000000c190c7221 */ /* 0x010fc60000000000 */
[----:B------:R-:W-:-:S04]  /*1940*/  FFMA R57, R10, R10, R57 ;  /* 0x0000000a0a397223 */ /* 0x000fc80000000039 */
[----:B------:R-:W-:-:S04]  /*1950*/  FFMA R70, R12, R12, R57 ;  /* 0x0000000c0c467223 */ /* 0x000fc80000000039 */
[----:B------:R0:W1:Y:S01]  /*1960*/  MUFU.RSQ R71, R70 ;  /* 0x0000004600477308 */ /* 0x0000620000001400 */
[----:B------:R-:W-:-:S04]  /*1970*/  IADD3 R57, R70, -0xd000000, RZ ;  /* 0xf300000046397810 */ /* 0x000fc80007ffe0ff */
[----:B------:R-:W-:-:S13]  /*1980*/  ISETP.GT.U32.AND P0, PT, R57, 0x727fffff, PT ;  /* 0x727fffff3900780c */ /* 0x000fda0003f04070 */
[----:B------:R-:W-:Y:S05]  /*1990*/  @!P0 BRA `(.L_x_565) ;  /* 0x0000005000008947 */ /* 0x000fea0003800000 */
[----:B01----:R-:W-:Y:S02]  /*19a0*/  MOV R68, R70 ;  /* 0x0000004600447202 */ /* 0x003fe40000000f00 */
[----:B------:R-:W-:Y:S02]  /*19b0*/  MOV R91, 0x19d0 ;  /* 0x000019d0005b7802 */ /* 0x000fe40000000f00 */
[----:B------:R-:W-:Y:S05]  /*19c0*/  CALL.REL.NOINC `($__internal_14_$__cuda_sm20_sqrt_rn_f32_slowpath) ;  /* 0x0000355000007944 */ /* 0x000fea0003c00000 */
[----:B------:R-:W-:Y:S01]  /*19d0*/  MOV R57, R86 ;  /* 0x0000005600397202 */ /* 0x000fe20000000f00 */
[----:B------:R-:W-:Y:S05]  /*19e0*/  BRA `(.L_x_566) ;  /* 0x0000004000007947 */ /* 0x000fea0003800000 */
.L_x_565:
[----:B01----:R-:W-:Y:S01]  /*19f0*/  FMUL.FTZ R57, R70, R71 ;  /* 0x0000004746397220 */ /* 0x003fe20000410000 */
[----:B------:R-:W-:-:S03]  /*1a00*/  FMUL.FTZ R69, R71, 0.5 ;  /* 0x3f00000047457820 */ /* 0x000fc60000410000 */
[----:B------:R-:W-:-:S04]  /*1a10*/  FFMA R68, -R57, R57, R70 ;  /* 0x0000003939447223 */ /* 0x000fc80000000146 */
[----:B------:R-:W-:Y:S02]  /*1a20*/  FFMA R57, R68, R69, R57 ;  /* 0x0000004544397223 */ /* 0x000fe40000000039 */
.L_x_566:
[----:B------:R-:W-:Y:S05]  /*1a30*/  BSYNC B4 ;  /* 0x0000000000047941 */ /* 0x000fea0003800000 */
.L_x_564:
[C---:B------:R-:W-:Y:S01]  /*1a40*/  IMAD R68, R80.reuse, c[0x0][0x250], RZ ;  /* 0x0000940050447a24 */ /* 0x040fe200078e02ff */
[----:B------:R-:W-:Y:S01]  /*1a50*/  MOV R78, c[0x0][0x250] ;  /* 0x00009400004e7a02 */ /* 0x000fe20000000f00 */
[----:B------:R-:W-:Y:S02]  /*1a60*/  IMAD R70, R80, c[0x0][0x218], RZ ;  /* 0x0000860050467a24 */ /* 0x000fe400078e02ff */
[----:B------:R-:W-:Y:S02]  /*1a70*/  IMAD.MOV.U32 R82, RZ, RZ, c[0x0][0x218] ;  /* 0x00008600ff527624 */ /* 0x000fe400078e00ff */
[C---:B------:R-:W-:Y:S02]  /*1a80*/  IMAD R77, R79.reuse, UR7, R68 ;  /* 0x000000074f4d7c24 */ /* 0x040fe4000f8e0244 */
[C---:B------:R-:W-:Y:S02]  /*1a90*/  IMAD R81, R79.reuse, UR8, R70 ;  /* 0x000000084f517c24 */ /* 0x040fe4000f8e0246 */
[----:B------:R-:W-:-:S04]  /*1aa0*/  IMAD.WIDE.U32 R70, R79, R78, c[0x0][0x230] ;  /* 0x00008c004f467625 */ /* 0x000fc800078e004e */
[----:B------:R-:W-:Y:S01]  /*1ab0*/  IMAD.WIDE.U32 R68, R79, R82, c[0x0][0x1f8] ;  /* 0x00007e004f447625 */ /* 0x000fe200078e0052 */
[----:B------:R-:W-:-:S04]  /*1ac0*/  IADD3 R71, R71, R77, RZ ;  /* 0x0000004d47477210 */ /* 0x000fc80007ffe0ff */
[----:B------:R-:W-:Y:S01]  /*1ad0*/  IADD3 R69, R69, R81, RZ ;  /* 0x0000005145457210 */ /* 0x000fe20007ffe0ff */
[----:B------:R-:W2:Y:S05]  /*1ae0*/  LDG.E R70, [R70.64] ;  /* 0x0000001246467981 */ /* 0x000eaa000c1e1900 */
[----:B------:R-:W3:Y:S01]  /*1af0*/  LDG.E R69, [R68.64] ;  /* 0x0000001244457981 */ /* 0x000ee2000c1e1900 */
[----:B------:R-:W-:Y:S01]  /*1b00*/  FADD R81, -R22, R57 ;  /* 0x0000003916517221 */ /* 0x000fe20000000100 */
[----:B------:R-:W-:Y:S03]  /*1b10*/  BSSY B6, `(.L_x_567) ;  /* 0x00000c5000067945 */ /* 0x000fe60003800000 */
[----:B--2---:R-:W-:Y:S01]  /*1b20*/  FADD R81, R81, -R70 ;  /* 0x8000004651517221 */ /* 0x004fe20000000000 */
[C---:B---3--:R-:W-:Y:S01]  /*1b30*/  FSETP.GT.AND P0, PT, R0.reuse, -R69, PT ;  /* 0x800000450000720b */ /* 0x048fe20003f04000 */
[----:B------:R-:W-:-:S03]  /*1b40*/  FADD R77, R0, R69 ;  /* 0x00000045004d7221 */ /* 0x000fc60000000000 */
[----:B------:R-:W-:-:S13]  /*1b50*/  FSETP.LE.AND P0, PT, R81, c[0x0][0x2ac], P0 ;  /* 0x0000ab0051007a0b */ /* 0x000fda0000703000 */
        /* <DEDUP_REMOVED lines=17> */
[----:B--2---:R-:W-:Y:S01]  /*1c70*/  FADD R58, R30, -R5 ;  /* 0x800000051e3a7221 */ /* 0x004fe20000000000 */
[----:B---3--:R-:W-:Y:S01]  /*1c80*/  FADD R53, R29, -R4 ;  /* 0x800000041d357221 */ /* 0x008fe20000000000 */
[----:B----4-:R-:W-:Y:S01]  /*1c90*/  FADD R55, R32, -R55 ;  /* 0x8000003720377221 */ /* 0x010fe20000000000 */
[----:B-1----:R-:W-:Y:S05]  /*1ca0*/  @!P2 BRA `(.L_x_570) ;  /* 0x000000500000a947 */ /* 0x002fea0003800000 */
[----:B------:R-:W-:Y:S02]  /*1cb0*/  MOV R68, R10 ;  /* 0x0000000a00447202 */ /* 0x000fe40000000f00 */
[----:B------:R-:W-:Y:S02]  /*1cc0*/  MOV R69, R57 ;  /* 0x0000003900457202 */ /* 0x000fe40000000f00 */
[----:B------:R-:W-:Y:S02]  /*1cd0*/  MOV R85, 0x1cf0 ;  /* 0x00001cf000557802 */ /* 0x000fe40000000f00 */
[----:B------:R-:W-:Y:S05]  /*1ce0*/  CALL.REL.NOINC `($__internal_15_$__cuda_sm3x_div_rn_noftz_f32_slowpath) ;  /* 0x000033a000007944 */ /* 0x000fea0003c00000 */
[----:B------:R-:W-:Y:S02]  /*1cf0*/  MOV R7, R87 ;  /* 0x0000005700077202 */ /* 0x000fe40000000f00 */
.L_x_570:
[----:B------:R-:W-:Y:S05]  /*1d00*/  BSYNC B7 ;  /* 0x0000000000077941 */ /* 0x000fea0003800000 */
.L_x_569:
        /* <DEDUP_REMOVED lines=9> */
[----:B------:R-:W-:Y:S01]  /*1da0*/  IMAD.MOV.U32 R68, RZ, RZ, R11 ;  /* 0x000000ffff447224 */ /* 0x000fe200078e000b */
[----:B------:R-:W-:Y:S02]  /*1db0*/  MOV R69, R57 ;  /* 0x0000003900457202 */ /* 0x000fe40000000f00 */
[----:B------:R-:W-:Y:S02]  /*1dc0*/  MOV R85, 0x1de0 ;  /* 0x00001de000557802 */ /* 0x000fe40000000f00 */
[----:B------:R-:W-:Y:S05]  /*1dd0*/  CALL.REL.NOINC `($__internal_15_$__cuda_sm3x_div_rn_noftz_f32_slowpath) ;  /* 0x000032b000007944 */ /* 0x000fea0003c00000 */
[----:B------:R-:W-:Y:S02]  /*1de0*/  MOV R8, R87 ;  /* 0x0000005700087202 */ /* 0x000fe40000000f00 */
.L_x_572:
[----:B------:R-:W-:Y:S05]  /*1df0*/  BSYNC B7 ;  /* 0x0000000000077941 */ /* 0x000fea0003800000 */
.L_x_571:
        /* <DEDUP_REMOVED lines=12> */
[----:B------:R-:W-:Y:S05]  /*1ec0*/  CALL.REL.NOINC `($__internal_15_$__cuda_sm3x_div_rn_noftz_f32_slowpath) ;  /* 0x000031c000007944 */ /* 0x000fea0003c00000 */
[----:B------:R-:W-:Y:S02]  /*1ed0*/  MOV R9, R87 ;  /* 0x0000005700097202 */ /* 0x000fe40000000f00 */
.L_x_574:
[----:B------:R-:W-:Y:S05]  /*1ee0*/  BSYNC B7 ;  /* 0x0000000000077941 */ /* 0x000fea0003800000 */
.L_x_573:
[----:B------:R-:W-:Y:S01]  /*1ef0*/  FMUL R3, R53, R8 ;  /* 0x0000000835037220 */ /* 0x000fe20000400000 */
[----:B------:R-:W-:Y:S03]  /*1f00*/  BSSY B4, `(.L_x_575) ;  /* 0x0000018000047945 */ /* 0x000fe60003800000 */
[----:B------:R-:W-:-:S04]  /*1f10*/  FFMA R2, R58, R7, R3 ;  /* 0x000000073a027223 */ /* 0x000fc80000000003 */
[----:B------:R-:W-:-:S04]  /*1f20*/  FFMA R13, R55, R9, R2 ;  /* 0x00000009370d7223 */ /* 0x000fc80000000002 */
[-C--:B------:R-:W-:Y:S01]  /*1f30*/  FFMA R5, -R8, R13.reuse, R29 ;  /* 0x0000000d08057223 */ /* 0x080fe2000000011d */
[----:B------:R-:W-:Y:S01]  /*1f40*/  FFMA R4, -R7, R13, R30 ;  /* 0x0000000d07047223 */ /* 0x000fe2000000011e */
[C---:B------:R-:W-:Y:S01]  /*1f50*/  FFMA R6, R13.reuse, -R9, R32 ;  /* 0x800000090d067223 */ /* 0x040fe20000000020 */
[----:B------:R-:W-:Y:S01]  /*1f60*/  FSETP.GEU.AND P2, PT, |R13|, c[0x0][0x2a4], PT ;  /* 0x0000a9000d007a0b */ /* 0x000fe20003f4e200 */
[----:B------:R-:W-:-:S03]  /*1f70*/  FMUL R3, R5, R5 ;  /* 0x0000000505037220 */ /* 0x000fc60000400000 */
[----:B------:R-:W-:Y:S01]  /*1f80*/  FSEL R14, R19, c[0x0][0x2a8], P2 ;  /* 0x0000aa00130e7a08 */ /* 0x000fe20001000000 */
[----:B------:R-:W-:-:S04]  /*1f90*/  FFMA R3, R4, R4, R3 ;  /* 0x0000000404037223 */ /* 0x000fc80000000003 */
[----:B------:R-:W-:Y:S01]  /*1fa0*/  FFMA R68, R6, R6, R3 ;  /* 0x0000000606447223 */ /* 0x000fe20000000003 */
[----:B------:R-:W-:-:S03]  /*1fb0*/  FMUL R59, R81, R14 ;  /* 0x0000000e513b7220 */ /* 0x000fc60000400000 */
[----:B------:R0:W1:Y:S01]  /*1fc0*/  MUFU.RSQ R3, R68 ;  /* 0x0000004400037308 */ /* 0x0000620000001400 */
[----:B------:R-:W-:-:S04]  /*1fd0*/  IADD3 R2, R68, -0xd000000, RZ ;  /* 0xf300000044027810 */ /* 0x000fc80007ffe0ff */
[----:B------:R-:W-:-:S13]  /*1fe0*/  ISETP.GT.U32.AND P3, PT, R2, 0x727fffff, PT ;  /* 0x727fffff0200780c */ /* 0x000fda0003f64070 */
[----:B------:R-:W-:Y:S05]  /*1ff0*/  @!P3 BRA `(.L_x_576) ;  /* 0x000000400000b947 */ /* 0x000fea0003800000 */
[----:B01----:R-:W-:Y:S02]  /*2000*/  MOV R91, 0x2020 ;  /* 0x00002020005b7802 */ /* 0x003fe40000000f00 */
[----:B------:R-:W-:Y:S05]  /*2010*/  CALL.REL.NOINC `($__internal_14_$__cuda_sm20_sqrt_rn_f32_slowpath) ;  /* 0x00002f0000007944 */ /* 0x000fea0003c00000 */
[----:B------:R-:W-:Y:S01]  /*2020*/  MOV R73, R86 ;  /* 0x0000005600497202 */ /* 0x000fe20000000f00 */
[----:B------:R-:W-:Y:S05]  /*2030*/  BRA `(.L_x_577) ;  /* 0x0000004000007947 */ /* 0x000fea0003800000 */
.L_x_576:
[----:B01----:R-:W-:Y:S01]  /*2040*/  FMUL.FTZ R73, R68, R3 ;  /* 0x0000000344497220 */ /* 0x003fe20000410000 */
[----:B------:R-:W-:-:S03]  /*2050*/  FMUL.FTZ R3, R3, 0.5 ;  /* 0x3f00000003037820 */ /* 0x000fc60000410000 */
[----:B------:R-:W-:-:S04]  /*2060*/  FFMA R2, -R73, R73, R68 ;  /* 0x0000004949027223 */ /* 0x000fc80000000144 */
[----:B------:R-:W-:Y:S02]  /*2070*/  FFMA R73, R2, R3, R73 ;  /* 0x0000000302497223 */ /* 0x000fe40000000049 */
.L_x_577:
[----:B------:R-:W-:Y:S05]  /*2080*/  BSYNC B4 ;  /* 0x0000000000047941 */ /* 0x000fea0003800000 */
.L_x_575:
[----:B------:R-:W-:Y:S01]  /*2090*/  FSETP.GT.AND P3, PT, R73, RZ, PT ;  /* 0x000000ff4900720b */ /* 0x000fe20003f64000 */
[----:B------:R-:W-:Y:S01]  /*20a0*/  FADD R72, RZ, -R73 ;  /* 0x80000049ff487221 */ /* 0x000fe20000000000 */
[----:B------:R-:W-:Y:S01]  /*20b0*/  BSSY B7, `(.L_x_578) ;  /* 0x0000035000077945 */ /* 0x000fe20003800000 */
[----:B------:R-:W-:Y:S01]  /*20c0*/  MOV R52, RZ ;  /* 0x000000ff00347202 */ /* 0x000fe20000000f00 */
[----:B------:R-:W-:Y:S01]  /*20d0*/  IMAD.MOV.U32 R54, RZ, RZ, RZ ;  /* 0x000000ffff367224 */ /* 0x000fe200078e00ff */
[----:B------:R-:W-:Y:S01]  /*20e0*/  FMUL R72, R72, c[0x0][0x2b4] ;  /* 0x0000ad0048487a20 */ /* 0x000fe20000400000 */
[----:B------:R-:W-:-:S04]  /*20f0*/  MOV R56, RZ ;  /* 0x000000ff00387202 */ /* 0x000fc80000000f00 */
[----:B------:R-:W-:-:S04]  /*2100*/  FSETP.GT.AND P2, PT, R59, R72, PT ;  /* 0x000000483b00720b */ /* 0x000fc80003f44000 */
[----:B------:R-:W-:Y:S01]  /*2110*/  FSEL R15, R59, R72, P2 ;  /* 0x000000483b0f7208 */ /* 0x000fe20001000000 */
        /* <DEDUP_REMOVED lines=15> */
.L_x_581:
[----:B------:R-:W-:Y:S05]  /*2210*/  BSYNC B8 ;  /* 0x0000000000087941 */ /* 0x000fea0003800000 */
.L_x_580:
        /* <DEDUP_REMOVED lines=14> */
.L_x_583:
[----:B------:R-:W-:Y:S05]  /*2300*/  BSYNC B8 ;  /* 0x0000000000087941 */ /* 0x000fea0003800000 */
.L_x_582:
        /* <DEDUP_REMOVED lines=14> */
.L_x_584:
[----:B------:R-:W-:Y:S05]  /*23f0*/  BSYNC B8 ;  /* 0x0000000000087941 */ /* 0x000fea0003800000 */
.L_x_579:
[----:B------:R-:W-:Y:S05]  /*2400*/  BSYNC B7 ;  /* 0x0000000000077941 */ /* 0x000fea0003800000 */
.L_x_578:
[----:B------:R-:W0:Y:S01]  /*2410*/  MUFU.RCP R2, R77 ;  /* 0x0000004d00027308 */ /* 0x000e220000001000 */
[----:B------:R-:W-:Y:S01]  /*2420*/  FADD R3, -R22, R57 ;  /* 0x0000003916037221 */ /* 0x000fe20000000100 */
[----:B------:R-:W-:Y:S03]  /*2430*/  BSSY B7, `(.L_x_585) ;  /* 0x0000014000077945 */ /* 0x000fe60003800000 */
[----:B------:R-:W-:-:S04]  /*2440*/  FADD R74, R3, -R70 ;  /* 0x80000046034a7221 */ /* 0x000fc80000000000 */
[----:B------:R-:W-:-:S04]  /*2450*/  FMUL R3, R7, R74 ;  /* 0x0000004a07037220 */ /* 0x000fc80000400000 */
[----:B------:R-:W-:Y:S01]  /*2460*/  FFMA R68, R52, R15, -R3 ;  /* 0x0000000f34447223 */ /* 0x000fe20000000803 */
[----:B------:R-:W-:Y:S01]  /*2470*/  FMUL R3, R8, R74 ;  /* 0x0000004a08037220 */ /* 0x000fe20000400000 */
[----:B0-----:R-:W-:Y:S02]  /*2480*/  FFMA R49, -R77, R2, 1 ;  /* 0x3f8000004d317423 */ /* 0x001fe40000000102 */
[----:B------:R-:W0:Y:S02]  /*2490*/  FCHK P2, R68, R77 ;  /* 0x0000004d44007302 */ /* 0x000e240000040000 */
[----:B------:R-:W-:Y:S01]  /*24a0*/  FFMA R51, R2, R49, R2 ;  /* 0x0000003102337223 */ /* 0x000fe20000000002 */
[----:B------:R-:W-:-:S03]  /*24b0*/  FMUL R49, R9, R74 ;  /* 0x0000004a09317220 */ /* 0x000fc60000400000 */
[----:B------:R-:W-:-:S04]  /*24c0*/  FFMA R2, R68, R51, RZ ;  /* 0x0000003344027223 */ /* 0x000fc800000000ff */
[----:B------:R-:W-:-:S04]  /*24d0*/  FFMA R46, -R77, R2, R68 ;  /* 0x000000024d2e7223 */ /* 0x000fc80000000144 */
[----:B------:R-:W-:Y:S01]  /*24e0*/  FFMA R46, R51, R46, R2 ;  /* 0x0000002e332e7223 */ /* 0x000fe20000000002 */
[-C--:B------:R-:W-:Y:S01]  /*24f0*/  FFMA R2, R54, R15.reuse, -R3 ;  /* 0x0000000f36027223 */ /* 0x080fe20000000803 */
[----:B------:R-:W-:Y:S01]  /*2500*/  FFMA R3, R56, R15, -R49 ;  /* 0x0000000f38037223 */ /* 0x000fe20000000831 */
[----:B------:R-:W-:Y:S01]  /*2510*/  MOV R51, R68 ;  /* 0x0000004400337202 */ /* 0x000fe20000000f00 */
[----:B0-----:R-:W-:Y:S05]  /*2520*/  @!P2 BRA `(.L_x_586) ;  /* 0x000000400000a947 */ /* 0x001fea0003800000 */
[----:B------:R-:W-:Y:S02]  /*2530*/  MOV R69, R77 ;  /* 0x0000004d00457202 */ /* 0x000fe40000000f00 */
[----:B------:R-:W-:Y:S02]  /*2540*/  MOV R85, 0x2560 ;  /* 0x0000256000557802 */ /* 0x000fe40000000f00 */
[----:B------:R-:W-:Y:S05]  /*2550*/  CALL.REL.NOINC `($__internal_15_$__cuda_sm3x_div_rn_noftz_f32_slowpath) ;  /* 0x00002b3000007944 */ /* 0x000fea0003c00000 */
[----:B------:R-:W-:Y:S02]  /*2560*/  MOV R46, R87 ;  /* 0x00000057002e7202 */ /* 0x000fe40000000f00 */
.L_x_586:
[----:B------:R-:W-:Y:S05]  /*2570*/  BSYNC B7 ;  /* 0x0000000000077941 */ /* 0x000fea0003800000 */
.L_x_585:
        /* <DEDUP_REMOVED lines=13> */
[----:B------:R-:W-:Y:S02]  /*2650*/  IMAD.MOV.U32 R49, RZ, RZ, R87 ;  /* 0x000000ffff317224 */ /* 0x000fe400078e0057 */
.L_x_588:
[----:B------:R-:W-:Y:S05]  /*2660*/  BSYNC B7 ;  /* 0x0000000000077941 */ /* 0x000fea0003800000 */
.L_x_587:
        /* <DEDUP_REMOVED lines=14> */
.L_x_589:
[----:B------:R-:W-:Y:S05]  /*2750*/  BSYNC B7 ;  /* 0x0000000000077941 */ /* 0x000fea0003800000 */
.L_x_568:
[----:B------:R-:W-:Y:S05]  /*2760*/  BSYNC B6 ;  /* 0x0000000000067941 */ /* 0x000fea0003800000 */
.L_x_567:
[----:B------:R-:W-:Y:S02]  /*2770*/  FSEL R78, R14, R19, P0 ;  /* 0x000000130e4e7208 */ /* 0x000fe40000000000 */
.L_x_563:
[----:B------:R-:W-:Y:S05]  /*2780*/  BSYNC B3 ;  /* 0x0000000000037941 */ /* 0x000fea0003800000 */
.L_x_562:
[----:B------:R-:W-:Y:S01]  /*2790*/  FADD R68, RZ, R43 ;  /* 0x0000002bff447221 */ /* 0x000fe20000000000 */
[----:B------:R-:W-:Y:S01]  /*27a0*/  FADD R69, RZ, R44 ;  /* 0x0000002cff457221 */ /* 0x000fe20000000000 */
[----:B------:R-:W-:Y:S01]  /*27b0*/  FADD R70, RZ, R45 ;  /* 0x0000002dff467221 */ /* 0x000fe20000000000 */
[----:B------:R-:W-:Y:S01]  /*27c0*/  BSSY B6, `(.L_x_590) ;  /* 0x00001d9000067945 */ /* 0x000fe20003800000 */
[----:B------:R-:W-:Y:S02]  /*27d0*/  IADD3 R76, R76, 0x1, RZ ;  /* 0x000000014c4c7810 */ /* 0x000fe40007ffe0ff */
[----:B------:R-:W-:-:S02]  /*27e0*/  FSEL R19, R78, R19, P1 ;  /* 0x000000134e137208 */ /* 0x000fc40000800000 */
[----:B------:R-:W-:Y:S02]  /*27f0*/  FSEL R43, R68, RZ, !P1 ;  /* 0x000000ff442b7208 */ /* 0x000fe40004800000 */
[----:B------:R-:W-:Y:S02]  /*2800*/  FSEL R44, R69, RZ, !P1 ;  /* 0x000000ff452c7208 */ /* 0x000fe40004800000 */
[----:B------:R-:W-:Y:S01]  /*2810*/  FSEL R45, R70, RZ, !P1 ;  /* 0x000000ff462d7208 */ /* 0x000fe20004800000 */
[----:B------:R-:W-:Y:S05]  /*2820*/  @!P1 BRA `(.L_x_591) ;  /* 0x00001d2000009947 */ /* 0x000fea0003800000 */
[----:B------:R-:W-:Y:S01]  /*2830*/  MOV R88, R68 ;  /* 0x0000004400587202 */ /* 0x000fe20000000f00 */
[----:B------:R-:W-:Y:S01]  /*2840*/  BSSY B3, `(.L_x_592) ;  /* 0x0000153000037945 */ /* 0x000fe20003800000 */
[----:B------:R-:W-:Y:S01]  /*2850*/  MOV R81, R69 ;  /* 0x0000004500517202 */ /* 0x000fe20000000f00 */
[----:B------:R-:W-:Y:S01]  /*2860*/  CS2R R82, SRZ ;  /* 0x0000000000527805 */ /* 0x000fe2000001ff00 */
[----:B------:R-:W-:Y:S01]  /*2870*/  MOV R90, R70 ;  /* 0x00000046005a7202 */ /* 0x000fe20000000f00 */
[----:B------:R-:W-:Y:S01]  /*2880*/  IMAD.MOV.U32 R69, RZ, RZ, RZ ;  /* 0x000000ffff457224 */ /* 0x000fe200078e00ff */
[----:B------:R-:W-:Y:S01]  /*2890*/  @!P0 MOV R43, R88 ;  /* 0x00000058002b8202 */ /* 0x000fe20000000f00 */
[----:B------:R-:W-:Y:S01]  /*28a0*/  CS2R R70, SRZ ;  /* 0x0000000000467805 */ /* 0x000fe2000001ff00 */
[----:B------:R-:W-:-:S02]  /*28b0*/  @!P0 MOV R44, R81 ;  /* 0x00000051002c8202 */ /* 0x000fc40000000f00 */
[----:B------:R-:W-:Y:S02]  /*28c0*/  @!P0 MOV R45, R90 ;  /* 0x0000005a002d8202 */ /* 0x000fe40000000f00 */
[----:B------:R-:W-:Y:S02]  /*28d0*/  MOV R86, RZ ;  /* 0x000000ff00567202 */ /* 0x000fe40000000f00 */
[----:B------:R-:W-:Y:S02]  /*28e0*/  @!P0 MOV R88, RZ ;  /* 0x000000ff00588202 */ /* 0x000fe40000000f00 */
[----:B------:R-:W-:Y:S02]  /*28f0*/  @!P0 MOV R81, RZ ;  /* 0x000000ff00518202 */ /* 0x000fe40000000f00 */
[----:B------:R-:W-:Y:S01]  /*2900*/  @!P0 MOV R90, RZ ;  /* 0x000000ff005a8202 */ /* 0x000fe20000000f00 */
[----:B------:R-:W-:Y:S05]  /*2910*/  @!P0 BRA `(.L_x_593) ;  /* 0x0000145000008947 */ /* 0x000fea0003800000 */
[--C-:B------:R-:W-:Y:S01]  /*2920*/  FADD R83, RZ, R81.reuse ;  /* 0x00000051ff537221 */ /* 0x100fe20000000000 */
[----:B------:R-:W-:Y:S01]  /*2930*/  FMUL R87, R77, R77 ;  /* 0x0000004d4d577220 */ /* 0x000fe20000400000 */
[----:B------:R-:W-:Y:S01]  /*2940*/  FADD R69, RZ, R90 ;  /* 0x0000005aff457221 */ /* 0x000fe20000000000 */
[----:B------:R-:W-:Y:S01]  /*2950*/  FADD R71, RZ, R88 ;  /* 0x00000058ff477221 */ /* 0x000fe20000000000 */
[C---:B------:R-:W-:Y:S01]  /*2960*/  FFMA R70, R0.reuse, R83, RZ ;  /* 0x0000005300467223 */ /* 0x040fe200000000ff */
[----:B------:R-:W0:Y:S01]  /*2970*/  MUFU.RCP R85, R87 ;  /* 0x0000005700557308 */ /* 0x000e220000001000 */
[C---:B------:R-:W-:Y:S01]  /*2980*/  FFMA R82, R0.reuse, R69, RZ ;  /* 0x0000004500527223 */ /* 0x040fe200000000ff */
[----:B------:R-:W-:Y:S01]  /*2990*/  FFMA R84, R0, R71, RZ ;  /* 0x0000004700547223 */ /* 0x000fe200000000ff */
[----:B------:R-:W-:Y:S01]  /*29a0*/  FMUL R68, R2, R70 ;  /* 0x0000004602447220 */ /* 0x000fe20000400000 */
[----:B------:R-:W-:Y:S01]  /*29b0*/  FMUL R83, R49, R83 ;  /* 0x0000005331537220 */ /* 0x000fe20000400000 */
[----:B------:R-:W-:Y:S01]  /*29c0*/  BSSY B7, `(.L_x_594) ;  /* 0x0000013000077945 */ /* 0x000fe20003800000 */
[----:B------:R-:W-:Y:S01]  /*29d0*/  FADD R44, R44, R81 ;  /* 0x000000512c2c7221 */ /* 0x000fe20000000000 */
[----:B------:R-:W-:Y:S01]  /*29e0*/  FFMA R68, R51, R82, R68 ;  /* 0x0000005233447223 */ /* 0x000fe20000000044 */
[----:B------:R-:W-:Y:S01]  /*29f0*/  FFMA R83, R46, R69, R83 ;  /* 0x000000452e537223 */ /* 0x000fe20000000053 */
[----:B------:R-:W-:Y:S01]  /*2a00*/  FADD R45, R45, R90 ;  /* 0x0000005a2d2d7221 */ /* 0x000fe20000000000 */
[----:B------:R-:W-:Y:S01]  /*2a10*/  FADD R43, R43, R88 ;  /* 0x000000582b2b7221 */ /* 0x000fe20000000000 */
[----:B------:R-:W-:Y:S01]  /*2a20*/  FFMA R68, R3, R84, R68 ;  /* 0x0000005403447223 */ /* 0x000fe20000000044 */
[----:B------:R-:W-:-:S03]  /*2a30*/  FFMA R71, R50, R71, R83 ;  /* 0x0000004732477223 */ /* 0x000fc60000000053 */
        /* <DEDUP_REMOVED lines=9> */
[----:B------:R-:W-:Y:S05]  /*2ad0*/  CALL.REL.NOINC `($__internal_15_$__cuda_sm3x_div_rn_noftz_f32_slowpath) ;  /* 0x000025b000007944 */ /* 0x000fea0003c00000 */
[----:B------:R-:W-:Y:S02]  /*2ae0*/  IMAD.MOV.U32 R81, RZ, RZ, R87 ;  /* 0x000000ffff517224 */ /* 0x000fe400078e0057 */
.L_x_595:
[----:B------:R-:W-:Y:S05]  /*2af0*/  BSYNC B7 ;  /* 0x0000000000077941 */ /* 0x000fea0003800000 */
.L_x_594:
        /* <DEDUP_REMOVED lines=14> */
.L_x_597:
[----:B------:R-:W-:Y:S05]  /*2be0*/  BSYNC B7 ;  /* 0x0000000000077941 */ /* 0x000fea0003800000 */
.L_x_596:
        /* <DEDUP_REMOVED lines=15> */
.L_x_599:
[----:B------:R-:W-:Y:S05]  /*2ce0*/  BSYNC B7 ;  /* 0x0000000000077941 */ /* 0x000fea0003800000 */
.L_x_598:
        /* <DEDUP_REMOVED lines=10> */
[----:B------:R-:W-:Y:S01]  /*2d90*/  MOV R68, R84 ;  /* 0x0000005400447202 */ /* 0x000fe20000000f00 */
[----:B------:R-:W-:Y:S01]  /*2da0*/  IMAD.MOV.U32 R69, RZ, RZ, R77 ;  /* 0x000000ffff457224 */ /* 0x000fe200078e004d */
[----:B------:R-:W-:Y:S02]  /*2db0*/  MOV R85, 0x2dd0 ;  /* 0x00002dd000557802 */ /* 0x000fe40000000f00 */
[----:B------:R-:W-:Y:S05]  /*2dc0*/  CALL.REL.NOINC `($__internal_15_$__cuda_sm3x_div_rn_noftz_f32_slowpath) ;  /* 0x000022c000007944 */ /* 0x000fea0003c00000 */
[----:B------:R-:W-:Y:S02]  /*2dd0*/  MOV R68, R87 ;  /* 0x0000005700447202 */ /* 0x000fe40000000f00 */
.L_x_601:
[----:B------:R-:W-:Y:S05]  /*2de0*/  BSYNC B7 ;  /* 0x0000000000077941 */ /* 0x000fea0003800000 */
.L_x_600:
[----:B------:R-:W-:Y:S01]  /*2df0*/  FMUL R84, R4, R4 ;  /* 0x0000000404547220 */ /* 0x000fe20000400000 */
[----:B------:R-:W-:Y:S01]  /*2e00*/  FADD R42, R42, R71 ;  /* 0x000000472a2a7221 */ /* 0x000fe20000000000 */
[----:B------:R-:W-:Y:S01]  /*2e10*/  FADD R71, RZ, R68 ;  /* 0x00000044ff477221 */ /* 0x000fe20000000000 */
[----:B------:R-:W-:Y:S01]  /*2e20*/  BSSY B4, `(.L_x_602) ;  /* 0x0000016000047945 */ /* 0x000fe20003800000 */
[----:B------:R-:W-:Y:S01]  /*2e30*/  FFMA R69, R5, R5, R84 ;  /* 0x0000000505457223 */ /* 0x000fe20000000054 */
[C---:B------:R-:W-:Y:S01]  /*2e40*/  FFMA R87, R15.reuse, R82, RZ ;  /* 0x000000520f577223 */ /* 0x040fe200000000ff */
[----:B------:R-:W-:Y:S02]  /*2e50*/  FFMA R85, R15, R70, RZ ;  /* 0x000000460f557223 */ /* 0x000fe400000000ff */
[----:B------:R-:W-:Y:S01]  /*2e60*/  FFMA R88, R6, R6, R69 ;  /* 0x0000000606587223 */ /* 0x000fe20000000045 */
[----:B------:R-:W-:-:S03]  /*2e70*/  FMUL R69, R54, R70 ;  /* 0x0000004636457220 */ /* 0x000fc60000400000 */
[----:B------:R0:W1:Y:S01]  /*2e80*/  MUFU.RSQ R89, R88 ;  /* 0x0000005800597308 */ /* 0x0000620000001400 */
[----:B------:R-:W-:Y:S01]  /*2e90*/  IADD3 R83, R88, -0xd000000, RZ ;  /* 0xf300000058537810 */ /* 0x000fe20007ffe0ff */
[----:B------:R-:W-:-:S03]  /*2ea0*/  FFMA R69, R52, R82, R69 ;  /* 0x0000005234457223 */ /* 0x000fc60000000045 */
[----:B------:R-:W-:Y:S01]  /*2eb0*/  ISETP.GT.U32.AND P1, PT, R83, 0x727fffff, PT ;  /* 0x727fffff5300780c */ /* 0x000fe20003f24070 */
[-C--:B------:R-:W-:Y:S01]  /*2ec0*/  FFMA R83, R15, R71.reuse, RZ ;  /* 0x000000470f537223 */ /* 0x080fe200000000ff */
[----:B------:R-:W-:-:S11]  /*2ed0*/  FFMA R84, R56, R71, R69 ;  /* 0x0000004738547223 */ /* 0x000fd60000000045 */
[----:B------:R-:W-:Y:S05]  /*2ee0*/  @!P1 BRA `(.L_x_603) ;  /* 0x0000005000009947 */ /* 0x000fea0003800000 */
[----:B01----:R-:W-:Y:S02]  /*2ef0*/  MOV R68, R88 ;  /* 0x0000005800447202 */ /* 0x003fe40000000f00 */
[----:B------:R-:W-:Y:S02]  /*2f00*/  MOV R91, 0x2f20 ;  /* 0x00002f20005b7802 */ /* 0x000fe40000000f00 */
[----:B------:R-:W-:Y:S05]  /*2f10*/  CALL.REL.NOINC `($__internal_14_$__cuda_sm20_sqrt_rn_f32_slowpath) ;  /* 0x0000200000007944 */ /* 0x000fea0003c00000 */
[----:B------:R-:W-:Y:S01]  /*2f20*/  MOV R69, R86 ;  /* 0x0000005600457202 */ /* 0x000fe20000000f00 */
[----:B------:R-:W-:Y:S05]  /*2f30*/  BRA `(.L_x_604) ;  /* 0x0000004000007947 */ /* 0x000fea0003800000 */
.L_x_603:
[----:B01----:R-:W-:Y:S01]  /*2f40*/  FMUL.FTZ R69, R88, R89 ;  /* 0x0000005958457220 */ /* 0x003fe20000410000 */
[----:B------:R-:W-:-:S03]  /*2f50*/  FMUL.FTZ R86, R89, 0.5 ;  /* 0x3f00000059567820 */ /* 0x000fc60000410000 */
[----:B------:R-:W-:-:S04]  /*2f60*/  FFMA R68, -R69, R69, R88 ;  /* 0x0000004545447223 */ /* 0x000fc80000000158 */
[----:B------:R-:W-:Y:S02]  /*2f70*/  FFMA R69, R68, R86, R69 ;  /* 0x0000005644457223 */ /* 0x000fe40000000045 */
.L_x_604:
[----:B------:R-:W-:Y:S05]  /*2f80*/  BSYNC B4 ;  /* 0x0000000000047941 */ /* 0x000fea0003800000 */
.L_x_602:
[----:B------:R-:W-:Y:S01]  /*2f90*/  FSETP.GT.AND P1, PT, R69, RZ, PT ;  /* 0x000000ff4500720b */ /* 0x000fe20003f24000 */
[----:B------:R-:W-:Y:S01]  /*2fa0*/  BSSY B4, `(.L_x_605) ;  /* 0x0000022000047945 */ /* 0x000fe20003800000 */
[----:B------:R-:W-:Y:S02]  /*2fb0*/  MOV R89, RZ ;  /* 0x000000ff00597202 */ /* 0x000fe40000000f00 */
[----:B------:R-:W-:Y:S02]  /*2fc0*/  MOV R86, RZ ;  /* 0x000000ff00567202 */ /* 0x000fe40000000f00 */
[----:B------:R-:W-:-:S07]  /*2fd0*/  MOV R91, RZ ;  /* 0x000000ff005b7202 */ /* 0x000fce0000000f00 */
[----:B------:R-:W-:Y:S05]  /*2fe0*/  @!P1 BRA `(.L_x_606) ;  /* 0x000001d000009947 */ /* 0x000fea0003800000 */
[----:B------:R-:W-:Y:S01]  /*2ff0*/  IADD3 R68, R69, 0x1800000, RZ ;  /* 0x0180000045447810 */ /* 0x000fe20007ffe0ff */
[----:B------:R-:W-:Y:S03]  /*3000*/  BSSY B5, `(.L_x_607) ;  /* 0x000000c000057945 */ /* 0x000fe60003800000 */
[----:B------:R-:W-:-:S04]  /*3010*/  LOP3.LUT R68, R68, 0x7f800000, RZ, 0xc0, !PT ;  /* 0x7f80000044447812 */ /* 0x000fc800078ec0ff */
[----:B------:R-:W-:-:S13]  /*3020*/  ISETP.GT.U32.AND P1, PT, R68, 0x1ffffff, PT ;  /* 0x01ffffff4400780c */ /* 0x000fda0003f24070 */
[----:B------:R-:W-:Y:S05]  /*3030*/  @P1 BRA `(.L_x_608) ;  /* 0x0000004000001947 */ /* 0x000fea0003800000 */
[----:B------:R-:W-:Y:S02]  /*3040*/  MOV R90, 0x3060 ;  /* 0x00003060005a7802 */ /* 0x000fe40000000f00 */
[----:B------:R-:W-:Y:S05]  /*3050*/  CALL.REL.NOINC `($__internal_13_$__cuda_sm20_rcp_rn_f32_slowpath) ;  /* 0x00001b7000007944 */ /* 0x000fea0003c00000 */
[----:B-1----:R-:W-:Y:S01]  /*3060*/  MOV R68, R86 ;  /* 0x0000005600447202 */ /* 0x002fe20000000f00 */
[----:B------:R-:W-:Y:S05]  /*3070*/  BRA `(.L_x_609) ;  /* 0x0000004000007947 */ /* 0x000fea0003800000 */
.L_x_608:
[----:B------:R-:W0:Y:S02]  /*3080*/  MUFU.RCP R68, R69 ;  /* 0x0000004500447308 */ /* 0x000e240000001000 */
[----:B0-----:R-:W-:-:S04]  /*3090*/  FFMA R86, R68, R69, -1 ;  /* 0xbf80000044567423 */ /* 0x001fc80000000045 */
[----:B------:R-:W-:-:S04]  /*30a0*/  FADD.FTZ R89, -R86, -RZ ;  /* 0x800000ff56597221 */ /* 0x000fc80000010100 */
[----:B------:R-:W-:Y:S02]  /*30b0*/  FFMA R68, R68, R89, R68 ;  /* 0x0000005944447223 */ /* 0x000fe40000000044 */
.L_x_609:
[----:B------:R-:W-:Y:S05]  /*30c0*/  BSYNC B5 ;  /* 0x0000000000057941 */ /* 0x000fea0003800000 */
.L_x_607:
[----:B------:R-:W-:-:S04]  /*30d0*/  FMUL R69, R54, R85 ;  /* 0x0000005536457220 */ /* 0x000fc80000400000 */
[----:B------:R-:W-:-:S04]  /*30e0*/  FFMA R69, R52, R87, R69 ;  /* 0x0000005734457223 */ /* 0x000fc80000000045 */
[----:B------:R-:W-:-:S04]  /*30f0*/  FFMA R69, R56, R83, R69 ;  /* 0x0000005338457223 */ /* 0x000fc80000000045 */
[-C--:B------:R-:W-:Y:S01]  /*3100*/  FMUL R89, R52, R69.reuse ;  /* 0x0000004534597220 */ /* 0x080fe20000400000 */
[-C--:B------:R-:W-:Y:S01]  /*3110*/  FMUL R91, R54, R69.reuse ;  /* 0x00000045365b7220 */ /* 0x080fe20000400000 */
        /* <DEDUP_REMOVED lines=10> */
.L_x_606:
[----:B------:R-:W-:Y:S05]  /*31c0*/  BSYNC B4 ;  /* 0x0000000000047941 */ /* 0x000fea0003800000 */
.L_x_605:
[----:B------:R-:W-:Y:S01]  /*31d0*/  FSETP.GT.AND P2, PT, R73, RZ, PT ;  /* 0x000000ff4900720b */ /* 0x000fe20003f44000 */
[----:B------:R-:W-:Y:S01]  /*31e0*/  FADD R84, RZ, R84 ;  /* 0x00000054ff547221 */ /* 0x000fe20000000000 */
[----:B------:R-:W-:Y:S01]  /*31f0*/  FSETP.GT.AND P1, PT, R59, R72, PT ;  /* 0x000000483b00720b */ /* 0x000fe20003f24000 */
[----:B------:R-:W-:Y:S01]  /*3200*/  BSSY B7, `(.L_x_610) ;  /* 0x0000039000077945 */ /* 0x000fe20003800000 */
[----:B------:R-:W-:Y:S01]  /*3210*/  FADD R82, RZ, -R82 ;  /* 0x80000052ff527221 */ /* 0x000fe20000000000 */
[----:B------:R-:W-:Y:S01]  /*3220*/  FADD R83, RZ, -R70 ;  /* 0x80000046ff537221 */ /* 0x000fe20000000000 */
[C---:B------:R-:W-:Y:S01]  /*3230*/  FSEL R68, R84.reuse, RZ, !P1 ;  /* 0x000000ff54447208 */ /* 0x040fe20004800000 */
[----:B------:R-:W-:Y:S01]  /*3240*/  FADD R71, RZ, -R71 ;  /* 0x80000047ff477221 */ /* 0x000fe20000000000 */
[----:B------:R-:W-:-:S03]  /*3250*/  FSEL R93, R84, RZ, P1 ;  /* 0x000000ff545d7208 */ /* 0x000fc60000800000 */
[----:B------:R-:W-:Y:S02]  /*3260*/  FFMA R68, R68, c[0x0][0x2b4], RZ ;  /* 0x0000ad0044447a23 */ /* 0x000fe400000000ff */
[----:B------:R-:W-:Y:S05]  /*3270*/  @!P2 BRA `(.L_x_611) ;  /* 0x000003100000a947 */ /* 0x000fea0003800000 */
[----:B------:R-:W0:Y:S01]  /*3280*/  MUFU.RCP R70, R73 ;  /* 0x0000004900467308 */ /* 0x000e220000001000 */
[----:B------:R-:W-:Y:S07]  /*3290*/  BSSY B8, `(.L_x_612) ;  /* 0x000000e000087945 */ /* 0x000fee0003800000 */
[----:B------:R-:W1:Y:S01]  /*32a0*/  FCHK P1, R4, R73 ;  /* 0x0000004904007302 */ /* 0x000e620000020000 */
[----:B0-----:R-:W-:-:S04]  /*32b0*/  FFMA R69, -R73, R70, 1 ;  /* 0x3f80000049457423 */ /* 0x001fc80000000146 */
[----:B------:R-:W-:Y:S01]  /*32c0*/  FFMA R69, R70, R69, R70 ;  /* 0x0000004546457223 */ /* 0x000fe20000000046 */
[----:B------:R-:W-:-:S03]  /*32d0*/  FADD R70, RZ, -R68 ;  /* 0x80000044ff467221 */ /* 0x000fc60000000000 */
        /* <DEDUP_REMOVED lines=9> */
.L_x_613:
[----:B------:R-:W-:Y:S05]  /*3370*/  BSYNC B8 ;  /* 0x0000000000087941 */ /* 0x000fea0003800000 */
.L_x_612:
        /* <DEDUP_REMOVED lines=14> */
.L_x_615:
[----:B------:R-:W-:Y:S05]  /*3460*/  BSYNC B8 ;  /* 0x0000000000087941 */ /* 0x000fea0003800000 */
.L_x_614:
        /* <DEDUP_REMOVED lines=14> */
.L_x_617:
[----:B------:R-:W-:Y:S05]  /*3550*/  BSYNC B8 ;  /* 0x0000000000087941 */ /* 0x000fea0003800000 */
.L_x_616:
[C---:B------:R-:W-:Y:S01]  /*3560*/  FFMA R91, R70.reuse, R84, R91 ;  /* 0x00000054465b7223 */ /* 0x040fe2000000005b */
[C---:B------:R-:W-:Y:S01]  /*3570*/  FFMA R86, R70.reuse, R95, R86 ;  /* 0x0000005f46567223 */ /* 0x040fe20000000056 */
[----:B------:R-:W-:Y:S02]  /*3580*/  FFMA R89, R70, R68, R89 ;  /* 0x0000004446597223 */ /* 0x000fe40000000059 */
.L_x_611:
[----:B------:R-:W-:Y:S05]  /*3590*/  BSYNC B7 ;  /* 0x0000000000077941 */ /* 0x000fea0003800000 */
.L_x_610:
[----:B------:R-:W-:Y:S01]  /*35a0*/  FADD R68, RZ, -R86 ;  /* 0x80000056ff447221 */ /* 0x000fe20000000000 */
[--C-:B------:R-:W-:Y:S01]  /*35b0*/  FADD R70, RZ, -R91.reuse ;  /* 0x8000005bff467221 */ /* 0x100fe20000000000 */
[----:B------:R-:W-:Y:S01]  /*35c0*/  FADD R88, R40, R91 ;  /* 0x0000005b28587221 */ /* 0x000fe20000000000 */
[C---:B------:R-:W-:Y:S01]  /*35d0*/  FMUL R69, R8.reuse, R83 ;  /* 0x0000005308457220 */ /* 0x040fe20000400000 */
[----:B------:R-:W-:Y:S01]  /*35e0*/  FMUL R84, R8, R68 ;  /* 0x0000004408547220 */ /* 0x000fe20000400000 */
[--C-:B------:R-:W-:Y:S01]  /*35f0*/  FADD R40, RZ, -R89.reuse ;  /* 0x80000059ff287221 */ /* 0x100fe20000000000 */
[----:B------:R-:W-:Y:S01]  /*3600*/  FADD R90, R38, R89 ;  /* 0x00000059265a7221 */ /* 0x000fe20000000000 */
[C---:B------:R-:W-:Y:S01]  /*3610*/  FFMA R38, R7.reuse, R82, R69 ;  /* 0x0000005207267223 */ /* 0x040fe20000000045 */
[-C--:B------:R-:W-:Y:S01]  /*3620*/  FFMA R84, R7, R70.reuse, R84 ;  /* 0x0000004607547223 */ /* 0x080fe20000000054 */
[----:B------:R-:W-:Y:S01]  /*3630*/  ISETP.NE.U32.AND P1, PT, RZ, c[0x0][0x338], PT ;  /* 0x0000ce00ff007a0c */ /* 0x000fe20003f25070 */
[----:B------:R-:W-:Y:S01]  /*3640*/  FADD R85, R39, R86 ;  /* 0x0000005627557221 */ /* 0x000fe20000000000 */
[----:B------:R-:W-:Y:S01]  /*3650*/  FFMA R39, R13, R70, RZ ;  /* 0x000000460d277223 */ /* 0x000fe200000000ff */
[C---:B------:R-:W-:Y:S01]  /*3660*/  FFMA R84, R9.reuse, R40, R84 ;  /* 0x0000002809547223 */ /* 0x040fe20000000054 */
[----:B------:R-:W-:Y:S01]  /*3670*/  FFMA R70, R9, R71, R38 ;  /* 0x0000004709467223 */ /* 0x000fe20000000026 */
[----:B------:R-:W-:Y:S01]  /*3680*/  ISETP.NE.AND.EX P1, PT, RZ, c[0x0][0x33c], PT, P1 ;  /* 0x0000cf00ff007a0c */ /* 0x000fe20003f25310 */
[C---:B------:R-:W-:Y:S01]  /*3690*/  FFMA R68, R13.reuse, R68, RZ ;  /* 0x000000440d447223 */ /* 0x040fe200000000ff */
[----:B------:R-:W-:Y:S01]  /*36a0*/  FADD R38, RZ, R84 ;  /* 0x00000054ff267221 */ /* 0x000fe20000000000 */
[----:B------:R-:W-:Y:S01]  /*36b0*/  FFMA R40, R13, R40, RZ ;  /* 0x000000280d287223 */ /* 0x000fe200000000ff */
[----:B------:R-:W-:-:S02]  /*36c0*/  FFMA R93, R14, R93, RZ ;  /* 0x0000005d0e5d7223 */ /* 0x000fc400000000ff */
[-C--:B------:R-:W-:Y:S01]  /*36d0*/  FFMA R39, R58, R38.reuse, R39 ;  /* 0x000000263a277223 */ /* 0x080fe20000000027 */
[-C--:B------:R-:W-:Y:S01]  /*36e0*/  FFMA R68, R53, R38.reuse, R68 ;  /* 0x0000002635447223 */ /* 0x080fe20000000044 */
[----:B------:R-:W-:Y:S01]  /*36f0*/  FFMA R40, R55, R38, R40 ;  /* 0x0000002637287223 */ /* 0x000fe20000000028 */
[----:B------:R-:W-:Y:S01]  /*3700*/  FADD R70, R93, R70 ;  /* 0x000000465d467221 */ /* 0x000fe20000000000 */
[C---:B------:R-:W-:Y:S01]  /*3710*/  FFMA R86, R74.reuse, R82, R39 ;  /* 0x000000524a567223 */ /* 0x040fe20000000027 */
[----:B------:R-:W-:Y:S01]  /*3720*/  FFMA R82, R74, R83, R68 ;  /* 0x000000534a527223 */ /* 0x000fe20000000044 */
[-C--:B------:R-:W-:Y:S01]  /*3730*/  FFMA R39, R7, R38.reuse, RZ ;  /* 0x0000002607277223 */ /* 0x080fe200000000ff */
[-C--:B------:R-:W-:Y:S01]  /*3740*/  FFMA R68, R8, R38.reuse, RZ ;  /* 0x0000002608447223 */ /* 0x080fe200000000ff */
[----:B------:R-:W-:Y:S01]  /*3750*/  FFMA R69, R9, R38, RZ ;  /* 0x0000002609457223 */ /* 0x000fe200000000ff */
[----:B------:R-:W-:Y:S01]  /*3760*/  FFMA R84, R74, R71, R40 ;  /* 0x000000474a547223 */ /* 0x000fe20000000028 */
[----:B------:R-:W-:Y:S01]  /*3770*/  FADD R40, R39, R88 ;  /* 0x0000005827287221 */ /* 0x000fe20000000000 */
[----:B------:R-:W-:Y:S01]  /*3780*/  FADD R83, RZ, -R39 ;  /* 0x80000027ff537221 */ /* 0x000fe20000000000 */
[----:B------:R-:W-:Y:S01]  /*3790*/  FADD R39, R68, R85 ;  /* 0x0000005544277221 */ /* 0x000fe20000000000 */
[----:B------:R-:W-:Y:S01]  /*37a0*/  FADD R70, RZ, R70 ;  /* 0x00000046ff467221 */ /* 0x000fe20000000000 */
[----:B------:R-:W-:Y:S01]  /*37b0*/  FADD R38, R69, R90 ;  /* 0x0000005a45267221 */ /* 0x000fe20000000000 */
[----:B------:R-:W-:Y:S01]  /*37c0*/  FADD R85, RZ, -R68 ;  /* 0x80000044ff557221 */ /* 0x000fe20000000000 */
[----:B------:R-:W-:Y:S01]  /*37d0*/  FADD R87, RZ, -R69 ;  /* 0x80000045ff577221 */ /* 0x000fe20000000000 */
        /* <DEDUP_REMOVED lines=10> */
.L_x_618:
        /* <DEDUP_REMOVED lines=11> */
.L_x_619:
[----:B0-----:R-:W-:Y:S01]  /*3930*/  FMUL R85, R57, R57 ;  /* 0x0000003939557220 */ /* 0x001fe20000400000 */
[----:B------:R-:W-:Y:S01]  /*3940*/  FMUL R69, R11, R82 ;  /* 0x000000520b457220 */ /* 0x000fe20000400000 */
[----:B------:R-:W-:Y:S02]  /*3950*/  BSSY B7, `(.L_x_620) ;  /* 0x000000f000077945 */ /* 0x000fe40003800000 */
[----:B------:R-:W0:Y:S01]  /*3960*/  MUFU.RCP R71, R85 ;  /* 0x0000005500477308 */ /* 0x000e220000001000 */
[----:B------:R-:W-:-:S04]  /*3970*/  FFMA R69, R10, R86, R69 ;  /* 0x000000560a457223 */ /* 0x000fc80000000045 */
[----:B------:R-:W-:-:S04]  /*3980*/  FFMA R68, R12, R84, R69 ;  /* 0x000000540c447223 */ /* 0x000fc80000000045 */
        /* <DEDUP_REMOVED lines=10> */
[----:B------:R-:W-:Y:S02]  /*3a30*/  MOV R83, R87 ;  /* 0x0000005700537202 */ /* 0x000fe40000000f00 */
.L_x_621:
[----:B------:R-:W-:Y:S05]  /*3a40*/  BSYNC B7 ;  /* 0x0000000000077941 */ /* 0x000fea0003800000 */
.L_x_620:
        /* <DEDUP_REMOVED lines=14> */
.L_x_623:
[----:B------:R-:W-:Y:S05]  /*3b30*/  BSYNC B7 ;  /* 0x0000000000077941 */ /* 0x000fea0003800000 */
.L_x_622:
        /* <DEDUP_REMOVED lines=15> */
.L_x_625:
[----:B------:R-:W-:Y:S05]  /*3c30*/  BSYNC B7 ;  /* 0x0000000000077941 */ /* 0x000fea0003800000 */
.L_x_624:
        /* <DEDUP_REMOVED lines=15> */
.L_x_627:
[----:B------:R-:W-:Y:S05]  /*3d30*/  BSYNC B7 ;  /* 0x0000000000077941 */ /* 0x000fea0003800000 */
.L_x_626:
[----:B------:R-:W-:Y:S01]  /*3d40*/  FADD R82, RZ, R82 ;  /* 0x00000052ff527221 */ /* 0x000fe20000000000 */
[----:B------:R-:W-:Y:S01]  /*3d50*/  FADD R83, RZ, -R83 ;  /* 0x80000053ff537221 */ /* 0x000fe20000000000 */
[----:B------:R-:W-:Y:S02]  /*3d60*/  FADD R69, RZ, -R81 ;  /* 0x80000051ff457221 */ /* 0x000fe40000000000 */
.L_x_593:
[----:B------:R-:W-:Y:S05]  /*3d70*/  BSYNC B3 ;  /* 0x0000000000037941 */ /* 0x000fea0003800000 */
.L_x_592:
[----:B------:R-:W-:Y:S01]  /*3d80*/  ISETP.NE.U32.AND P1, PT, RZ, c[0x0][0x370], PT ;  /* 0x0000dc00ff007a0c */ /* 0x000fe20003f25070 */
[----:B------:R-:W-:Y:S01]  /*3d90*/  FADD R42, R69, R42 ;  /* 0x0000002a452a7221 */ /* 0x000fe20000000000 */
[----:B------:R-:W-:Y:S02]  /*3da0*/  FADD R85, RZ, R69 ;  /* 0x00000045ff557221 */ /* 0x000fe40000000000 */
[----:B------:R-:W-:-:S13]  /*3db0*/  ISETP.NE.AND.EX P1, PT, RZ, c[0x0][0x374], PT, P1 ;  /* 0x0000dd00ff007a0c */ /* 0x000fda0003f25310 */
[----:B------:R-:W-:Y:S05]  /*3dc0*/  @!P1 BRA `(.L_x_628) ;  /* 0x0000007000009947 */ /* 0x000fea0003800000 */
[----:B------:R-:W-:Y:S02]  /*3dd0*/  IMAD R68, R80, c[0x0][0x390], RZ ;  /* 0x0000e40050447a24 */ /* 0x000fe400078e02ff */
[----:B------:R-:W-:Y:S02]  /*3de0*/  IMAD.MOV.U32 R84, RZ, RZ, c[0x0][0x390] ;  /* 0x0000e400ff547624 */ /* 0x000fe400078e00ff */
[C---:B------:R-:W-:Y:S02]  /*3df0*/  IMAD R81, R79.reuse, UR11, R68 ;  /* 0x0000000b4f517c24 */ /* 0x040fe4000f8e0244 */
[----:B------:R-:W-:-:S05]  /*3e00*/  IMAD.WIDE.U32 R68, R79, R84, c[0x0][0x370] ;  /* 0x0000dc004f447625 */ /* 0x000fca00078e0054 */
[----:B------:R-:W-:-:S05]  /*3e10*/  IADD3 R69, R69, R81, RZ ;  /* 0x0000005145457210 */ /* 0x000fca0007ffe0ff */
[----:B------:R0:W-:Y:S01]  /*3e20*/  RED.E.ADD.F32.FTZ.RN.STRONG.GPU [R68.64], R85 ;  /* 0x000000554400798e */ /* 0x0001e2000c10e792 */
[----:B------:R-:W-:Y:S05]  /*3e30*/  BRA `(.L_x_629) ;  /* 0x0000009000007947 */ /* 0x000fea0003800000 */
.L_x_628:
        /* <DEDUP_REMOVED lines=9> */
.L_x_629:
[----:B------:R-:W-:Y:S01]  /*3ed0*/  ISETP.NE.U32.AND P1, PT, RZ, c[0x0][0x3a8], PT ;  /* 0x0000ea00ff007a0c */ /* 0x000fe20003f25070 */
[----:B0-----:R-:W-:-:S03]  /*3ee0*/  FADD R85, RZ, -R70 ;  /* 0x80000046ff557221 */ /* 0x001fc60000000000 */
[----:B------:R-:W-:-:S13]  /*3ef0*/  ISETP.NE.AND.EX P1, PT, RZ, c[0x0][0x3ac], PT, P1 ;  /* 0x0000eb00ff007a0c */ /* 0x000fda0003f25310 */
        /* <DEDUP_REMOVED lines=8> */
.L_x_630:
        /* <DEDUP_REMOVED lines=9> */
.L_x_631:
[----:B------:R-:W-:Y:S01]  /*4010*/  FSETP.GT.AND P1, PT, R57, RZ, PT ;  /* 0x000000ff3900720b */ /* 0x000fe20003f24000 */
[----:B------:R-:W-:Y:S01]  /*4020*/  FADD R70, RZ, R70 ;  /* 0x00000046ff467221 */ /* 0x000fe20000000000 */
[----:B------:R-:W-:Y:S03]  /*4030*/  BSSY B3, `(.L_x_632) ;  /* 0x0000034000037945 */ /* 0x000fe60003800000 */
[----:B------:R-:W-:Y:S01]  /*4040*/  FADD R81, R70, R83 ;  /* 0x0000005346517221 */ /* 0x000fe20000000000 */
[----:B------:R-:W-:-:S07]  /*4050*/  FADD R41, R41, -R70 ;  /* 0x8000004629297221 */ /* 0x000fce0000000000 */
[----:B------:R-:W-:Y:S05]  /*4060*/  @!P1 BRA `(.L_x_633) ;  /* 0x0000030000009947 */ /* 0x000fea0003800000 */
[----:B0-----:R-:W0:Y:S01]  /*4070*/  MUFU.RCP R68, R57 ;  /* 0x0000003900447308 */ /* 0x001e220000001000 */
        /* <DEDUP_REMOVED lines=13> */
.L_x_635:
[----:B------:R-:W-:Y:S05]  /*4150*/  BSYNC B7 ;  /* 0x0000000000077941 */ /* 0x000fea0003800000 */
.L_x_634:
        /* <DEDUP_REMOVED lines=14> */
.L_x_637:
[----:B------:R-:W-:Y:S05]  /*4240*/  BSYNC B7 ;  /* 0x0000000000077941 */ /* 0x000fea0003800000 */
.L_x_636:
        /* <DEDUP_REMOVED lines=14> */
.L_x_639:
[----:B------:R-:W-:Y:S05]  /*4330*/  BSYNC B7 ;  /* 0x0000000000077941 */ /* 0x000fea0003800000 */
.L_x_638:
[C---:B------:R-:W-:Y:S01]  /*4340*/  FFMA R86, R81.reuse, R70, R86 ;  /* 0x0000004651567223 */ /* 0x040fe20000000056 */
[C---:B------:R-:W-:Y:S01]  /*4350*/  FFMA R71, R81.reuse, R84, R71 ;  /* 0x0000005451477223 */ /* 0x040fe20000000047 */
[----:B------:R-:W-:Y:S02]  /*4360*/  FFMA R82, R81, R69, R82 ;  /* 0x0000004551527223 */ /* 0x000fe40000000052 */
.L_x_633:
[----:B------:R-:W-:Y:S05]  /*4370*/  BSYNC B3 ;  /* 0x0000000000037941 */ /* 0x000fea0003800000 */
.L_x_632:
[----:B------:R-:W-:Y:S01]  /*4380*/  ISETP.NE.U32.AND P1, PT, RZ, c[0x0][0x300], PT ;  /* 0x0000c000ff007a0c */ /* 0x000fe20003f25070 */
[----:B------:R-:W-:Y:S01]  /*4390*/  FADD R37, R37, R86 ;  /* 0x0000005625257221 */ /* 0x000fe20000000000 */
[--C-:B------:R-:W-:Y:S01]  /*43a0*/  FADD R36, R36, R71.reuse ;  /* 0x0000004724247221 */ /* 0x100fe20000000000 */
[----:B------:R-:W-:Y:S01]  /*43b0*/  FADD R35, R35, R82 ;  /* 0x0000005223237221 */ /* 0x000fe20000000000 */
[----:B------:R-:W-:Y:S01]  /*43c0*/  ISETP.NE.AND.EX P1, PT, RZ, c[0x0][0x304], PT, P1 ;  /* 0x0000c100ff007a0c */ /* 0x000fe20003f25310 */
[----:B------:R-:W-:Y:S01]  /*43d0*/  FADD R81, RZ, -R86 ;  /* 0x80000056ff517221 */ /* 0x000fe20000000000 */
[----:B------:R-:W-:Y:S01]  /*43e0*/  FADD R83, RZ, -R71 ;  /* 0x80000047ff537221 */ /* 0x000fe20000000000 */
[----:B0-----:R-:W-:-:S10]  /*43f0*/  FADD R85, RZ, -R82 ;  /* 0x80000052ff557221 */ /* 0x001fd40000000000 */
        /* <DEDUP_REMOVED lines=10> */
.L_x_640:
        /* <DEDUP_REMOVED lines=11> */
.L_x_591:
[----:B------:R-:W-:Y:S05]  /*4550*/  BSYNC B6 ;  /* 0x0000000000067941 */ /* 0x000fea0003800000 */
.L_x_590:
[----:B------:R-:W-:Y:S05]  /*4560*/  BRA `(.L_x_641) ;  /* 0xffffcb6000007947 */ /* 0x000fea000383ffff */
.L_x_560:
[----:B------:R-:W-:Y:S05]  /*4570*/  BSYNC B0 ;  /* 0x0000000000007941 */ /* 0x000fea0003800000 */
.L_x_556:
[----:B------:R-:W-:Y:S01]  /*4580*/  ISETP.NE.U32.AND P1, PT, RZ, c[0x0][0x370], PT ;  /* 0x0000dc00ff007a0c */ /* 0x000fe20003f25070 */
[----:B------:R-:W-:Y:S01]  /*4590*/  FADD R41, RZ, R41 ;  /* 0x00000029ff297221 */ /* 0x000fe20000000000 */
[----:B------:R-:W-:-:S02]  /*45a0*/  FADD R7, RZ, R42 ;  /* 0x0000002aff077221 */ /* 0x000fc40000000000 */
        /* <DEDUP_REMOVED lines=9> */
.L_x_642:
[----:B------:R-:W-:-:S04]  /*4640*/  ISETP.NE.U32.AND P1, PT, RZ, c[0x0][0x200], PT ;  /* 0x00008000ff007a0c */ /* 0x000fc80003f25070 */
[----:B------:R-:W-:-:S13]  /*4650*/  ISETP.NE.AND.EX P1, PT, RZ, c[0x0][0x204], PT, P1 ;  /* 0x00008100ff007a0c */ /* 0x000fda0003f25310 */
[----:B------:R-:W-:Y:S05]  /*4660*/  @!P1 BRA `(.L_x_643) ;  /* 0x0000006000009947 */ /* 0x000fea0003800000 */
[----:B------:R-:W-:Y:S01]  /*4670*/  MOV R3, c[0x0][0x218] ;  /* 0x0000860000037a02 */ /* 0x000fe20000000f00 */
[----:B------:R-:W-:-:S04]  /*4680*/  IMAD R5, R20, c[0x0][0x218], RZ ;  /* 0x0000860014057a24 */ /* 0x000fc800078e02ff */
[C---:B------:R-:W-:Y:S02]  /*4690*/  IMAD R5, R18.reuse, UR8, R5 ;  /* 0x0000000812057c24 */ /* 0x040fe4000f8e0205 */
[----:B------:R-:W-:-:S04]  /*46a0*/  IMAD.WIDE.U32 R2, R18, R3, c[0x0][0x200] ;  /* 0x0000800012027625 */ /* 0x000fc800078e0003 */
[----:B------:R-:W-:-:S05]  /*46b0*/  IMAD.IADD R3, R5, 0x1, R3 ;  /* 0x0000000105037824 */ /* 0x000fca00078e0203 */
[----:B------:R0:W-:Y:S02]  /*46c0*/  RED.E.ADD.F32.FTZ.RN.STRONG.GPU [R2.64], R7 ;  /* 0x000000070200798e */ /* 0x0001e4000c10e792 */
.L_x_643:
        /* <DEDUP_REMOVED lines=8> */
[----:B------:R0:W-:Y:S01]  /*4750*/  RED.E.ADD.F32.FTZ.RN.STRONG.GPU [R2.64], R41 ;  /* 0x000000290200798e */ /* 0x0001e2000c10e792 */
[----:B------:R-:W-:Y:S05]  /*4760*/  BRA `(.L_x_645) ;  /* 0x0000009000007947 */ /* 0x000fea0003800000 */
.L_x_644:
        /* <DEDUP_REMOVED lines=8> */
[----:B------:R0:W-:Y:S02]  /*47f0*/  RED.E.ADD.F32.FTZ.RN.STRONG.GPU [R2.64], R41 ;  /* 0x000000290200798e */ /* 0x0001e4000c10e792 */
.L_x_645:
        /* <DEDUP_REMOVED lines=15> */
.L_x_646:
        /* <DEDUP_REMOVED lines=8> */
[----:B------:R0:W-:Y:S04]  /*4970*/  RED.E.ADD.F32.FTZ.RN.STRONG.GPU [R2.64], R7 ;  /* 0x000000070200798e */ /* 0x0001e8000c10e792 */
[----:B------:R0:W-:Y:S04]  /*4980*/  RED.E.ADD.F32.FTZ.RN.STRONG.GPU [R2.64+0x4], R39 ;  /* 0x000004270200798e */ /* 0x0001e8000c10e792 */
[----:B------:R0:W-:Y:S02]  /*4990*/  RED.E.ADD.F32.FTZ.RN.STRONG.GPU [R2.64+0x8], R9 ;  /* 0x000008090200798e */ /* 0x0001e4000c10e792 */
.L_x_647:
[----:B------:R-:W-:Y:S01]  /*49a0*/  ISETP.NE.U32.AND P1, PT, RZ, c[0x0][0x300], PT ;  /* 0x0000c000ff007a0c */ /* 0x000fe20003f25070 */
[----:B------:R-:W-:Y:S01]  /*49b0*/  FADD R37, RZ, R37 ;  /* 0x00000025ff257221 */ /* 0x000fe20000000000 */
[----:B0-----:R-:W-:Y:S01]  /*49c0*/  FADD R7, RZ, R36 ;  /* 0x00000024ff077221 */ /* 0x001fe20000000000 */
        /* <DEDUP_REMOVED lines=12> */
.L_x_648:
        /* <DEDUP_REMOVED lines=11> */
.L_x_554:
[----:B------:R-:W-:Y:S05]  /*4b40*/  BSYNC B1 ;  /* 0x0000000000017941 */ /* 0x000fea0003800000 */
.L_x_553:
[----:B0-----:R-:W-:-:S05]  /*4b50*/  MOV R3, c[0x0][0x0] ;  /* 0x0000000000037a02 */ /* 0x001fca0000000f00 */
[----:B------:R-:W-:-:S05]  /*4b60*/  IMAD.WIDE.U32 R16, R3, c[0x0][0xc], R16 ;  /* 0x0000030003107a25 */ /* 0x000fca00078e0010 */
[----:B------:R-:W-:-:S04]  /*4b70*/  ISETP.GE.U32.AND P1, PT, R16, c[0x0][0x178], PT ;  /* 0x00005e0010007a0c */ /* 0x000fc80003f26070 */
[----:B------:R-:W-:-:S13]  /*4b80*/  ISETP.GE.U32.AND.EX P1, PT, R17, c[0x0][0x17c], PT, P1 ;  /* 0x00005f0011007a0c */ /* 0x000fda0003f26110 */
[----:B------:R-:W-:Y:S01]  /*4b90*/  @P1 CALL.REL.NOINC `(.L_x_649) ;  /* 0x0000001000001944 */ /* 0x000fe20003c00000 */
[----:B------:R-:W-:Y:S05]  /*4ba0*/  BRA `(.L_x_650) ;  /* 0xffffb66000007947 */ /* 0x000fea000383ffff */
.L_x_649:
[----:B------:R-:W-:Y:S05]  /*4bb0*/  BSYNC B2 ;  /* 0x0000000000027941 */ /* 0x000fea0003800000 */
.L_x_552:
[----:B------:R-:W-:Y:S05]  /*4bc0*/  EXIT ;  /* 0x000000000000794d */ /* 0x000fea0003800000 */
        .weak           $__internal_13_$__cuda_sm20_rcp_rn_f32_slowpath
        .type           $__internal_13_$__cuda_sm20_rcp_rn_f32_slowpath,@function
        .size           $__internal_13_$__cuda_sm20_rcp_rn_f32_slowpath,($__internal_14_$__cuda_sm20_sqrt_rn_f32_slowpath - $__internal_13_$__cuda_sm20_rcp_rn_f32_slowpath)
$__internal_13_$__cuda_sm20_rcp_rn_f32_slowpath:
        /* <DEDUP_REMOVED lines=15> */
.L_x_652:
[----:B------:R-:W-:-:S04]  /*4cc0*/  IADD3 R94, R92, -0xfd, RZ ;  /* 0xffffff035c5e7810 */ /* 0x000fc80007ffe0ff */
[----:B------:R-:W-:-:S13]  /*4cd0*/  ISETP.GT.U32.AND P1, PT, R94, 0x1, PT ;  /* 0x000000015e00780c */ /* 0x000fda0003f24070 */
[----:B------:R-:W-:Y:S05]  /*4ce0*/  @P1 BRA `(.L_x_654) ;  /* 0x000001e000001947 */ /* 0x000fea0003800000 */
[----:B------:R-:W-:Y:S01]  /*4cf0*/  LOP3.LUT R68, R69, 0x7fffff, RZ, 0xc0, !PT ;  /* 0x007fffff45447812 */ /* 0x000fe200078ec0ff */
[----:B------:R-:W-:-:S03]  /*4d00*/  IMAD.MOV.U32 R91, RZ, RZ, 0x3 ;  /* 0x00000003ff5b7424 */ /* 0x000fc600078e00ff */
        /* <DEDUP_REMOVED lines=28> */
.L_x_654:
[----:B------:R0:W1:Y:S02]  /*4ed0*/  MUFU.RCP R86, R69 ;  /* 0x0000004500567308 */ /* 0x0000640000001000 */
.L_x_653:
[----:B------:R-:W-:Y:S05]  /*4ee0*/  BSYNC B7 ;  /* 0x0000000000077941 */ /* 0x000fea0003800000 */
.L_x_651:
[----:B------:R-:W-:Y:S02]  /*4ef0*/  MOV R68, R90 ;  /* 0x0000005a00447202 */ /* 0x000fe40000000f00 */
[----:B0-----:R-:W-:-:S04]  /*4f00*/  MOV R69, 0x0 ;  /* 0x0000000000457802 */ /* 0x001fc80000000f00 */
[----:B------:R-:W-:Y:S05]  /*4f10*/  RET.REL.NODEC R68 `(my_solve_particle_particle_contacts_cuda_kernel_backward) ;  /* 0xffffb0e044007950 */ /* 0x000fea0003c3ffff */
        .weak           $__internal_14_$__cuda_sm20_sqrt_rn_f32_slowpath
        .type           $__internal_14_$__cuda_sm20_sqrt_rn_f32_slowpath,@function
        .size           $__internal_14_$__cuda_sm20_sqrt_rn_f32_slowpath,($__internal_15_$__cuda_sm3x_div_rn_noftz_f32_slowpath - $__internal_14_$__cuda_sm20_sqrt_rn_f32_slowpath)
$__internal_14_$__cuda_sm20_sqrt_rn_f32_slowpath:
        /* <DEDUP_REMOVED lines=14> */
[----:B------:R-:W-:Y:S02]  /*5000*/  @!P2 IMAD.MOV.U32 R69, RZ, RZ, R68 ;  /* 0x000000ffff45a224 */ /* 0x000fe400078e0044 */
[----:B------:R-:W-:-:S04]  /*5010*/  @P2 FADD.FTZ R88, -R89, -RZ ;  /* 0x800000ff59582221 */ /* 0x000fc80000010100 */
[----:B------:R-:W-:-:S04]  /*5020*/  @P2 FFMA R88, R89, R88, R86 ;  /* 0x0000005859582223 */ /* 0x000fc80000000056 */
[----:B------:R-:W-:-:S04]  /*5030*/  @P2 FFMA R88, R88, R90, R89 ;  /* 0x0000005a58582223 */ /* 0x000fc80000000059 */
[----:B------:R-:W-:-:S05]  /*5040*/  @P2 FMUL.FTZ R69, R88, 2.3283064365386962891e-10 ;  /* 0x2f80000058452820 */ /* 0x000fca0000410000 */
.L_x_655:
[----:B------:R-:W-:Y:S02]  /*5050*/  MOV R86, R69 ;  /* 0x0000004500567202 */ /* 0x000fe40000000f00 */
[----:B------:R-:W-:Y:S02]  /*5060*/  MOV R68, R91 ;  /* 0x0000005b00447202 */ /* 0x000fe40000000f00 */
[----:B------:R-:W-:-:S04]  /*5070*/  MOV R69, 0x0 ;  /* 0x0000000000457802 */ /* 0x000fc80000000f00 */
[----:B------:R-:W-:Y:S05]  /*5080*/  RET.REL.NODEC R68 `(my_solve_particle_particle_contacts_cuda_kernel_backward) ;  /* 0xffffaf7044007950 */ /* 0x000fea0003c3ffff */
        .weak           $__internal_15_$__cuda_sm3x_div_rn_noftz_f32_slowpath
        .type           $__internal_15_$__cuda_sm3x_div_rn_noftz_f32_slowpath,@function
        .size           $__internal_15_$__cuda_sm3x_div_rn_noftz_f32_slowpath,(.L_x_1275 - $__internal_15_$__cuda_sm3x_div_rn_noftz_f32_slowpath)
$__internal_15_$__cuda_sm3x_div_rn_noftz_f32_slowpath:
        /* <DEDUP_REMOVED lines=34> */
.L_x_657:
[----:B------:R-:W-:Y:S01]  /*52b0*/  LEA R90, R88, 0xc0800000, 0x17 ;  /* 0xc0800000585a7811 */ /* 0x000fe200078eb8ff */
[----:B------:R-:W-:Y:S01]  /*52c0*/  BSSY B5, `(.L_x_662) ;  /* 0x0000036000057945 */ /* 0x000fe20003800000 */
[----:B------:R-:W-:Y:S02]  /*52d0*/  IADD3 R97, R97, -0x7f, RZ ;  /* 0xffffff8161617810 */ /* 0x000fe40007ffe0ff */
[----:B------:R-:W-:-:S03]  /*52e0*/  IADD3 R90, -R90, R69, RZ ;  /* 0x000000455a5a7210 */ /* 0x000fc60007ffe1ff */
[C---:B------:R-:W-:Y:S01]  /*52f0*/  IMAD R68, R97.reuse, -0x800000, R68 ;  /* 0xff80000061447824 */ /* 0x040fe200078e0244 */
[----:B------:R0:W1:Y:S01]  /*5300*/  MUFU.RCP R69, R90 ;  /* 0x0000005a00457308 */ /* 0x0000620000001000 */
[----:B------:R-:W-:Y:S01]  /*5310*/  FADD.FTZ R99, -R90, -RZ ;  /* 0x800000ff5a637221 */ /* 0x000fe20000010100 */
[----:B0-----:R-:W-:-:S05]  /*5320*/  IADD3 R90, R97, 0x7f, -R88 ;  /* 0x0000007f615a7810 */ /* 0x001fca0007ffe858 */
[----:B------:R-:W-:Y:S01]  /*5330*/  IMAD.IADD R87, R90, 0x1, R87 ;  /* 0x000000015a577824 */ /* 0x000fe200078e0257 */
[----:B-1----:R-:W-:-:S04]  /*5340*/  FFMA R92, R69, R99, 1 ;  /* 0x3f800000455c7423 */ /* 0x002fc80000000063 */
        /* <DEDUP_REMOVED lines=19> */
[CCC-:B------:R-:W-:Y:S01]  /*5480*/  FFMA.RZ R87, R69.reuse, R99.reuse, R94.reuse ;  /* 0x0000006345577223 */ /* 0x1c0fe2000000c05e */
[-CC-:B------:R-:W-:Y:S01]  /*5490*/  FFMA.RM R88, R69, R99.reuse, R94.reuse ;  /* 0x0000006345587223 */ /* 0x180fe2000000405e */
[C---:B------:R-:W-:Y:S02]  /*54a0*/  ISETP.NE.AND P4, PT, R92.reuse, RZ, PT ;  /* 0x000000ff5c00720c */ /* 0x040fe40003f85270 */
[C---:B------:R-:W-:Y:S02]  /*54b0*/  ISETP.NE.AND P3, PT, R92.reuse, RZ, PT ;  /* 0x000000ff5c00720c */ /* 0x040fe40003f65270 */
[----:B------:R-:W-:Y:S01]  /*54c0*/  LOP3.LUT R90, R87, 0x7fffff, RZ, 0xc0, !PT ;  /* 0x007fffff575a7812 */ /* 0x000fe200078ec0ff */
[----:B------:R-:W-:Y:S01]  /*54d0*/  FFMA.RP R87, R69, R99, R94 ;  /* 0x0000006345577223 */ /* 0x000fe2000000805e */
        /* <DEDUP_REMOVED lines=16> */
.L_x_664:
[----:B------:R-:W-:-:S04]  /*55e0*/  LOP3.LUT R68, R68, 0x80000000, RZ, 0xc0, !PT ;  /* 0x8000000044447812 */ /* 0x000fc800078ec0ff */
[----:B------:R-:W-:Y:S01]  /*55f0*/  LOP3.LUT R68, R68, 0x7f800000, RZ, 0xfc, !PT ;  /* 0x7f80000044447812 */ /* 0x000fe200078efcff */
[----:B------:R-:W-:Y:S05]  /*5600*/  BRA `(.L_x_665) ;  /* 0x0000001000007947 */ /* 0x000fea0003800000 */
.L_x_663:
[----:B------:R-:W-:Y:S02]  /*5610*/  LEA R68, R87, R68, 0x17 ;  /* 0x0000004457447211 */ /* 0x000fe400078eb8ff */
.L_x_665:
[----:B------:R-:W-:Y:S05]  /*5620*/  BSYNC B5 ;  /* 0x0000000000057941 */ /* 0x000fea0003800000 */
.L_x_662:
[----:B------:R-:W-:Y:S05]  /*5630*/  BRA `(.L_x_666) ;  /* 0x0000008000007947 */ /* 0x000fea0003800000 */
.L_x_661:
[----:B------:R-:W-:-:S04]  /*5640*/  LOP3.LUT R68, R69, 0x80000000, R68, 0x48, !PT ;  /* 0x8000000045447812 */ /* 0x000fc800078e4844 */
[----:B------:R-:W-:Y:S01]  /*5650*/  LOP3.LUT R68, R68, 0x7f800000, RZ, 0xfc, !PT ;  /* 0x7f80000044447812 */ /* 0x000fe200078efcff */
[----:B------:R-:W-:Y:S05]  /*5660*/  BRA `(.L_x_666) ;  /* 0x0000005000007947 */ /* 0x000fea0003800000 */
.L_x_660:
[----:B------:R-:W-:Y:S01]  /*5670*/  LOP3.LUT R68, R69, 0x80000000, R68, 0x48, !PT ;  /* 0x8000000045447812 */ /* 0x000fe200078e4844 */
[----:B------:R-:W-:Y:S05]  /*5680*/  BRA `(.L_x_666) ;  /* 0x0000003000007947 */ /* 0x000fea0003800000 */
.L_x_659:
[----:B------:R-:W0:Y:S01]  /*5690*/  MUFU.RSQ R68, -QNAN ;  /* 0xffc0000000447908 */ /* 0x000e220000001400 */
[----:B------:R-:W-:Y:S05]  /*56a0*/  BRA `(.L_x_666) ;  /* 0x0000001000007947 */ /* 0x000fea0003800000 */
.L_x_658:
[----:B------:R-:W-:Y:S02]  /*56b0*/  FADD.FTZ R68, R68, R69 ;  /* 0x0000004544447221 */ /* 0x000fe40000010000 */
.L_x_666:
[----:B------:R-:W-:Y:S05]  /*56c0*/  BSYNC B4 ;  /* 0x0000000000047941 */ /* 0x000fea0003800000 */
.L_x_656:
[----:B0-----:R-:W-:Y:S02]  /*56d0*/  MOV R87, R68 ;  /* 0x0000004400577202 */ /* 0x001fe40000000f00 */
[----:B------:R-:W-:Y:S02]  /*56e0*/  MOV R68, R85 ;  /* 0x0000005500447202 */ /* 0x000fe40000000f00 */
[----:B------:R-:W-:-:S04]  /*56f0*/  MOV R69, 0x0 ;  /* 0x0000000000457802 */ /* 0x000fc80000000f00 */
[----:B------:R-:W-:Y:S05]  /*5700*/  RET.REL.NODEC R68 `(my_solve_particle_particle_contacts_cuda_kernel_backward) ;  /* 0xffffa8f044007950 */ /* 0x000fea0003c3ffff */
.L_x_667:
        /* <DEDUP_REMOVED lines=15> */
.L_x_1275:


//--------------------- .text.my_solve_particle_particle_contacts_cuda_kernel_forward --------------------------
	.section	.text.my_solve_particle_particle_contacts_cuda_kernel_forward,"ax",@progbits
	.sectioninfo	@"SHI_REGISTERS=59"
	.align	128
        .global         my_solve_particle_particle_contacts_cuda_kernel_forward
        .type           my_solve_particle_particle_contacts_cuda_kernel_forward,@function
        .size           my_solve_particle_particle_contacts_cuda_kernel_forward,(.L_x_1277 - my_solve_particle_particle_contacts_cuda_kernel_forward)
        .other          my_solve_particle_particle_contacts_cuda_kernel_forward,@"STO_CUDA_ENTRY STV_DEFAULT"
my_solve_particle_particle_contacts_cuda_kernel_forward:
.text.my_solve_particle_particle_contacts_cuda_kernel_forward:
        /* <DEDUP_REMOVED lines=8> */
[----:B------:R-:W-:Y:S01]  /*0080*/  ULDC UR6, c[0x0][0x0] ;  /* 0x0000000000067ab9 */ /* 0x000fe20000000800 */
[----:B------:R-:W-:Y:S01]  /*0090*/  IMAD.MOV.U32 R18, RZ, RZ, c[0x0][0x2a0] ;  /* 0x0000a800ff127624 */ /* 0x000fe200078e00ff */
[----:B------:R-:W-:Y:S02]  /*00a0*/  ULDC UR7, c[0x0][0xc] ;  /* 0x0000030000077ab9 */ /* 0x000fe40000000800 */
[----:B------:R-:W-:Y:S02]  /*00b0*/  UIMAD.WIDE.U32 UR6, UR6, UR7, URZ ;  /* 0x00000007060672a5 */ /* 0x000fe4000f8e003f */
[----:B------:R-:W-:Y:S02]  /*00c0*/  ULDC UR5, c[0x0][0x288] ;  /* 0x0000a20000057ab9 */ /* 0x000fe40000000800 */
[----:B------:R-:W-:Y:S02]  /*00d0*/  ULDC UR8, c[0x0][0x1a8] ;  /* 0x00006a0000087ab9 */ /* 0x000fe40000000800 */
[----:B------:R-:W-:-:S02]  /*00e0*/  ULDC UR9, c[0x0][0x1e0] ;  /* 0x0000780000097ab9 */ /* 0x000fc40000000800 */
[----:B------:R-:W-:Y:S02]  /*00f0*/  ULDC UR10, c[0x0][0x250] ;  /* 0x00009400000a7ab9 */ /* 0x000fe40000000800 */
[----:B------:R-:W-:Y:S02]  /*0100*/  ULDC UR11, c[0x0][0x218] ;  /* 0x00008600000b7ab9 */ /* 0x000fe40000000800 */
[----:B------:R-:W-:Y:S02]  /*0110*/  ULDC UR12, c[0x0][0x2e0] ;  /* 0x0000b800000c7ab9 */ /* 0x000fe40000000800 */
[----:B------:R-:W-:Y:S02]  /*0120*/  UMOV UR4, URZ ;  /* 0x0000003f00047c82 */ /* 0x000fe40008000000 */
        /* <DEDUP_REMOVED lines=8> */
.L_x_705:
[----:B------:R-:W-:Y:S01]  /*01b0*/  MOV R8, c[0x0][0x180] ;  /* 0x0000600000087a02 */ /* 0x000fe20000000f00 */
[----:B------:R-:W-:-:S06]  /*01c0*/  IMAD.MOV.U32 R9, RZ, RZ, c[0x0][0x184] ;  /* 0x00006100ff097624 */ /* 0x000fcc00078e00ff */
[----:B------:R-:W2:Y:S01]  /*01d0*/  LDG.E.64 R8, [R8.64+0x10] ;  /* 0x0000101008087981 */ /* 0x000ea2000c1e1b00 */
[----:B------:R-:W-:Y:S02]  /*01e0*/  MOV R19, 0xffffffff ;  /* 0xffffffff00137802 */ /* 0x000fe40000000f00 */
[----:B--2---:R-:W-:-:S04]  /*01f0*/  ISETP.NE.U32.AND P0, PT, R8, RZ, PT ;  /* 0x000000ff0800720c */ /* 0x004fc80003f05070 */
[----:B------:R-:W-:-:S13]  /*0200*/  ISETP.NE.AND.EX P0, PT, R9, RZ, PT, P0 ;  /* 0x000000ff0900720c */ /* 0x000fda0003f05300 */
[----:B0-----:R-:W-:-:S04]  /*0210*/  @P0 SHF.R.S64 R3, RZ, 0x1e, R16 ;  /* 0x0000001eff030819 */ /* 0x001fc80000001010 */
[----:B------:R-:W-:-:S04]  /*0220*/  @P0 IADD3 R2, P1, R8, R3, RZ ;  /* 0x0000000308020210 */ /* 0x000fc80007f3e0ff */
[----:B------:R-:W-:-:S05]  /*0230*/  @P0 LEA.HI.X.SX32 R3, R16, R9, 0x2, P1 ;  /* 0x0000000910030211 */ /* 0x000fca00008f16ff */
[----:B------:R-:W2:Y:S01]  /*0240*/  @P0 LDG.E R19, [R2.64] ;  /* 0x0000001002130981 */ /* 0x000ea2000c1e1900 */
[----:B------:R-:W-:Y:S01]  /*0250*/  YIELD ;  /* 0x0000000000007946 */ /* 0x000fe20003800000 */
[----:B------:R-:W-:Y:S02]  /*0260*/  ULDC.64 UR14, c[0x0][0x180] ;  /* 0x00006000000e7ab9 */ /* 0x000fe40000000a00 */
[----:B------:R-:W-:-:S04]  /*0270*/  UIADD3 UR13, UP0, UR14, 0x10, URZ ;  /* 0x000000100e0d7890 */ /* 0x000fc8000ff1e03f */
[----:B------:R-:W-:Y:S02]  /*0280*/  UIADD3.X UR14, URZ, UR15, URZ, UP0, !UPT ;  /* 0x0000000f3f0e7290 */ /* 0x000fe400087fe43f */
[----:B------:R-:W-:-:S04]  /*0290*/  IMAD.U32 R4, RZ, RZ, UR13 ;  /* 0x0000000dff047e24 */ /* 0x000fc8000f8e00ff */
[----:B------:R-:W-:Y:S02]  /*02a0*/  MOV R5, UR14 ;  /* 0x0000000e00057c02 */ /* 0x000fe40008000f00 */
[----:B--2---:R-:W-:-:S13]  /*02b0*/  ISETP.NE.AND P0, PT, R19, -0x1, PT ;  /* 0xffffffff1300780c */ /* 0x004fda0003f05270 */
[----:B------:R-:W-:Y:S05]  /*02c0*/  @!P0 EXIT ;  /* 0x000000000000894d */ /* 0x000fea0003800000 */
[----:B------:R-:W-:Y:S01]  /*02d0*/  SHF.R.S32.HI R20, RZ, 0x1f, R19 ;  /* 0x0000001fff147819 */ /* 0x000fe20000011413 */
[----:B------:R-:W-:-:S04]  /*02e0*/  IMAD.MOV.U32 R2, RZ, RZ, c[0x0][0x288] ;  /* 0x0000a200ff027624 */ /* 0x000fc800078e00ff */
        /* <DEDUP_REMOVED lines=8> */
[----:B------:R-:W2:Y:S01]  /*0370*/  LDG.E.64 R12, [R4.64+-0x8] ;  /* 0xfffff810040c7981 */ /* 0x000ea2000c1e1b00 */
[----:B------:R-:W-:Y:S01]  /*0380*/  IMAD R0, R20, c[0x0][0x1a8], RZ ;  /* 0x00006a0014007a24 */ /* 0x000fe200078e02ff */
[----:B------:R-:W-:Y:S01]  /*0390*/  MOV R10, c[0x0][0x250] ;  /* 0x00009400000a7a02 */ /* 0x000fe20000000f00 */
[----:B------:R-:W-:Y:S01]  /*03a0*/  IMAD.MOV.U32 R30, RZ, RZ, c[0x0][0x1a8] ;  /* 0x00006a00ff1e7624 */ /* 0x000fe200078e00ff */
[----:B------:R-:W-:Y:S01]  /*03b0*/  CS2R R22, SRZ ;  /* 0x0000000000167805 */ /* 0x000fe2000001ff00 */
[C---:B------:R-:W-:Y:S02]  /*03c0*/  IMAD R3, R19.reuse, UR8, R0 ;  /* 0x0000000813037c24 */ /* 0x040fe4000f8e0200 */
[----:B------:R-:W-:-:S04]  /*03d0*/  IMAD.WIDE.U32 R30, R19, R30, c[0x0][0x188] ;  /* 0x00006200131e7625 */ /* 0x000fc800078e001e */
[C---:B------:R-:W-:Y:S01]  /*03e0*/  IMAD R2, R20.reuse, c[0x0][0x250], RZ ;  /* 0x0000940014027a24 */ /* 0x040fe200078e02ff */
[----:B------:R-:W-:Y:S01]  /*03f0*/  IADD3 R31, R31, R3, RZ ;  /* 0x000000031f1f7210 */ /* 0x000fe20007ffe0ff */
[----:B------:R-:W-:Y:S02]  /*0400*/  IMAD R6, R20, c[0x0][0x218], RZ ;  /* 0x0000860014067a24 */ /* 0x000fe400078e02ff */
[----:B------:R-:W-:Y:S02]  /*0410*/  IMAD.MOV.U32 R0, RZ, RZ, c[0x0][0x218] ;  /* 0x00008600ff007624 */ /* 0x000fe400078e00ff */
[C---:B------:R-:W-:Y:S02]  /*0420*/  IMAD R33, R19.reuse, UR10, R2 ;  /* 0x0000000a13217c24 */ /* 0x040fe4000f8e0202 */
[C---:B------:R-:W-:Y:S02]  /*0430*/  IMAD R11, R19.reuse, UR11, R6 ;  /* 0x0000000b130b7c24 */ /* 0x040fe4000f8e0206 */
[----:B------:R-:W-:-:S04]  /*0440*/  IMAD.WIDE.U32 R2, R19, R10, c[0x0][0x230] ;  /* 0x00008c0013027625 */ /* 0x000fc800078e000a */
[----:B------:R-:W-:Y:S01]  /*0450*/  IMAD.WIDE.U32 R6, R19, R0, c[0x0][0x1f8] ;  /* 0x00007e0013067625 */ /* 0x000fe200078e0000 */
[----:B------:R-:W-:-:S03]  /*0460*/  MOV R32, R2 ;  /* 0x0000000200207202 */ /* 0x000fc60000000f00 */
[----:B------:R-:W-:Y:S01]  /*0470*/  IMAD.IADD R33, R3, 0x1, R33 ;  /* 0x0000000103217824 */ /* 0x000fe200078e0221 */
[----:B------:R-:W-:Y:S01]  /*0480*/  IADD3 R3, R7, R11, RZ ;  /* 0x0000000b07037210 */ /* 0x000fe20007ffe0ff */
[----:B------:R-:W-:Y:S02]  /*0490*/  IMAD.MOV.U32 R21, RZ, RZ, RZ ;  /* 0x000000ffff157224 */ /* 0x000fe400078e00ff */
[----:B------:R-:W-:Y:S01]  /*04a0*/  IMAD.MOV.U32 R2, RZ, RZ, R6 ;  /* 0x000000ffff027224 */ /* 0x000fe200078e0006 */
[----:B--2---:R-:W-:-:S04]  /*04b0*/  ISETP.NE.U32.AND P0, PT, R12, RZ, PT ;  /* 0x000000ff0c00720c */ /* 0x004fc80003f05070 */
[----:B------:R-:W-:-:S13]  /*04c0*/  ISETP.NE.AND.EX P0, PT, R13, RZ, PT, P0 ;  /* 0x000000ff0d00720c */ /* 0x000fda0003f05300 */
[----:B------:R-:W-:Y:S05]  /*04d0*/  @!P0 BRA `(.L_x_668) ;  /* 0x00001f7000008947 */ /* 0x000fea0003800000 */
[----:B------:R-:W2:Y:S04]  /*04e0*/  LDG.E.64 R6, [R4.64+0x18] ;  /* 0x0000181004067981 */ /* 0x000ea8000c1e1b00 */
[----:B------:R-:W3:Y:S04]  /*04f0*/  LDG.E R24, [R4.64+0x20] ;  /* 0x0000201004187981 */ /* 0x000ee8000c1e1900 */
[----:B------:R-:W4:Y:S04]  /*0500*/  LDG.E R25, [R32.64] ;  /* 0x0000001020197981 */ /* 0x000f28000c1e1900 */
[----:B------:R-:W4:Y:S04]  /*0510*/  LDG.E R26, [R30.64+0x4] ;  /* 0x000004101e1a7981 */ /* 0x000f28000c1e1900 */
[----:B------:R-:W4:Y:S04]  /*0520*/  LDG.E R0, [R4.64+-0xc] ;  /* 0xfffff41004007981 */ /* 0x000f28000c1e1900 */
[----:B------:R0:W4:Y:S04]  /*0530*/  LDG.E R27, [R30.64] ;  /* 0x000000101e1b7981 */ /* 0x000128000c1e1900 */
[----:B------:R0:W4:Y:S04]  /*0540*/  LDG.E R28, [R30.64+0x8] ;  /* 0x000008101e1c7981 */ /* 0x000128000c1e1900 */
[----:B------:R1:W4:Y:S04]  /*0550*/  LDG.E.64 R10, [R4.64+0x8] ;  /* 0x00000810040a7981 */ /* 0x000328000c1e1b00 */
[----:B------:R1:W4:Y:S01]  /*0560*/  LDG.E.64 R12, [R4.64+0x10] ;  /* 0x00001010040c7981 */ /* 0x000322000c1e1b00 */
[----:B--2---:R-:W-:-:S02]  /*0570*/  IABS R35, R7 ;  /* 0x0000000700237213 */ /* 0x004fc40000000000 */
[----:B------:R-:W-:Y:S02]  /*0580*/  IABS R34, R6 ;  /* 0x0000000600227213 */ /* 0x000fe40000000000 */
[----:B------:R-:W2:Y:S01]  /*0590*/  I2F.RP R36, R35 ;  /* 0x0000002300247306 */ /* 0x000ea20000209400 */
[----:B---3--:R-:W-:Y:S02]  /*05a0*/  IABS R14, R24 ;  /* 0x00000018000e7213 */ /* 0x008fe40000000000 */
[----:B------:R-:W-:Y:S01]  /*05b0*/  IABS R38, R6 ;  /* 0x0000000600267213 */ /* 0x000fe20000000000 */
[----:B----4-:R-:W-:-:S04]  /*05c0*/  FADD R21, R25, c[0x0][0x2b0] ;  /* 0x0000ac0019157621 */ /* 0x010fc80000000000 */
[----:B------:R-:W3:Y:S01]  /*05d0*/  I2F.RP R37, R34 ;  /* 0x0000002200257306 */ /* 0x000ee20000209400 */
[----:B------:R-:W-:-:S04]  /*05e0*/  FADD R21, R21, c[0x0][0x2ac] ;  /* 0x0000ab0015157621 */ /* 0x000fc80000000000 */
[----:B------:R-:W-:-:S03]  /*05f0*/  FADD R29, -R21, R26 ;  /* 0x0000001a151d7221 */ /* 0x000fc60000000100 */
[----:B0-----:R-:W0:Y:S01]  /*0600*/  I2F.RP R31, R14 ;  /* 0x0000000e001f7306 */ /* 0x001e220000209400 */
[----:B------:R-:W-:Y:S01]  /*0610*/  FMUL R30, R0, R29 ;  /* 0x0000001d001e7220 */ /* 0x000fe20000400000 */
[----:B------:R-:W-:-:S04]  /*0620*/  FADD R29, -R21, R27 ;  /* 0x0000001b151d7221 */ /* 0x000fc80000000100 */
[----:B------:R-:W-:Y:S02]  /*0630*/  FMUL R29, R0, R29 ;  /* 0x0000001d001d7220 */ /* 0x000fe40000400000 */
[----:B--2---:R-:W2:Y:S08]  /*0640*/  MUFU.RCP R36, R36 ;  /* 0x0000002400247308 */ /* 0x004eb00000001000 */
[----:B---3--:R-:W1:Y:S08]  /*0650*/  MUFU.RCP R37, R37 ;  /* 0x0000002500257308 */ /* 0x008e700000001000 */
[----:B0-----:R-:W0:Y:S01]  /*0660*/  MUFU.RCP R31, R31 ;  /* 0x0000001f001f7308 */ /* 0x001e220000001000 */
[----:B--2---:R-:W-:-:S02]  /*0670*/  IADD3 R22, R36, 0xffffffe, RZ ;  /* 0x0ffffffe24167810 */ /* 0x004fc40007ffe0ff */
[----:B------:R-:W-:-:S04]  /*0680*/  IABS R36, R7 ;  /* 0x0000000700247213 */ /* 0x000fc80000000000 */
[----:B------:R-:W-:Y:S01]  /*0690*/  IADD3 R36, RZ, -R36, RZ ;  /* 0x80000024ff247210 */ /* 0x000fe20007ffe0ff */
[----:B------:R2:W3:Y:S01]  /*06a0*/  F2I.FTZ.U32.TRUNC.NTZ R23, R22 ;  /* 0x0000001600177305 */ /* 0x0004e2000021f000 */
[----:B-1----:R-:W-:-:S07]  /*06b0*/  IADD3 R4, R37, 0xffffffe, RZ ;  /* 0x0ffffffe25047810 */ /* 0x002fce0007ffe0ff */
[----:B------:R3:W1:Y:S01]  /*06c0*/  F2I.FTZ.U32.TRUNC.NTZ R5, R4 ;  /* 0x0000000400057305 */ /* 0x000662000021f000 */
[----:B0-----:R-:W-:Y:S01]  /*06d0*/  IADD3 R32, R31, 0xffffffe, RZ ;  /* 0x0ffffffe1f207810 */ /* 0x001fe20007ffe0ff */
[----:B------:R-:W-:Y:S01]  /*06e0*/  FADD R31, -R21, R28 ;  /* 0x0000001c151f7221 */ /* 0x000fe20000000100 */
[----:B--2---:R-:W-:-:S03]  /*06f0*/  IMAD.MOV.U32 R22, RZ, RZ, RZ ;  /* 0x000000ffff167224 */ /* 0x004fc600078e00ff */
[----:B------:R-:W-:Y:S02]  /*0700*/  FMUL R31, R0, R31 ;  /* 0x0000001f001f7220 */ /* 0x000fe40000400000 */
[----:B------:R-:W0:Y:S01]  /*0710*/  F2I.FTZ.U32.TRUNC.NTZ R33, R32 ;  /* 0x0000002000217305 */ /* 0x000e22000021f000 */
[----:B---3--:R-:W-:-:S05]  /*0720*/  IADD3 R4, RZ, -R23, RZ ;  /* 0x80000017ff047210 */ /* 0x008fca0007ffe0ff */
[----:B------:R-:W-:Y:S01]  /*0730*/  IMAD R37, R4, R35, RZ ;  /* 0x0000002304257224 */ /* 0x000fe200078e02ff */
[----:B------:R-:W-:Y:S01]  /*0740*/  MOV R4, RZ ;  /* 0x000000ff00047202 */ /* 0x000fe20000000f00 */
[----:B------:R-:W2:Y:S01]  /*0750*/  F2I.TRUNC.NTZ R30, R30 ;  /* 0x0000001e001e7305 */ /* 0x000ea2000020f100 */
[----:B-1----:R-:W-:Y:S02]  /*0760*/  IMAD.MOV R39, RZ, RZ, -R5 ;  /* 0x000000ffff277224 */ /* 0x002fe400078e0a05 */
[----:B------:R-:W-:-:S04]  /*0770*/  IMAD.HI.U32 R22, R23, R37, R22 ;  /* 0x0000002517167227 */ /* 0x000fc800078e0016 */
[----:B------:R-:W-:Y:S01]  /*0780*/  IMAD R39, R39, R34, RZ ;  /* 0x0000002227277224 */ /* 0x000fe200078e02ff */
[----:B------:R-:W1:Y:S01]  /*0790*/  F2I.TRUNC.NTZ R29, R29 ;  /* 0x0000001d001d7305 */ /* 0x000e62000020f100 */
[----:B0-----:R-:W-:Y:S01]  /*07a0*/  IADD3 R41, RZ, -R33, RZ ;  /* 0x80000021ff297210 */ /* 0x001fe20007ffe0ff */
[----:B------:R-:W-:Y:S02]  /*07b0*/  IMAD.MOV.U32 R32, RZ, RZ, RZ ;  /* 0x000000ffff207224 */ /* 0x000fe400078e00ff */
[----:B------:R-:W-:-:S04]  /*07c0*/  IMAD.HI.U32 R23, R5, R39, R4 ;  /* 0x0000002705177227 */ /* 0x000fc800078e0004 */
[----:B------:R-:W0:Y:S01]  /*07d0*/  F2I.TRUNC.NTZ R31, R31 ;  /* 0x0000001f001f7305 */ /* 0x000e22000020f100 */
[----:B--2---:R-:W-:Y:S01]  /*07e0*/  IADD3 R4, R30, 0x100000, RZ ;  /* 0x001000001e047810 */ /* 0x004fe20007ffe0ff */
[----:B------:R-:W-:Y:S01]  /*07f0*/  IMAD R37, R41, R14, RZ ;  /* 0x0000000e29257224 */ /* 0x000fe200078e02ff */
[----:B------:R-:W-:Y:S01]  /*0800*/  IABS R41, R24 ;  /* 0x0000001800297213 */ /* 0x000fe20000000000 */
[----:B------:R-:W-:Y:S01]  /*0810*/  IMAD.MOV R39, RZ, RZ, -R38 ;  /* 0x000000ffff277224 */ /* 0x000fe200078e0a26 */
[----:B------:R-:W-:Y:S01]  /*0820*/  IMNMX R4, RZ, R4, !PT ;  /* 0x00000004ff047217 */ /* 0x000fe20007800200 */
[----:B------:R-:W-:Y:S01]  /*0830*/  IMAD.HI.U32 R33, R33, R37, R32 ;  /* 0x0000002521217227 */ /* 0x000fe200078e0020 */
[----:B------:R-:W-:Y:S02]  /*0840*/  IADD3 R41, RZ, -R41, RZ ;  /* 0x80000029ff297210 */ /* 0x000fe40007ffe0ff */
[----:B-1----:R-:W-:Y:S02]  /*0850*/  IADD3 R5, R29, 0x100000, RZ ;  /* 0x001000001d057810 */ /* 0x002fe40007ffe0ff */
[----:B------:R-:W-:-:S02]  /*0860*/  IABS R37, R4 ;  /* 0x0000000400257213 */ /* 0x000fc40000000000 */
[----:B------:R-:W-:Y:S02]  /*0870*/  IMNMX R5, RZ, R5, !PT ;  /* 0x00000005ff057217 */ /* 0x000fe40007800200 */
[----:B0-----:R-:W-:Y:S01]  /*0880*/  IADD3 R32, R31, 0x100000, RZ ;  /* 0x001000001f207810 */ /* 0x001fe20007ffe0ff */
[----:B------:R-:W-:Y:S01]  /*0890*/  IMAD.HI.U32 R22, R22, R37, RZ ;  /* 0x0000002516167227 */ /* 0x000fe200078e00ff */
[----:B------:R-:W-:Y:S02]  /*08a0*/  IABS R38, R5 ;  /* 0x0000000500267213 */ /* 0x000fe40000000000 */
[----:B------:R-:W-:Y:S01]  /*08b0*/  IMNMX R32, RZ, R32, !PT ;  /* 0x00000020ff207217 */ /* 0x000fe20007800200 */
[----:B------:R-:W-:Y:S01]  /*08c0*/  IMAD R22, R22, R36, R37 ;  /* 0x0000002416167224 */ /* 0x000fe200078e0225 */
[----:B------:R-:W-:Y:S01]  /*08d0*/  MOV R37, R41 ;  /* 0x0000002900257202 */ /* 0x000fe20000000f00 */
[----:B------:R-:W-:Y:S01]  /*08e0*/  IMAD.MOV.U32 R36, RZ, RZ, R39 ;  /* 0x000000ffff247224 */ /* 0x000fe200078e0027 */
[----:B------:R-:W-:Y:S01]  /*08f0*/  IABS R40, R32 ;  /* 0x0000002000287213 */ /* 0x000fe20000000000 */
[----:B------:R-:W-:Y:S01]  /*0900*/  IMAD.HI.U32 R23, R23, R38, RZ ;  /* 0x0000002617177227 */ /* 0x000fe200078e00ff */
[----:B------:R-:W-:-:S03]  /*0910*/  ISETP.GT.U32.AND P0, PT, R35, R22, PT ;  /* 0x000000162300720c */ /* 0x000fc60003f04070 */
[----:B------:R-:W-:-:S04]  /*0920*/  IMAD.HI.U32 R33, R33, R40, RZ ;  /* 0x0000002821217227 */ /* 0x000fc800078e00ff */
[----:B------:R-:W-:Y:S02]  /*0930*/  IMAD R23, R23, R36, R38 ;  /* 0x0000002417177224 */ /* 0x000fe400078e0226 */
[----:B------:R-:W-:-:S03]  /*0940*/  IMAD R33, R33, R37, R40 ;  /* 0x0000002521217224 */ /* 0x000fc600078e0228 */
[----:B------:R-:W-:Y:S01]  /*0950*/  ISETP.GT.U32.AND P1, PT, R34, R23, PT ;  /* 0x000000172200720c */ /* 0x000fe20003f24070 */
[----:B------:R-:W-:Y:S01]  /*0960*/  @!P0 IMAD.IADD R22, R22, 0x1, -R35 ;  /* 0x0000000116168824 */ /* 0x000fe200078e0a23 */
[----:B------:R-:W-:Y:S02]  /*0970*/  ISETP.GT.U32.AND P3, PT, R14, R33, PT ;  /* 0x000000210e00720c */ /* 0x000fe40003f64070 */
[----:B------:R-:W-:Y:S01]  /*0980*/  ISETP.GE.AND P0, PT, R4, RZ, PT ;  /* 0x000000ff0400720c */ /* 0x000fe20003f06270 */
[----:B------:R-:W-:Y:S01]  /*0990*/  IMAD R4, R20, c[0x0][0x1e0], RZ ;  /* 0x0000780014047a24 */ /* 0x000fe200078e02ff */
[----:B------:R-:W-:-:S07]  /*09a0*/  ISETP.GT.U32.AND P2, PT, R35, R22, PT ;  /* 0x000000162300720c */ /* 0x000fce0003f44070 */
[----:B------:R-:W-:Y:S02]  /*09b0*/  @!P1 IADD3 R23, R23, -R34, RZ ;  /* 0x8000002217179210 */ /* 0x000fe40007ffe0ff */
[----:B------:R-:W-:Y:S01]  /*09c0*/  @!P3 IMAD.IADD R33, R33, 0x1, -R14 ;  /* 0x000000012121b824 */ /* 0x000fe200078e0a0e */
[----:B------:R-:W-:Y:S02]  /*09d0*/  ISETP.GE.AND P1, PT, R5, RZ, PT ;  /* 0x000000ff0500720c */ /* 0x000fe40003f26270 */
[----:B------:R-:W-:Y:S02]  /*09e0*/  ISETP.GT.U32.AND P5, PT, R34, R23, PT ;  /* 0x000000172200720c */ /* 0x000fe40003fa4070 */
[----:B------:R-:W-:Y:S02]  /*09f0*/  ISETP.GT.U32.AND P4, PT, R14, R33, PT ;  /* 0x000000210e00720c */ /* 0x000fe40003f84070 */
[----:B------:R-:W-:Y:S01]  /*0a00*/  @!P2 IADD3 R22, R22, -R35, RZ ;  /* 0x800000231616a210 */ /* 0x000fe20007ffe0ff */
[----:B------:R-:W-:Y:S01]  /*0a10*/  IMAD R35, R19, UR9, R4 ;  /* 0x0000000913237c24 */ /* 0x000fe2000f8e0204 */
[----:B------:R-:W-:-:S02]  /*0a20*/  ISETP.NE.AND P3, PT, R7, RZ, PT ;  /* 0x000000ff0700720c */ /* 0x000fc40003f65270 */
[----:B------:R-:W-:Y:S01]  /*0a30*/  ISETP.NE.AND P2, PT, R6, RZ, PT ;  /* 0x000000ff0600720c */ /* 0x000fe20003f45270 */
[----:B------:R-:W-:-:S04]  /*0a40*/  @!P0 IMAD.MOV R22, RZ, RZ, -R22 ;  /* 0x000000ffff168224 */ /* 0x000fc800078e0a16 */
[----:B------:R-:W-:Y:S01]  /*0a50*/  @!P5 IMAD.IADD R23, R23, 0x1, -R34 ;  /* 0x000000011717d824 */ /* 0x000fe200078e0a22 */
[----:B------:R-:W-:Y:S02]  /*0a60*/  ISETP.GE.AND P5, PT, R32, RZ, PT ;  /* 0x000000ff2000720c */ /* 0x000fe40003fa6270 */
[----:B------:R-:W-:Y:S01]  /*0a70*/  @!P4 IADD3 R33, R33, -R14, RZ ;  /* 0x8000000e2121c210 */ /* 0x000fe20007ffe0ff */
[----:B------:R-:W-:Y:S01]  /*0a80*/  IMAD.MOV.U32 R14, RZ, RZ, c[0x0][0x1e0] ;  /* 0x00007800ff0e7624 */ /* 0x000fe200078e00ff */
[----:B------:R-:W-:Y:S01]  /*0a90*/  ISETP.NE.AND P4, PT, R24, RZ, PT ;  /* 0x000000ff1800720c */ /* 0x000fe20003f85270 */
[----:B------:R0:W5:Y:S01]  /*0aa0*/  LDG.E R32, [R2.64] ;  /* 0x0000001002207981 */ /* 0x000162000c1e1900 */
[----:B------:R-:W-:Y:S01]  /*0ab0*/  @!P1 IADD3 R23, -R23, RZ, RZ ;  /* 0x000000ff17179210 */ /* 0x000fe20007ffe1ff */
[----:B------:R-:W-:Y:S01]  /*0ac0*/  IMAD.WIDE.U32 R4, R19, R14, c[0x0][0x1c0] ;  /* 0x0000700013047625 */ /* 0x000fe200078e000e */
[-C--:B------:R-:W-:Y:S02]  /*0ad0*/  @!P3 LOP3.LUT R22, RZ, R7.reuse, RZ, 0x33, !PT ;  /* 0x00000007ff16b212 */ /* 0x080fe400078e33ff */
[----:B------:R-:W-:Y:S01]  /*0ae0*/  @!P2 LOP3.LUT R23, RZ, R6, RZ, 0x33, !PT ;  /* 0x00000006ff17a212 */ /* 0x000fe200078e33ff */
[----:B------:R-:W-:-:S02]  /*0af0*/  IMAD R14, R6, R7, RZ ;  /* 0x00000007060e7224 */ /* 0x000fc400078e02ff */
[----:B------:R-:W-:Y:S01]  /*0b00*/  @!P5 IADD3 R33, -R33, RZ, RZ ;  /* 0x000000ff2121d210 */ /* 0x000fe20007ffe1ff */
[----:B------:R-:W-:Y:S02]  /*0b10*/  IMAD.IADD R5, R5, 0x1, R35 ;  /* 0x0000000105057824 */ /* 0x000fe400078e0223 */
[----:B------:R-:W-:Y:S01]  /*0b20*/  IMAD R23, R6, R22, R23 ;  /* 0x0000001606177224 */ /* 0x000fe200078e0217 */
[----:B------:R-:W-:Y:S02]  /*0b30*/  @!P4 LOP3.LUT R33, RZ, R24, RZ, 0x33, !PT ;  /* 0x00000018ff21c212 */ /* 0x000fe400078e33ff */
[----:B------:R1:W5:Y:S03]  /*0b40*/  LDG.E R34, [R4.64+0x4] ;  /* 0x0000041004227981 */ /* 0x000366000c1e1900 */
[----:B------:R-:W-:Y:S01]  /*0b50*/  IMAD R23, R14, R33, R23 ;  /* 0x000000210e177224 */ /* 0x000fe200078e0217 */
[----:B------:R1:W5:Y:S04]  /*0b60*/  LDG.E R35, [R4.64+0x8] ;  /* 0x0000081004237981 */ /* 0x000368000c1e1900 */
[----:B------:R1:W5:Y:S01]  /*0b70*/  LDG.E R33, [R4.64] ;  /* 0x0000001004217981 */ /* 0x000362000c1e1900 */
[C---:B------:R-:W-:Y:S01]  /*0b80*/  FADD R41, R21.reuse, R26 ;  /* 0x0000001a15297221 */ /* 0x040fe20000000000 */
[C---:B0-----:R-:W-:Y:S01]  /*0b90*/  FADD R3, R21.reuse, R27 ;  /* 0x0000001b15037221 */ /* 0x041fe20000000000 */
[----:B------:R-:W-:-:S02]  /*0ba0*/  FADD R21, R21, R28 ;  /* 0x0000001c15157221 */ /* 0x000fc40000000000 */
[C---:B------:R-:W-:Y:S01]  /*0bb0*/  FMUL R41, R0.reuse, R41 ;  /* 0x0000002900297220 */ /* 0x040fe20000400000 */
[C---:B------:R-:W-:Y:S01]  /*0bc0*/  FMUL R3, R0.reuse, R3 ;  /* 0x0000000300037220 */ /* 0x040fe20000400000 */
[----:B------:R-:W-:-:S04]  /*0bd0*/  FMUL R21, R0, R21 ;  /* 0x0000001500157220 */ /* 0x000fc80000400000 */
[----:B------:R-:W-:Y:S01]  /*0be0*/  F2I.TRUNC.NTZ R41, R41 ;  /* 0x0000002900297305 */ /* 0x000fe2000020f100 */
[----:B------:R-:W-:-:S07]  /*0bf0*/  IMAD.WIDE R38, R23, 0x4, R10 ;  /* 0x0000000417267825 */ /* 0x000fce00078e020a */
[----:B------:R-:W0:Y:S08]  /*0c00*/  F2I.TRUNC.NTZ R3, R3 ;  /* 0x0000000300037305 */ /* 0x000e30000020f100 */
[----:B------:R-:W2:Y:S01]  /*0c10*/  F2I.TRUNC.NTZ R21, R21 ;  /* 0x0000001500157305 */ /* 0x000ea2000020f100 */
[----:B------:R-:W-:Y:S01]  /*0c20*/  IMAD.WIDE R22, R23, 0x4, R12 ;  /* 0x0000000417167825 */ /* 0x000fe200078e020c */
[----:B------:R3:W5:Y:S01]  /*0c30*/  LD.E R37, [R38.64] ;  /* 0x0000001026257980 */ /* 0x000762000c101900 */
[----:B------:R-:W-:-:S02]  /*0c40*/  IADD3 R0, R6, -0x1, R29 ;  /* 0xffffffff06007810 */ /* 0x000fc40007ffe01d */
[----:B------:R-:W-:Y:S01]  /*0c50*/  IADD3 R40, R24, -0x1, R31 ;  /* 0xffffffff18287810 */ /* 0x000fe20007ffe01f */
[----:B------:R-:W-:Y:S01]  /*0c60*/  BSSY B0, `(.L_x_668) ;  /* 0x000017e000007945 */ /* 0x000fe20003800000 */
[----:B------:R4:W5:Y:S01]  /*0c70*/  LD.E R36, [R22.64] ;  /* 0x0000001016247980 */ /* 0x000962000c101900 */
[--C-:B---3--:R-:W-:Y:S01]  /*0c80*/  IADD3 R38, R7, -0x1, R30.reuse ;  /* 0xffffffff07267810 */ /* 0x108fe20007ffe01e */
[----:B------:R-:W-:Y:S01]  /*0c90*/  IMAD.MOV.U32 R49, RZ, RZ, RZ ;  /* 0x000000ffff317224 */ /* 0x000fe200078e00ff */
[----:B0-----:R-:W-:Y:S01]  /*0ca0*/  IMNMX R39, R3, R0, PT ;  /* 0x0000000003277217 */ /* 0x001fe20003800200 */
[----:B------:R-:W-:Y:S01]  /*0cb0*/  IMAD.MOV.U32 R46, RZ, RZ, RZ ;  /* 0x000000ffff2e7224 */ /* 0x000fe200078e00ff */
[----:B------:R-:W-:Y:S01]  /*0cc0*/  IMNMX R38, R41, R38, PT ;  /* 0x0000002629267217 */ /* 0x000fe20003800200 */
[----:B------:R-:W-:Y:S01]  /*0cd0*/  CS2R R44, SRZ ;  /* 0x00000000002c7805 */ /* 0x000fe2000001ff00 */
[----:B--2---:R-:W-:Y:S01]  /*0ce0*/  IMNMX R40, R21, R40, PT ;  /* 0x0000002815287217 */ /* 0x004fe20003800200 */
[----:B----4-:R-:W-:Y:S01]  /*0cf0*/  IMAD.MOV.U32 R22, RZ, RZ, RZ ;  /* 0x000000ffff167224 */ /* 0x010fe200078e00ff */
[----:B------:R-:W-:Y:S01]  /*0d00*/  MOV R0, RZ ;  /* 0x000000ff00007202 */ /* 0x000fe20000000f00 */
[----:B------:R-:W-:Y:S01]  /*0d10*/  IMAD.MOV.U32 R41, RZ, RZ, R30 ;  /* 0x000000ffff297224 */ /* 0x000fe200078e001e */
[----:B------:R-:W-:-:S02]  /*0d20*/  MOV R14, RZ ;  /* 0x000000ff000e7202 */ /* 0x000fc40000000f00 */
[----:B------:R-:W-:Y:S02]  /*0d30*/  MOV R23, RZ ;  /* 0x000000ff00177202 */ /* 0x000fe40000000f00 */
[----:B------:R-:W-:Y:S02]  /*0d40*/  MOV R21, RZ ;  /* 0x000000ff00157202 */ /* 0x000fe40000000f00 */
[----:B-1----:R-:W-:Y:S02]  /*0d50*/  MOV R42, R29 ;  /* 0x0000001d002a7202 */ /* 0x002fe40000000f00 */
.L_x_703:
[----:B-----5:R-:W-:Y:S01]  /*0d60*/  ISETP.GE.AND P0, PT, R37, R36, PT ;  /* 0x000000242500720c */ /* 0x020fe20003f06270 */
[----:B------:R-:W-:-:S12]  /*0d70*/  BSSY B1, `(.L_x_669) ;  /* 0x0000066000017945 */ /* 0x000fd80003800000 */
[----:B------:R-:W-:Y:S05]  /*0d80*/  @!P0 BRA `(.L_x_670) ;  /* 0x0000064000008947 */ /* 0x000fea0003800000 */
[----:B------:R-:W-:Y:S01]  /*0d90*/  BSSY B2, `(.L_x_671) ;  /* 0x0000062000027945 */ /* 0x000fe20003800000 */
[----:B------:R-:W-:Y:S02]  /*0da0*/  ISETP.NE.AND P0, PT, R24, RZ, PT ;  /* 0x000000ff1800720c */ /* 0x000fe40003f05270 */
[----:B------:R-:W-:Y:S02]  /*0db0*/  LOP3.LUT R36, RZ, R24, RZ, 0x33, !PT ;  /* 0x00000018ff247212 */ /* 0x000fe400078e33ff */
.L_x_673:
[CC--:B------:R-:W-:Y:S02]  /*0dc0*/  ISETP.GE.AND P1, PT, R42.reuse, R39.reuse, PT ;  /* 0x000000272a00720c */ /* 0x0c0fe40003f26270 */
        /* <DEDUP_REMOVED lines=16> */
[----:B------:R-:W-:Y:S02]  /*0ed0*/  IABS R52, R6 ;  /* 0x0000000600347213 */ /* 0x000fe40000000000 */
[----:B------:R-:W-:-:S05]  /*0ee0*/  ISETP.NE.AND P6, PT, R7, RZ, PT ;  /* 0x000000ff0700720c */ /* 0x000fca0003fc5270 */
[----:B------:R-:W1:Y:S08]  /*0ef0*/  I2F.RP R50, R4 ;  /* 0x0000000400327306 */ /* 0x000e700000209400 */
[----:B0-----:R-:W0:Y:S08]  /*0f00*/  MUFU.RCP R31, R31 ;  /* 0x0000001f001f7308 */ /* 0x001e300000001000 */
[----:B-1----:R-:W-:Y:S01]  /*0f10*/  MUFU.RCP R50, R50 ;  /* 0x0000003200327308 */ /* 0x002fe20000001000 */
[----:B0-----:R-:W-:-:S07]  /*0f20*/  IADD3 R2, R31, 0xffffffe, RZ ;  /* 0x0ffffffe1f027810 */ /* 0x001fce0007ffe0ff */
[----:B------:R0:W1:Y:S02]  /*0f30*/  F2I.FTZ.U32.TRUNC.NTZ R3, R2 ;  /* 0x0000000200037305 */ /* 0x000064000021f000 */
[----:B0-----:R-:W-:Y:S01]  /*0f40*/  MOV R2, RZ ;  /* 0x000000ff00027202 */ /* 0x001fe20000000f00 */
[----:B-1----:R-:W-:-:S04]  /*0f50*/  IMAD.MOV R48, RZ, RZ, -R3 ;  /* 0x000000ffff307224 */ /* 0x002fc800078e0a03 */
[----:B------:R-:W-:-:S04]  /*0f60*/  IMAD R47, R48, R5, RZ ;  /* 0x00000005302f7224 */ /* 0x000fc800078e02ff */
[----:B------:R-:W-:Y:S01]  /*0f70*/  IMAD.HI.U32 R48, R3, R47, R2 ;  /* 0x0000002f03307227 */ /* 0x000fe200078e0002 */
[----:B------:R-:W-:Y:S02]  /*0f80*/  IADD3 R3, R50, 0xffffffe, RZ ;  /* 0x0ffffffe32037810 */ /* 0x000fe40007ffe0ff */
[----:B------:R-:W-:Y:S02]  /*0f90*/  IADD3 R47, R41, 0x100000, RZ ;  /* 0x00100000292f7810 */ /* 0x000fe40007ffe0ff */
[----:B------:R-:W-:Y:S02]  /*0fa0*/  IABS R2, R7 ;  /* 0x0000000700027213 */ /* 0x000fe40000000000 */
[----:B------:R-:W0:Y:S01]  /*0fb0*/  F2I.FTZ.U32.TRUNC.NTZ R3, R3 ;  /* 0x0000000300037305 */ /* 0x000e22000021f000 */
[----:B------:R-:W-:Y:S02]  /*0fc0*/  IMNMX R47, RZ, R47, !PT ;  /* 0x0000002fff2f7217 */ /* 0x000fe40007800200 */
[----:B------:R-:W-:-:S02]  /*0fd0*/  IMAD.MOV R2, RZ, RZ, -R2 ;  /* 0x000000ffff027224 */ /* 0x000fc400078e0a02 */
[----:B------:R-:W-:Y:S02]  /*0fe0*/  IABS R31, R47 ;  /* 0x0000002f001f7213 */ /* 0x000fe40000000000 */
[----:B------:R-:W-:-:S03]  /*0ff0*/  ISETP.GE.AND P2, PT, R47, RZ, PT ;  /* 0x000000ff2f00720c */ /* 0x000fc60003f46270 */
[----:B------:R-:W-:-:S04]  /*1000*/  IMAD.HI.U32 R48, R48, R31, RZ ;  /* 0x0000001f30307227 */ /* 0x000fc800078e00ff */
[----:B------:R-:W-:Y:S01]  /*1010*/  IMAD R48, R48, R2, R31 ;  /* 0x0000000230307224 */ /* 0x000fe200078e021f */
[----:B0-----:R-:W-:Y:S01]  /*1020*/  IADD3 R31, RZ, -R3, RZ ;  /* 0x80000003ff1f7210 */ /* 0x001fe20007ffe0ff */
[----:B------:R-:W-:-:S03]  /*1030*/  IMAD.MOV.U32 R2, RZ, RZ, RZ ;  /* 0x000000ffff027224 */ /* 0x000fc600078e00ff */
[----:B------:R-:W-:Y:S01]  /*1040*/  ISETP.GT.U32.AND P1, PT, R5, R48, PT ;  /* 0x000000300500720c */ /* 0x000fe20003f24070 */
[----:B------:R-:W-:-:S04]  /*1050*/  IMAD R31, R31, R4, RZ ;  /* 0x000000041f1f7224 */ /* 0x000fc800078e02ff */
[----:B------:R-:W-:Y:S01]  /*1060*/  IMAD.HI.U32 R3, R3, R31, R2 ;  /* 0x0000001f03037227 */ /* 0x000fe200078e0002 */
[----:B------:R-:W-:Y:S02]  /*1070*/  MOV R31, R37 ;  /* 0x00000025001f7202 */ /* 0x000fe40000000f00 */
[----:B------:R-:W-:Y:S02]  /*1080*/  IABS R37, R24 ;  /* 0x0000001800257213 */ /* 0x000fe40000000000 */
[----:B------:R-:W-:-:S03]  /*1090*/  IADD3 R50, R31, 0x100000, RZ ;  /* 0x001000001f327810 */ /* 0x000fc60007ffe0ff */
[----:B------:R-:W-:Y:S01]  /*10a0*/  @!P1 IADD3 R48, R48, -R5, RZ ;  /* 0x8000000530309210 */ /* 0x000fe20007ffe0ff */
[----:B------:R-:W-:Y:S01]  /*10b0*/  IMAD.MOV R51, RZ, RZ, -R37 ;  /* 0x000000ffff337224 */ /* 0x000fe200078e0a25 */
[----:B------:R-:W-:Y:S02]  /*10c0*/  IMNMX R50, RZ, R50, !PT ;  /* 0x00000032ff327217 */ /* 0x000fe40007800200 */
[----:B------:R-:W-:Y:S02]  /*10d0*/  ISETP.GT.U32.AND P3, PT, R5, R48, PT ;  /* 0x000000300500720c */ /* 0x000fe40003f64070 */
[----:B------:R-:W-:Y:S02]  /*10e0*/  IABS R2, R50 ;  /* 0x0000003200027213 */ /* 0x000fe40000000000 */
[----:B------:R-:W-:-:S03]  /*10f0*/  ISETP.GE.AND P1, PT, R50, RZ, PT ;  /* 0x000000ff3200720c */ /* 0x000fc60003f26270 */
[----:B------:R-:W-:-:S04]  /*1100*/  IMAD.HI.U32 R37, R3, R2, RZ ;  /* 0x0000000203257227 */ /* 0x000fc800078e00ff */
[----:B------:R-:W-:Y:S02]  /*1110*/  IMAD R37, R37, R51, R2 ;  /* 0x0000003325257224 */ /* 0x000fe400078e0202 */
[----:B------:R-:W0:Y:S01]  /*1120*/  I2F.RP R51, R52 ;  /* 0x0000003400337306 */ /* 0x000e220000209400 */
[----:B------:R-:W-:Y:S02]  /*1130*/  @!P3 IADD3 R48, R48, -R5, RZ ;  /* 0x800000053030b210 */ /* 0x000fe40007ffe0ff */
[----:B------:R-:W-:-:S03]  /*1140*/  ISETP.GT.U32.AND P4, PT, R4, R37, PT ;  /* 0x000000250400720c */ /* 0x000fc60003f84070 */
[----:B------:R-:W-:Y:S01]  /*1150*/  @!P2 IMAD.MOV R48, RZ, RZ, -R48 ;  /* 0x000000ffff30a224 */ /* 0x000fe200078e0a30 */
[----:B------:R-:W-:Y:S01]  /*1160*/  @!P6 LOP3.LUT R48, RZ, R7, RZ, 0x33, !PT ;  /* 0x00000007ff30e212 */ /* 0x000fe200078e33ff */
[----:B0-----:R-:W0:Y:S08]  /*1170*/  MUFU.RCP R51, R51 ;  /* 0x0000003300337308 */ /* 0x001e300000001000 */
[----:B------:R-:W-:-:S05]  /*1180*/  @!P4 IMAD.IADD R37, R37, 0x1, -R4 ;  /* 0x000000012525c824 */ /* 0x000fca00078e0a04 */
[----:B------:R-:W-:Y:S02]  /*1190*/  ISETP.GT.U32.AND P5, PT, R4, R37, PT ;  /* 0x000000250400720c */ /* 0x000fe40003fa4070 */
[----:B0-----:R-:W-:-:S11]  /*11a0*/  IADD3 R2, R51, 0xffffffe, RZ ;  /* 0x0ffffffe33027810 */ /* 0x001fd60007ffe0ff */
[----:B------:R-:W-:Y:S01]  /*11b0*/  @!P5 IMAD.IADD R37, R37, 0x1, -R4 ;  /* 0x000000012525d824 */ /* 0x000fe200078e0a04 */
[----:B------:R0:W1:Y:S01]  /*11c0*/  F2I.FTZ.U32.TRUNC.NTZ R3, R2 ;  /* 0x0000000200037305 */ /* 0x000062000021f000 */
[C---:B------:R-:W-:Y:S01]  /*11d0*/  ISETP.NE.AND P5, PT, R6.reuse, RZ, PT ;  /* 0x000000ff0600720c */ /* 0x040fe20003fa5270 */
[----:B------:R-:W-:Y:S02]  /*11e0*/  IMAD R4, R6, R7, RZ ;  /* 0x0000000706047224 */ /* 0x000fe400078e02ff */
[----:B------:R-:W-:Y:S02]  /*11f0*/  @!P1 IMAD.MOV R37, RZ, RZ, -R37 ;  /* 0x000000ffff259224 */ /* 0x000fe400078e0a25 */
[----:B0-----:R-:W-:-:S03]  /*1200*/  IMAD.MOV.U32 R2, RZ, RZ, RZ ;  /* 0x000000ffff027224 */ /* 0x001fc600078e00ff */
[----:B------:R-:W-:Y:S01]  /*1210*/  SEL R37, R36, R37, !P0 ;  /* 0x0000002524257207 */ /* 0x000fe20004000000 */
[----:B-1----:R-:W-:-:S04]  /*1220*/  IMAD.MOV R47, RZ, RZ, -R3 ;  /* 0x000000ffff2f7224 */ /* 0x002fc800078e0a03 */
[----:B------:R-:W-:-:S04]  /*1230*/  IMAD R5, R47, R52, RZ ;  /* 0x000000342f057224 */ /* 0x000fc800078e02ff */
[----:B------:R-:W-:Y:S01]  /*1240*/  IMAD.HI.U32 R3, R3, R5, R2 ;  /* 0x0000000503037227 */ /* 0x000fe200078e0002 */
[----:B------:R-:W-:Y:S02]  /*1250*/  IADD3 R2, R42, 0x100000, RZ ;  /* 0x001000002a027810 */ /* 0x000fe40007ffe0ff */
[----:B------:R-:W-:Y:S02]  /*1260*/  IABS R5, R6 ;  /* 0x0000000600057213 */ /* 0x000fe40000000000 */
[----:B------:R-:W-:Y:S02]  /*1270*/  IMNMX R2, RZ, R2, !PT ;  /* 0x00000002ff027217 */ /* 0x000fe40007800200 */
[----:B------:R-:W-:Y:S02]  /*1280*/  IADD3 R5, RZ, -R5, RZ ;  /* 0x80000005ff057210 */ /* 0x000fe40007ffe0ff */
[----:B------:R-:W-:Y:S02]  /*1290*/  IABS R50, R2 ;  /* 0x0000000200327213 */ /* 0x000fe40000000000 */
[----:B------:R-:W-:-:S03]  /*12a0*/  ISETP.GE.AND P4, PT, R2, RZ, PT ;  /* 0x000000ff0200720c */ /* 0x000fc60003f86270 */
[----:B------:R-:W-:-:S04]  /*12b0*/  IMAD.HI.U32 R3, R3, R50, RZ ;  /* 0x0000003203037227 */ /* 0x000fc800078e00ff */
[----:B------:R-:W-:-:S05]  /*12c0*/  IMAD R3, R3, R5, R50 ;  /* 0x0000000503037224 */ /* 0x000fca00078e0232 */
[----:B------:R-:W-:-:S13]  /*12d0*/  ISETP.GT.U32.AND P3, PT, R52, R3, PT ;  /* 0x000000033400720c */ /* 0x000fda0003f64070 */
[----:B------:R-:W-:-:S04]  /*12e0*/  @!P3 IADD3 R3, R3, -R52, RZ ;  /* 0x800000340303b210 */ /* 0x000fc80007ffe0ff */
[----:B------:R-:W-:-:S13]  /*12f0*/  ISETP.GT.U32.AND P3, PT, R52, R3, PT ;  /* 0x000000033400720c */ /* 0x000fda0003f64070 */
[----:B------:R-:W-:-:S04]  /*1300*/  @!P3 IADD3 R3, R3, -R52, RZ ;  /* 0x800000340303b210 */ /* 0x000fc80007ffe0ff */
[----:B------:R-:W-:Y:S02]  /*1310*/  @!P4 IADD3 R3, -R3, RZ, RZ ;  /* 0x000000ff0303c210 */ /* 0x000fe40007ffe1ff */
[----:B------:R-:W-:-:S05]  /*1320*/  @!P5 LOP3.LUT R3, RZ, R6, RZ, 0x33, !PT ;  /* 0x00000006ff03d212 */ /* 0x000fca00078e33ff */
[----:B------:R-:W-:-:S04]  /*1330*/  IMAD R2, R6, R48, R3 ;  /* 0x0000003006027224 */ /* 0x000fc800078e0203 */
[----:B------:R-:W-:-:S04]  /*1340*/  IMAD R37, R4, R37, R2 ;  /* 0x0000002504257224 */ /* 0x000fc800078e0202 */
[----:B------:R-:W-:-:S04]  /*1350*/  IMAD.WIDE R4, R37, 0x4, R12 ;  /* 0x0000000425047825 */ /* 0x000fc800078e020c */
[----:B------:R-:W-:Y:S02]  /*1360*/  IMAD.WIDE R2, R37, 0x4, R10 ;  /* 0x0000000425027825 */ /* 0x000fe400078e020a */
[----:B------:R-:W2:Y:S04]  /*1370*/  LD.E R4, [R4.64] ;  /* 0x0000001004047980 */ /* 0x000ea8000c101900 */
[----:B------:R-:W2:Y:S02]  /*1380*/  LD.E R37, [R2.64] ;  /* 0x0000001002257980 */ /* 0x000ea4000c101900 */
[----:B--2---:R-:W-:-:S13]  /*1390*/  ISETP.GE.AND P1, PT, R37, R4, PT ;  /* 0x000000042500720c */ /* 0x004fda0003f26270 */
[----:B------:R-:W-:Y:S05]  /*13a0*/  @P1 BRA `(.L_x_673) ;  /* 0xfffffa1000001947 */ /* 0x000fea000383ffff */
[----:B------:R-:W-:Y:S05]  /*13b0*/  BSYNC B2 ;  /* 0x0000000000027941 */ /* 0x000fea0003800000 */
.L_x_671:
[----:B------:R-:W-:Y:S02]  /*13c0*/  MOV R36, R4 ;  /* 0x0000000400247202 */ /* 0x000fe40000000f00 */
.L_x_670:
[----:B------:R-:W-:Y:S05]  /*13d0*/  BSYNC B1 ;  /* 0x0000000000017941 */ /* 0x000fea0003800000 */
.L_x_669:
[----:B------:R-:W-:-:S05]  /*13e0*/  IMAD.WIDE R2, R37, 0x4, R8 ;  /* 0x0000000425027825 */ /* 0x000fca00078e0208 */
[----:B------:R-:W2:Y:S01]  /*13f0*/  LD.E R48, [R2.64] ;  /* 0x0000001002307980 */ /* 0x000ea2000c101900 */
[----:B------:R-:W-:Y:S01]  /*1400*/  IMAD.MOV.U32 R53, RZ, RZ, c[0x0][0x288] ;  /* 0x0000a200ff357624 */ /* 0x000fe200078e00ff */
[----:B--2---:R-:W-:-:S05]  /*1410*/  SHF.R.S32.HI R47, RZ, 0x1f, R48 ;  /* 0x0000001fff2f7819 */ /* 0x004fca0000011430 */
[----:B------:R-:W-:-:S04]  /*1420*/  IMAD R5, R47, c[0x0][0x288], RZ ;  /* 0x0000a2002f057a24 */ /* 0x000fc800078e02ff */
[C---:B------:R-:W-:Y:S02]  /*1430*/  IMAD R51, R48.reuse, UR5, R5 ;  /* 0x0000000530337c24 */ /* 0x040fe4000f8e0205 */
[----:B------:R-:W-:-:S05]  /*1440*/  IMAD.WIDE.U32 R4, R48, R53, c[0x0][0x268] ;  /* 0x00009a0030047625 */ /* 0x000fca00078e0035 */
[----:B------:R-:W-:-:S05]  /*1450*/  IADD3 R5, R5, R51, RZ ;  /* 0x0000003305057210 */ /* 0x000fca0007ffe0ff */
[----:B------:R-:W2:Y:S01]  /*1460*/  LDG.E R4, [R4.64] ;  /* 0x0000001004047981 */ /* 0x000ea2000c1e1900 */
[----:B------:R-:W-:Y:S01]  /*1470*/  BSSY B1, `(.L_x_674) ;  /* 0x00000f6000017945 */ /* 0x000fe20003800000 */
[----:B--2---:R-:W-:-:S04]  /*1480*/  LOP3.LUT R50, R4, 0x1, RZ, 0xc0, !PT ;  /* 0x0000000104327812 */ /* 0x004fc800078ec0ff */
[----:B------:R-:W-:-:S04]  /*1490*/  ISETP.NE.U32.AND P0, PT, R50, 0x1, PT ;  /* 0x000000013200780c */ /* 0x000fc80003f05070 */
[----:B------:R-:W-:-:S13]  /*14a0*/  ISETP.NE.AND P0, PT, R48, R19, !P0 ;  /* 0x000000133000720c */ /* 0x000fda0004705270 */
[----:B------:R-:W-:Y:S05]  /*14b0*/  @!P0 BRA `(.L_x_675) ;  /* 0x00000f1000008947 */ /* 0x000fea0003800000 */
[----:B------:R-:W-:Y:S02]  /*14c0*/  IMAD R3, R47, c[0x0][0x1a8], RZ ;  /* 0x00006a002f037a24 */ /* 0x000fe400078e02ff */
[----:B------:R-:W-:Y:S02]  /*14d0*/  IMAD.MOV.U32 R15, RZ, RZ, c[0x0][0x1a8] ;  /* 0x00006a00ff0f7624 */ /* 0x000fe400078e00ff */
[C---:B------:R-:W-:Y:S02]  /*14e0*/  IMAD R5, R48.reuse, UR8, R3 ;  /* 0x0000000830057c24 */ /* 0x040fe4000f8e0203 */
[----:B------:R-:W-:-:S04]  /*14f0*/  IMAD.WIDE.U32 R2, R48, R15, c[0x0][0x188] ;  /* 0x0000620030027625 */ /* 0x000fc800078e000f */
[----:B------:R-:W-:Y:S01]  /*1500*/  IMAD.MOV.U32 R4, RZ, RZ, R2 ;  /* 0x000000ffff047224 */ /* 0x000fe200078e0002 */
[----:B------:R-:W-:-:S05]  /*1510*/  IADD3 R5, R3, R5, RZ ;  /* 0x0000000503057210 */ /* 0x000fca0007ffe0ff */
        /* <DEDUP_REMOVED lines=16> */
[----:B------:R-:W-:Y:S05]  /*1620*/  CALL.REL.NOINC `($__internal_16_$__cuda_sm20_sqrt_rn_f32_slowpath) ;  /* 0x00000f4000007944 */ /* 0x000fea0003c00000 */
[----:B------:R-:W-:Y:S05]  /*1630*/  BRA `(.L_x_678) ;  /* 0x0000004000007947 */ /* 0x000fea0003800000 */
.L_x_677:
[----:B01----:R-:W-:Y:S01]  /*1640*/  FMUL.FTZ R49, R50, R15 ;  /* 0x0000000f32317220 */ /* 0x003fe20000410000 */
[----:B------:R-:W-:-:S03]  /*1650*/  FMUL.FTZ R5, R15, 0.5 ;  /* 0x3f0000000f057820 */ /* 0x000fc60000410000 */
[----:B------:R-:W-:-:S04]  /*1660*/  FFMA R4, -R49, R49, R50 ;  /* 0x0000003131047223 */ /* 0x000fc80000000132 */
[----:B------:R-:W-:Y:S02]  /*1670*/  FFMA R49, R4, R5, R49 ;  /* 0x0000000504317223 */ /* 0x000fe40000000031 */
.L_x_678:
[----:B------:R-:W-:Y:S05]  /*1680*/  BSYNC B2 ;  /* 0x0000000000027941 */ /* 0x000fea0003800000 */
.L_x_676:
[----:B------:R-:W-:Y:S02]  /*1690*/  IMAD R5, R47, c[0x0][0x250], RZ ;  /* 0x000094002f057a24 */ /* 0x000fe400078e02ff */
[----:B------:R-:W-:Y:S02]  /*16a0*/  IMAD.MOV.U32 R51, RZ, RZ, c[0x0][0x250] ;  /* 0x00009400ff337624 */ /* 0x000fe400078e00ff */
[C---:B------:R-:W-:Y:S02]  /*16b0*/  IMAD R15, R48.reuse, UR10, R5 ;  /* 0x0000000a300f7c24 */ /* 0x040fe4000f8e0205 */
[----:B------:R-:W-:-:S04]  /*16c0*/  IMAD.WIDE.U32 R4, R48, R51, c[0x0][0x230] ;  /* 0x00008c0030047625 */ /* 0x000fc800078e0033 */
[----:B------:R-:W-:Y:S01]  /*16d0*/  IMAD.MOV.U32 R53, RZ, RZ, c[0x0][0x218] ;  /* 0x00008600ff357624 */ /* 0x000fe200078e00ff */
[----:B------:R-:W-:Y:S01]  /*16e0*/  IADD3 R5, R5, R15, RZ ;  /* 0x0000000f05057210 */ /* 0x000fe20007ffe0ff */
[----:B------:R-:W-:-:S04]  /*16f0*/  IMAD R15, R47, c[0x0][0x218], RZ ;  /* 0x000086002f0f7a24 */ /* 0x000fc800078e02ff */
[C---:B------:R-:W-:Y:S01]  /*1700*/  IMAD R51, R48.reuse, UR11, R15 ;  /* 0x0000000b30337c24 */ /* 0x040fe2000f8e020f */
[----:B------:R-:W2:Y:S01]  /*1710*/  LDG.E R5, [R4.64] ;  /* 0x0000001004057981 */ /* 0x000ea2000c1e1900 */
[----:B------:R-:W-:-:S05]  /*1720*/  IMAD.WIDE.U32 R14, R48, R53, c[0x0][0x1f8] ;  /* 0x00007e00300e7625 */ /* 0x000fca00078e0035 */
[----:B------:R-:W-:-:S06]  /*1730*/  IADD3 R15, R15, R51, RZ ;  /* 0x000000330f0f7210 */ /* 0x000fcc0007ffe0ff */
[----:B------:R-:W3:Y:S01]  /*1740*/  LDG.E R15, [R14.64] ;  /* 0x000000100e0f7981 */ /* 0x000ee2000c1e1900 */
[----:B------:R-:W-:Y:S01]  /*1750*/  FADD R50, -R25, R49 ;  /* 0x0000003119327221 */ /* 0x000fe20000000100 */
[----:B------:R-:W-:Y:S03]  /*1760*/  BSSY B2, `(.L_x_679) ;  /* 0x00000c2000027945 */ /* 0x000fe60003800000 */
[----:B--2---:R-:W-:Y:S01]  /*1770*/  FADD R50, R50, -R5 ;  /* 0x8000000532327221 */ /* 0x004fe20000000000 */
[----:B---3--:R-:W-:-:S04]  /*1780*/  FSETP.GT.AND P1, PT, R32, -R15, PT ;  /* 0x8000000f2000720b */ /* 0x008fc80003f24000 */
[----:B------:R-:W-:-:S13]  /*1790*/  FSETP.LE.AND P1, PT, R50, c[0x0][0x2ac], P1 ;  /* 0x0000ab0032007a0b */ /* 0x000fda0000f23000 */
[----:B------:R-:W-:Y:S05]  /*17a0*/  @!P1 BRA `(.L_x_680) ;  /* 0x00000bd000009947 */ /* 0x000fea0003800000 */
[----:B------:R-:W-:Y:S02]  /*17b0*/  IMAD R47, R47, c[0x0][0x1e0], RZ ;  /* 0x000078002f2f7a24 */ /* 0x000fe400078e02ff */
[----:B------:R-:W-:Y:S02]  /*17c0*/  IMAD.MOV.U32 R5, RZ, RZ, c[0x0][0x1e0] ;  /* 0x00007800ff057624 */ /* 0x000fe400078e00ff */
        /* <DEDUP_REMOVED lines=14> */
[----:B--2---:R-:W-:Y:S01]  /*18b0*/  FADD R43, R33, -R44 ;  /* 0x8000002c212b7221 */ /* 0x004fe20000000000 */
[----:B---3--:R-:W-:Y:S01]  /*18c0*/  FADD R48, R34, -R45 ;  /* 0x8000002d22307221 */ /* 0x008fe20000000000 */
[----:B----4-:R-:W-:Y:S01]  /*18d0*/  FADD R47, R35, -R46 ;  /* 0x8000002e232f7221 */ /* 0x010fe20000000000 */
[----:B-1----:R-:W-:Y:S05]  /*18e0*/  @!P2 BRA `(.L_x_682) ;  /* 0x000000400000a947 */ /* 0x002fea0003800000 */
[----:B------:R-:W-:Y:S01]  /*18f0*/  IMAD.MOV.U32 R4, RZ, RZ, R49 ;  /* 0x000000ffff047224 */ /* 0x000fe200078e0031 */
[----:B------:R-:W-:Y:S02]  /*1900*/  MOV R46, 0x1920 ;  /* 0x00001920002e7802 */ /* 0x000fe40000000f00 */
[----:B------:R-:W-:Y:S05]  /*1910*/  CALL.REL.NOINC `($__internal_17_$__cuda_sm3x_div_rn_noftz_f32_slowpath) ;  /* 0x00000dc000007944 */ /* 0x000fea0003c00000 */
[----:B0-----:R-:W-:Y:S02]  /*1920*/  MOV R14, R3 ;  /* 0x00000003000e7202 */ /* 0x001fe40000000f00 */
.L_x_682:
[----:B------:R-:W-:Y:S05]  /*1930*/  BSYNC B5 ;  /* 0x0000000000057941 */ /* 0x000fea0003800000 */
.L_x_681:
        /* <DEDUP_REMOVED lines=9> */
[----:B------:R-:W-:Y:S01]  /*19d0*/  IMAD.MOV.U32 R3, RZ, RZ, R2 ;  /* 0x000000ffff037224 */ /* 0x000fe200078e0002 */
[----:B------:R-:W-:Y:S02]  /*19e0*/  MOV R4, R49 ;  /* 0x0000003100047202 */ /* 0x000fe40000000f00 */
[----:B------:R-:W-:Y:S02]  /*19f0*/  MOV R46, 0x1a10 ;  /* 0x00001a10002e7802 */ /* 0x000fe40000000f00 */
[----:B------:R-:W-:Y:S05]  /*1a00*/  CALL.REL.NOINC `($__internal_17_$__cuda_sm3x_div_rn_noftz_f32_slowpath) ;  /* 0x00000cd000007944 */ /* 0x000fea0003c00000 */
[----:B0-----:R-:W-:Y:S02]  /*1a10*/  IMAD.MOV.U32 R45, RZ, RZ, R3 ;  /* 0x000000ffff2d7224 */ /* 0x001fe400078e0003 */
.L_x_684:
[----:B------:R-:W-:Y:S05]  /*1a20*/  BSYNC B5 ;  /* 0x0000000000057941 */ /* 0x000fea0003800000 */
.L_x_683:
        /* <DEDUP_REMOVED lines=9> */
[----:B------:R-:W-:Y:S01]  /*1ac0*/  MOV R3, R0 ;  /* 0x0000000000037202 */ /* 0x000fe20000000f00 */
[----:B------:R-:W-:Y:S01]  /*1ad0*/  IMAD.MOV.U32 R4, RZ, RZ, R49 ;  /* 0x000000ffff047224 */ /* 0x000fe200078e0031 */
[----:B------:R-:W-:Y:S02]  /*1ae0*/  MOV R46, 0x1b00 ;  /* 0x00001b00002e7802 */ /* 0x000fe40000000f00 */
[----:B------:R-:W-:Y:S05]  /*1af0*/  CALL.REL.NOINC `($__internal_17_$__cuda_sm3x_div_rn_noftz_f32_slowpath) ;  /* 0x00000be000007944 */ /* 0x000fea0003c00000 */
[----:B0-----:R-:W-:Y:S02]  /*1b00*/  MOV R44, R3 ;  /* 0x00000003002c7202 */ /* 0x001fe40000000f00 */
.L_x_686:
[----:B------:R-:W-:Y:S05]  /*1b10*/  BSYNC B5 ;  /* 0x0000000000057941 */ /* 0x000fea0003800000 */
.L_x_685:
[----:B------:R-:W-:Y:S01]  /*1b20*/  FMUL R48, R48, R45 ;  /* 0x0000002d30307220 */ /* 0x000fe20000400000 */
[----:B------:R-:W-:Y:S03]  /*1b30*/  BSSY B3, `(.L_x_687) ;  /* 0x0000017000037945 */ /* 0x000fe60003800000 */
[----:B------:R-:W-:-:S04]  /*1b40*/  FFMA R48, R43, R14, R48 ;  /* 0x0000000e2b307223 */ /* 0x000fc80000000030 */
[----:B------:R-:W-:-:S04]  /*1b50*/  FFMA R47, R47, R44, R48 ;  /* 0x0000002c2f2f7223 */ /* 0x000fc80000000030 */
[C---:B------:R-:W-:Y:S01]  /*1b60*/  FFMA R0, R47.reuse, -R45, R34 ;  /* 0x8000002d2f007223 */ /* 0x040fe20000000022 */
[C---:B------:R-:W-:Y:S01]  /*1b70*/  FFMA R2, R47.reuse, -R14, R33 ;  /* 0x8000000e2f027223 */ /* 0x040fe20000000021 */
[C---:B------:R-:W-:Y:S01]  /*1b80*/  FFMA R3, R47.reuse, -R44, R35 ;  /* 0x8000002c2f037223 */ /* 0x040fe20000000023 */
[----:B------:R-:W-:Y:S01]  /*1b90*/  FSETP.GEU.AND P2, PT, |R47|, c[0x0][0x2a4], PT ;  /* 0x0000a9002f007a0b */ /* 0x000fe20003f4e200 */
[----:B------:R-:W-:-:S04]  /*1ba0*/  FMUL R5, R0, R0 ;  /* 0x0000000000057220 */ /* 0x000fc80000400000 */
[----:B------:R-:W-:-:S04]  /*1bb0*/  FFMA R4, R2, R2, R5 ;  /* 0x0000000202047223 */ /* 0x000fc80000000005 */
[----:B------:R-:W-:-:S04]  /*1bc0*/  FFMA R4, R3, R3, R4 ;  /* 0x0000000303047223 */ /* 0x000fc80000000004 */
[----:B------:R0:W1:Y:S01]  /*1bd0*/  MUFU.RSQ R5, R4 ;  /* 0x0000000400057308 */ /* 0x0000620000001400 */
[----:B------:R-:W-:-:S04]  /*1be0*/  IADD3 R43, R4, -0xd000000, RZ ;  /* 0xf3000000042b7810 */ /* 0x000fc80007ffe0ff */
[----:B------:R-:W-:Y:S02]  /*1bf0*/  ISETP.GT.U32.AND P3, PT, R43, 0x727fffff, PT ;  /* 0x727fffff2b00780c */ /* 0x000fe40003f64070 */
[----:B------:R-:W-:-:S11]  /*1c00*/  FSEL R43, R18, c[0x0][0x2a8], P2 ;  /* 0x0000aa00122b7a08 */ /* 0x000fd60001000000 */
[----:B------:R-:W-:Y:S05]  /*1c10*/  @!P3 BRA `(.L_x_688) ;  /* 0x000000400000b947 */ /* 0x000fea0003800000 */
[----:B01----:R-:W-:Y:S02]  /*1c20*/  MOV R51, 0x1c40 ;  /* 0x00001c4000337802 */ /* 0x003fe40000000f00 */
[----:B------:R-:W-:Y:S05]  /*1c30*/  CALL.REL.NOINC `($__internal_16_$__cuda_sm20_sqrt_rn_f32_slowpath) ;  /* 0x0000093000007944 */ /* 0x000fea0003c00000 */
[----:B------:R-:W-:Y:S01]  /*1c40*/  IMAD.MOV.U32 R47, RZ, RZ, R49 ;  /* 0x000000ffff2f7224 */ /* 0x000fe200078e0031 */
[----:B------:R-:W-:Y:S05]  /*1c50*/  BRA `(.L_x_689) ;  /* 0x0000004000007947 */ /* 0x000fea0003800000 */
.L_x_688:
[----:B01----:R-:W-:Y:S01]  /*1c60*/  FMUL.FTZ R47, R4, R5 ;  /* 0x00000005042f7220 */ /* 0x003fe20000410000 */
[----:B------:R-:W-:-:S03]  /*1c70*/  FMUL.FTZ R5, R5, 0.5 ;  /* 0x3f00000005057820 */ /* 0x000fc60000410000 */
[----:B------:R-:W-:-:S04]  /*1c80*/  FFMA R4, -R47, R47, R4 ;  /* 0x0000002f2f047223 */ /* 0x000fc80000000104 */
[----:B------:R-:W-:Y:S02]  /*1c90*/  FFMA R47, R4, R5, R47 ;  /* 0x00000005042f7223 */ /* 0x000fe4000000002f */
.L_x_689:
[----:B------:R-:W-:Y:S05]  /*1ca0*/  BSYNC B3 ;  /* 0x0000000000037941 */ /* 0x000fea0003800000 */
.L_x_687:
[----:B------:R-:W-:Y:S01]  /*1cb0*/  FSETP.GT.AND P2, PT, R47, RZ, PT ;  /* 0x000000ff2f00720b */ /* 0x000fe20003f44000 */
[----:B------:R-:W-:Y:S01]  /*1cc0*/  BSSY B5, `(.L_x_690) ;  /* 0x0000030000057945 */ /* 0x000fe20003800000 */
[----:B------:R-:W-:Y:S01]  /*1cd0*/  MOV R4, RZ ;  /* 0x000000ff00047202 */ /* 0x000fe20000000f00 */
        /* <DEDUP_REMOVED lines=12> */
[----:B------:R-:W-:Y:S02]  /*1da0*/  MOV R46, 0x1dc0 ;  /* 0x00001dc0002e7802 */ /* 0x000fe40000000f00 */
[----:B------:R-:W-:Y:S05]  /*1db0*/  CALL.REL.NOINC `($__internal_17_$__cuda_sm3x_div_rn_noftz_f32_slowpath) ;  /* 0x0000092000007944 */ /* 0x000fea0003c00000 */
[----:B0-----:R-:W-:Y:S02]  /*1dc0*/  MOV R48, R3 ;  /* 0x0000000300307202 */ /* 0x001fe40000000f00 */
.L_x_693:
[----:B------:R-:W-:Y:S05]  /*1dd0*/  BSYNC B6 ;  /* 0x0000000000067941 */ /* 0x000fea0003800000 */
.L_x_692:
        /* <DEDUP_REMOVED lines=14> */
.L_x_695:
[----:B------:R-:W-:Y:S05]  /*1ec0*/  BSYNC B6 ;  /* 0x0000000000067941 */ /* 0x000fea0003800000 */
.L_x_694:
        /* <DEDUP_REMOVED lines=14> */
.L_x_696:
[----:B------:R-:W-:Y:S05]  /*1fb0*/  BSYNC B6 ;  /* 0x0000000000067941 */ /* 0x000fea0003800000 */
.L_x_691:
[----:B------:R-:W-:Y:S05]  /*1fc0*/  BSYNC B5 ;  /* 0x0000000000057941 */ /* 0x000fea0003800000 */
.L_x_690:
[----:B------:R-:W-:Y:S01]  /*1fd0*/  FADD R47, RZ, -R47 ;  /* 0x8000002fff2f7221 */ /* 0x000fe20000000000 */
[----:B------:R-:W-:Y:S01]  /*1fe0*/  FADD R15, R32, R15 ;  /* 0x0000000f200f7221 */ /* 0x000fe20000000000 */
[C---:B------:R-:W-:Y:S01]  /*1ff0*/  FMUL R0, R50.reuse, R43 ;  /* 0x0000002b32007220 */ /* 0x040fe20000400000 */
[----:B------:R-:W-:Y:S01]  /*2000*/  FMUL R14, R50, R14 ;  /* 0x0000000e320e7220 */ /* 0x000fe20000400000 */
[----:B------:R-:W-:Y:S01]  /*2010*/  FMUL R47, R47, c[0x0][0x2b4] ;  /* 0x0000ad002f2f7a20 */ /* 0x000fe20000400000 */
[----:B------:R-:W0:Y:S01]  /*2020*/  MUFU.RCP R2, R15 ;  /* 0x0000000f00027308 */ /* 0x000e220000001000 */
[----:B------:R-:W-:Y:S03]  /*2030*/  BSSY B5, `(.L_x_697) ;  /* 0x0000013000057945 */ /* 0x000fe60003800000 */
[----:B------:R-:W-:-:S04]  /*2040*/  FSETP.GT.AND P2, PT, R0, R47, PT ;  /* 0x0000002f0000720b */ /* 0x000fc80003f44000 */
[----:B------:R-:W-:Y:S01]  /*2050*/  FSEL R47, R0, R47, P2 ;  /* 0x0000002f002f7208 */ /* 0x000fe20001000000 */
[----:B------:R-:W-:-:S04]  /*2060*/  FMUL R0, R50, R45 ;  /* 0x0000002d32007220 */ /* 0x000fc80000400000 */
[C---:B------:R-:W-:Y:S01]  /*2070*/  FFMA R3, R47.reuse, R4, -R14 ;  /* 0x000000042f037223 */ /* 0x040fe2000000080e */
[----:B------:R-:W-:Y:S01]  /*2080*/  FFMA R0, R47, R49, -R0 ;  /* 0x000000312f007223 */ /* 0x000fe20000000800 */
[----:B0-----:R-:W-:Y:S02]  /*2090*/  FFMA R5, -R15, R2, 1 ;  /* 0x3f8000000f057423 */ /* 0x001fe40000000102 */
[----:B------:R-:W0:Y:S02]  /*20a0*/  FCHK P2, R3, R15 ;  /* 0x0000000f03007302 */ /* 0x000e240000040000 */
[----:B------:R-:W-:Y:S01]  /*20b0*/  FFMA R14, R2, R5, R2 ;  /* 0x00000005020e7223 */ /* 0x000fe20000000002 */
[----:B------:R-:W-:-:S03]  /*20c0*/  FMUL R5, R50, R44 ;  /* 0x0000002c32057220 */ /* 0x000fc60000400000 */
[----:B------:R-:W-:Y:S01]  /*20d0*/  FFMA R51, R3, R14, RZ ;  /* 0x0000000e03337223 */ /* 0x000fe200000000ff */
[----:B------:R-:W-:-:S03]  /*20e0*/  FFMA R2, R47, R48, -R5 ;  /* 0x000000302f027223 */ /* 0x000fc60000000805 */
[----:B------:R-:W-:-:S04]  /*20f0*/  FFMA R4, -R15, R51, R3 ;  /* 0x000000330f047223 */ /* 0x000fc80000000103 */
[----:B------:R-:W-:Y:S01]  /*2100*/  FFMA R14, R14, R4, R51 ;  /* 0x000000040e0e7223 */ /* 0x000fe20000000033 */
[----:B0-----:R-:W-:Y:S05]  /*2110*/  @!P2 BRA `(.L_x_698) ;  /* 0x000000400000a947 */ /* 0x001fea0003800000 */
[----:B------:R-:W-:Y:S01]  /*2120*/  IMAD.MOV.U32 R4, RZ, RZ, R15 ;  /* 0x000000ffff047224 */ /* 0x000fe200078e000f */
[----:B------:R-:W-:Y:S02]  /*2130*/  MOV R46, 0x2150 ;  /* 0x00002150002e7802 */ /* 0x000fe40000000f00 */
[----:B------:R-:W-:Y:S05]  /*2140*/  CALL.REL.NOINC `($__internal_17_$__cuda_sm3x_div_rn_noftz_f32_slowpath) ;  /* 0x0000059000007944 */ /* 0x000fea0003c00000 */
[----:B0-----:R-:W-:Y:S02]  /*2150*/  MOV R14, R3 ;  /* 0x00000003000e7202 */ /* 0x001fe40000000f00 */
.L_x_698:
[----:B------:R-:W-:Y:S05]  /*2160*/  BSYNC B5 ;  /* 0x0000000000057941 */ /* 0x000fea0003800000 */
.L_x_697:
        /* <DEDUP_REMOVED lines=12> */
[----:B------:R-:W-:Y:S05]  /*2230*/  CALL.REL.NOINC `($__internal_17_$__cuda_sm3x_div_rn_noftz_f32_slowpath) ;  /* 0x000004a000007944 */ /* 0x000fea0003c00000 */
[----:B0-----:R-:W-:Y:S02]  /*2240*/  IMAD.MOV.U32 R45, RZ, RZ, R3 ;  /* 0x000000ffff2d7224 */ /* 0x001fe400078e0003 */
.L_x_700:
[----:B------:R-:W-:Y:S05]  /*2250*/  BSYNC B5 ;  /* 0x0000000000057941 */ /* 0x000fea0003800000 */
.L_x_699:
        /* <DEDUP_REMOVED lines=12> */
[----:B------:R-:W-:Y:S05]  /*2320*/  CALL.REL.NOINC `($__internal_17_$__cuda_sm3x_div_rn_noftz_f32_slowpath) ;  /* 0x000003b000007944 */ /* 0x000fea0003c00000 */
[----:B0-----:R-:W-:Y:S02]  /*2330*/  MOV R0, R3 ;  /* 0x0000000300007202 */ /* 0x001fe40000000f00 */
.L_x_702:
[----:B------:R-:W-:Y:S05]  /*2340*/  BSYNC B5 ;  /* 0x0000000000057941 */ /* 0x000fea0003800000 */
.L_x_701:
[C---:B------:R-:W-:Y:S01]  /*2350*/  FFMA R46, R32.reuse, R14, R23 ;  /* 0x0000000e202e7223 */ /* 0x040fe20000000017 */
[C---:B------:R-:W-:Y:S01]  /*2360*/  FFMA R45, R32.reuse, R45, R22 ;  /* 0x0000002d202d7223 */ /* 0x040fe20000000016 */
[----:B------:R-:W-:Y:S02]  /*2370*/  FFMA R44, R32, R0, R21 ;  /* 0x00000000202c7223 */ /* 0x000fe40000000015 */
.L_x_680:
[----:B------:R-:W-:Y:S05]  /*2380*/  BSYNC B2 ;  /* 0x0000000000027941 */ /* 0x000fea0003800000 */
.L_x_679:
[----:B------:R-:W-:Y:S02]  /*2390*/  FSEL R15, R43, R18, P1 ;  /* 0x000000122b0f7208 */ /* 0x000fe40000800000 */
[----:B------:R-:W-:Y:S02]  /*23a0*/  FSEL R14, R44, R21, P1 ;  /* 0x000000152c0e7208 */ /* 0x000fe40000800000 */
[----:B------:R-:W-:Y:S02]  /*23b0*/  FSEL R49, R45, R22, P1 ;  /* 0x000000162d317208 */ /* 0x000fe40000800000 */
[----:B------:R-:W-:-:S02]  /*23c0*/  FSEL R0, R46, R23, P1 ;  /* 0x000000172e007208 */ /* 0x000fc40000800000 */
.L_x_675:
[----:B------:R-:W-:Y:S05]  /*23d0*/  BSYNC B1 ;  /* 0x0000000000017941 */ /* 0x000fea0003800000 */
.L_x_674:
[----:B------:R-:W-:Y:S02]  /*23e0*/  FSEL R18, R15, R18, P0 ;  /* 0x000000120f127208 */ /* 0x000fe40000000000 */
[----:B------:R-:W-:-:S02]  /*23f0*/  FSEL R21, R14, R21, P0 ;  /* 0x000000150e157208 */ /* 0x000fc40000000000 */
[----:B------:R-:W-:Y:S02]  /*2400*/  FSEL R22, R49, R22, P0 ;  /* 0x0000001631167208 */ /* 0x000fe40000000000 */
[----:B------:R-:W-:Y:S02]  /*2410*/  FSEL R23, R0, R23, P0 ;  /* 0x0000001700177208 */ /* 0x000fe40000000000 */
[----:B------:R-:W-:Y:S01]  /*2420*/  IADD3 R37, R37, 0x1, RZ ;  /* 0x0000000125257810 */ /* 0x000fe20007ffe0ff */
[----:B------:R-:W-:Y:S05]  /*2430*/  BRA `(.L_x_703) ;  /* 0xffffe92000007947 */ /* 0x000fea000383ffff */
.L_x_672:
[----:B------:R-:W-:Y:S05]  /*2440*/  BSYNC B0 ;  /* 0x0000000000007941 */ /* 0x000fea0003800000 */
.L_x_668:
[----:B------:R-:W-:Y:S01]  /*2450*/  IADD3 R16, P0, R16, UR6, RZ ;  /* 0x0000000610107c10 */ /* 0x000fe2000ff1e0ff */
[----:B------:R-:W-:Y:S01]  /*2460*/  IMAD R20, R20, c[0x0][0x2e0], RZ ;  /* 0x0000b80014147a24 */ /* 0x000fe200078e02ff */
[----:B------:R-:W-:Y:S01]  /*2470*/  FMUL R23, R23, c[0x0][0x2b8] ;  /* 0x0000ae0017177a20 */ /* 0x000fe20000400000 */
[----:B------:R-:W-:Y:S01]  /*2480*/  IMAD.MOV.U32 R2, RZ, RZ, c[0x0][0x2e0] ;  /* 0x0000b800ff027624 */ /* 0x000fe200078e00ff */
[----:B------:R-:W-:Y:S01]  /*2490*/  IADD3.X R17, R17, UR4, RZ, P0, !PT ;  /* 0x0000000411117c10 */ /* 0x000fe200087fe4ff */
[C---:B------:R-:W-:Y:S01]  /*24a0*/  IMAD R5, R19.reuse, UR12, R20 ;  /* 0x0000000c13057c24 */ /* 0x040fe2000f8e0214 */
[----:B------:R-:W-:Y:S01]  /*24b0*/  ISETP.GE.U32.AND P0, PT, R16, c[0x0][0x178], PT ;  /* 0x00005e0010007a0c */ /* 0x000fe20003f06070 */
[----:B------:R-:W-:Y:S01]  /*24c0*/  IMAD.WIDE.U32 R2, R19, R2, c[0x0][0x2c0] ;  /* 0x0000b00013027625 */ /* 0x000fe200078e0002 */
[----:B------:R-:W-:-:S02]  /*24d0*/  FMUL R21, R21, c[0x0][0x2b8] ;  /* 0x0000ae0015157a20 */ /* 0x000fc40000400000 */
[----:B------:R-:W-:Y:S02]  /*24e0*/  ISETP.GE.U32.AND.EX P0, PT, R17, c[0x0][0x17c], PT, P0 ;  /* 0x00005f0011007a0c */ /* 0x000fe40003f06100 */
[----:B------:R-:W-:Y:S01]  /*24f0*/  IADD3 R3, R3, R5, RZ ;  /* 0x0000000503037210 */ /* 0x000fe20007ffe0ff */
[----:B------:R-:W-:-:S04]  /*2500*/  FMUL R5, R22, c[0x0][0x2b8] ;  /* 0x0000ae0016057a20 */ /* 0x000fc80000400000 */
[----:B------:R0:W-:Y:S04]  /*2510*/  RED.E.ADD.F32.FTZ.RN.STRONG.GPU [R2.64], R23 ;  /* 0x000000170200798e */ /* 0x0001e8000c10e790 */
[----:B------:R0:W-:Y:S04]  /*2520*/  RED.E.ADD.F32.FTZ.RN.STRONG.GPU [R2.64+0x4], R5 ;  /* 0x000004050200798e */ /* 0x0001e8000c10e790 */
[----:B------:R0:W-:Y:S01]  /*2530*/  RED.E.ADD.F32.FTZ.RN.STRONG.GPU [R2.64+0x8], R21 ;  /* 0x000008150200798e */ /* 0x0001e2000c10e790 */
[----:B------:R-:W-:Y:S01]  /*2540*/  @P0 CALL.REL.NOINC `(.L_x_704) ;  /* 0x0000001000000944 */ /* 0x000fe20003c00000 */
[----:B------:R-:W-:Y:S05]  /*2550*/  BRA `(.L_x_705) ;  /* 0xffffdc5000007947 */ /* 0x000fea000383ffff */
.L_x_704:
[----:B------:R-:W-:Y:S05]  /*2560*/  EXIT ;  /* 0x000000000000794d */ /* 0x000fea0003800000 */
        .weak           $__internal_16_$__cuda_sm20_sqrt_rn_f32_slowpath
        .type           $__internal_16_$__cuda_sm20_sqrt_rn_f32_slowpath,@function
        .size           $__internal_16_$__cuda_sm20_sqrt_rn_f32_slowpath,($__internal_17_$__cuda_sm3x_div_rn_noftz_f32_slowpath - $__internal_16_$__cuda_sm20_sqrt_rn_f32_slowpath)
$__internal_16_$__cuda_sm20_sqrt_rn_f32_slowpath:
[----:B------:R-:W-:-:S13]  /*2570*/  LOP3.LUT P2, RZ, R4, 0x7fffffff, RZ, 0xc0, !PT ;  /* 0x7fffffff04ff7812 */ /* 0x000fda000784c0ff */
[----:B------:R-:W-:Y:S01]  /*2580*/  @!P2 IMAD.MOV.U32 R5, RZ, RZ, R4 ;  /* 0x000000ffff05a224 */ /* 0x000fe200078e0004 */
        /* <DEDUP_REMOVED lines=15> */
[----:B------:R-:W-:-:S03]  /*2680*/  @!P2 IMAD.MOV.U32 R5, RZ, RZ, R4 ;  /* 0x000000ffff05a224 */ /* 0x000fc600078e0004 */
[----:B------:R-:W-:-:S05]  /*2690*/  @P2 FMUL.FTZ R5, R52, 2.3283064365386962891e-10 ;  /* 0x2f80000034052820 */ /* 0x000fca0000410000 */
.L_x_706:
[----:B------:R-:W-:Y:S01]  /*26a0*/  MOV R49, R5 ;  /* 0x0000000500317202 */ /* 0x000fe20000000f00 */
[----:B------:R-:W-:Y:S01]  /*26b0*/  IMAD.MOV.U32 R4, RZ, RZ, R51 ;  /* 0x000000ffff047224 */ /* 0x000fe200078e0033 */
[----:B------:R-:W-:-:S04]  /*26c0*/  MOV R5, 0x0 ;  /* 0x0000000000057802 */ /* 0x000fc80000000f00 */
[----:B------:R-:W-:Y:S05]  /*26d0*/  RET.REL.NODEC R4 `(my_solve_particle_particle_contacts_cuda_kernel_forward) ;  /* 0xffffd92004007950 */ /* 0x000fea0003c3ffff */
        .weak           $__internal_17_$__cuda_sm3x_div_rn_noftz_f32_slowpath
        .type           $__internal_17_$__cuda_sm3x_div_rn_noftz_f32_slowpath,@function
        .size           $__internal_17_$__cuda_sm3x_div_rn_noftz_f32_slowpath,(.L_x_1277 - $__internal_17_$__cuda_sm3x_div_rn_noftz_f32_slowpath)
$__internal_17_$__cuda_sm3x_div_rn_noftz_f32_slowpath:
        /* <DEDUP_REMOVED lines=9> */
[----:B------:R-:W-:Y:S01]  /*2770*/  @!P2 IMAD.MOV.U32 R5, RZ, RZ, RZ ;  /* 0x000000ffff05a224 */ /* 0x000fe200078e00ff */
        /* <DEDUP_REMOVED lines=20> */
[----:B------:R-:W-:Y:S01]  /*28c0*/  @!P2 IMAD.MOV.U32 R5, RZ, RZ, -0x40 ;  /* 0xffffffc0ff05a424 */ /* 0x000fe200078e00ff */
[----:B------:R-:W-:Y:S01]  /*28d0*/  @!P2 FFMA R3, R3, 1.84467440737095516160e+19, RZ ;  /* 0x5f8000000303a823 */ /* 0x000fe200000000ff */
[----:B------:R-:W-:-:S03]  /*28e0*/  @!P3 FFMA R4, R4, 1.84467440737095516160e+19, RZ ;  /* 0x5f8000000404b823 */ /* 0x000fc600000000ff */
[----:B------:R-:W-:Y:S02]  /*28f0*/  @!P3 IADD3 R5, R5, 0x40, RZ ;  /* 0x000000400505b810 */ /* 0x000fe40007ffe0ff */
.L_x_708:
[----:B------:R-:W-:Y:S01]  /*2900*/  LEA R53, R51, 0xc0800000, 0x17 ;  /* 0xc080000033357811 */ /* 0x000fe200078eb8ff */
[----:B------:R-:W-:Y:S01]  /*2910*/  BSSY B4, `(.L_x_713) ;  /* 0x0000036000047945 */ /* 0x000fe20003800000 */
[----:B------:R-:W-:Y:S02]  /*2920*/  IADD3 R52, R52, -0x7f, RZ ;  /* 0xffffff8134347810 */ /* 0x000fe40007ffe0ff */
[----:B------:R-:W-:Y:S02]  /*2930*/  IADD3 R53, -R53, R4, RZ ;  /* 0x0000000435357210 */ /* 0x000fe40007ffe1ff */
[C---:B------:R-:W-:Y:S01]  /*2940*/  IADD3 R54, R52.reuse, 0x7f, -R51 ;  /* 0x0000007f34367810 */ /* 0x040fe20007ffe833 */
[----:B------:R-:W-:Y:S01]  /*2950*/  IMAD R3, R52, -0x800000, R3 ;  /* 0xff80000034037824 */ /* 0x000fe200078e0203 */
[----:B------:R-:W0:Y:S01]  /*2960*/  MUFU.RCP R55, R53 ;  /* 0x0000003500377308 */ /* 0x000e220000001000 */
[----:B------:R-:W-:Y:S02]  /*2970*/  FADD.FTZ R4, -R53, -RZ ;  /* 0x800000ff35047221 */ /* 0x000fe40000010100 */
[----:B------:R-:W-:-:S02]  /*2980*/  IMAD.IADD R54, R54, 0x1, R5 ;  /* 0x0000000136367824 */ /* 0x000fc400078e0205 */
        /* <DEDUP_REMOVED lines=20> */
[CCC-:B------:R-:W-:Y:S01]  /*2ad0*/  FFMA.RP R51, R52.reuse, R56.reuse, R5.reuse ;  /* 0x0000003834337223 */ /* 0x1c0fe20000008005 */
[CCC-:B------:R-:W-:Y:S01]  /*2ae0*/  FFMA.RM R54, R52.reuse, R56.reuse, R5.reuse ;  /* 0x0000003834367223 */ /* 0x1c0fe20000004005 */
[----:B------:R-:W-:Y:S01]  /*2af0*/  FFMA.RZ R5, R52, R56, R5 ;  /* 0x0000003834057223 */ /* 0x000fe2000000c005 */
[C---:B------:R-:W-:Y:S02]  /*2b00*/  IADD3 R52, R4.reuse, 0x20, RZ ;  /* 0x0000002004347810 */ /* 0x040fe40007ffe0ff */
[C---:B------:R-:W-:Y:S02]  /*2b10*/  ISETP.NE.AND P4, PT, R4.reuse, RZ, PT ;  /* 0x000000ff0400720c */ /* 0x040fe40003f85270 */
[----:B------:R-:W-:Y:S02]  /*2b20*/  LOP3.LUT R5, R5, 0x7fffff, RZ, 0xc0, !PT ;  /* 0x007fffff05057812 */ /* 0x000fe400078ec0ff */
[----:B------:R-:W-:Y:S01]  /*2b30*/  ISETP.NE.AND P3, PT, R4, RZ, PT ;  /* 0x000000ff0400720c */ /* 0x000fe20003f65270 */
[----:B------:R-:W-:Y:S01]  /*2b40*/  IMAD.MOV R4, RZ, RZ, -R4 ;  /* 0x000000ffff047224 */ /* 0x000fe200078e0a04 */
[----:B------:R-:W-:-:S02]  /*2b50*/  LOP3.LUT R5, R5, 0x800000, RZ, 0xfc, !PT ;  /* 0x0080000005057812 */ /* 0x000fc400078efcff */
[----:B------:R-:W-:Y:S02]  /*2b60*/  FSETP.NEU.FTZ.AND P2, PT, R51, R54, PT ;  /* 0x000000363300720b */ /* 0x000fe40003f5d000 */
[----:B------:R-:W-:Y:S02]  /*2b70*/  SHF.L.U32 R52, R5, R52, RZ ;  /* 0x0000003405347219 */ /* 0x000fe400000006ff */
        /* <DEDUP_REMOVED lines=11> */
.L_x_715:
[----:B------:R-:W-:-:S04]  /*2c30*/  LOP3.LUT R3, R3, 0x80000000, RZ, 0xc0, !PT ;  /* 0x8000000003037812 */ /* 0x000fc800078ec0ff */
[----:B------:R-:W-:Y:S01]  /*2c40*/  LOP3.LUT R3, R3, 0x7f800000, RZ, 0xfc, !PT ;  /* 0x7f80000003037812 */ /* 0x000fe200078efcff */
[----:B------:R-:W-:Y:S05]  /*2c50*/  BRA `(.L_x_716) ;  /* 0x0000001000007947 */ /* 0x000fea0003800000 */
.L_x_714:
[----:B------:R-:W-:Y:S02]  /*2c60*/  IMAD R3, R54, 0x800000, R3 ;  /* 0x0080000036037824 */ /* 0x000fe400078e0203 */
.L_x_716:
[----:B------:R-:W-:Y:S05]  /*2c70*/  BSYNC B4 ;  /* 0x0000000000047941 */ /* 0x000fea0003800000 */
.L_x_713:
[----:B------:R-:W-:Y:S05]  /*2c80*/  BRA `(.L_x_717) ;  /* 0x0000008000007947 */ /* 0x000fea0003800000 */
.L_x_712:
[----:B------:R-:W-:-:S04]  /*2c90*/  LOP3.LUT R3, R4, 0x80000000, R3, 0x48, !PT ;  /* 0x8000000004037812 */ /* 0x000fc800078e4803 */
[----:B------:R-:W-:Y:S01]  /*2ca0*/  LOP3.LUT R3, R3, 0x7f800000, RZ, 0xfc, !PT ;  /* 0x7f80000003037812 */ /* 0x000fe200078efcff */
[----:B------:R-:W-:Y:S05]  /*2cb0*/  BRA `(.L_x_717) ;  /* 0x0000005000007947 */ /* 0x000fea0003800000 */
.L_x_711:
[----:B------:R-:W-:Y:S01]  /*2cc0*/  LOP3.LUT R3, R4, 0x80000000, R3, 0x48, !PT ;  /* 0x8000000004037812 */ /* 0x000fe200078e4803 */
[----:B------:R-:W-:Y:S05]  /*2cd0*/  BRA `(.L_x_717) ;  /* 0x0000003000007947 */ /* 0x000fea0003800000 */
.L_x_710:
[----:B------:R-:W0:Y:S01]  /*2ce0*/  MUFU.RSQ R3, -QNAN ;  /* 0xffc0000000037908 */ /* 0x000e220000001400 */
[----:B------:R-:W-:Y:S05]  /*2cf0*/  BRA `(.L_x_717) ;  /* 0x0000001000007947 */ /* 0x000fea0003800000 */
.L_x_709:
[----:B------:R-:W-:Y:S02]  /*2d00*/  FADD.FTZ R3, R3, R4 ;  /* 0x0000000403037221 */ /* 0x000fe40000010000 */
.L_x_717:
[----:B------:R-:W-:Y:S05]  /*2d10*/  BSYNC B3 ;  /* 0x0000000000037941 */ /* 0x000fea0003800000 */
.L_x_707:
[----:B------:R-:W-:Y:S01]  /*2d20*/  MOV R4, R46 ;  /* 0x0000002e00047202 */ /* 0x000fe20000000f00 */
[----:B------:R-:W-:-:S04]  /*2d30*/  IMAD.MOV.U32 R5, RZ, RZ, 0x0 ;  /* 0x00000000ff057424 */ /* 0x000fc800078e00ff */
[----:B------:R-:W-:Y:S05]  /*2d40*/  RET.REL.NODEC R4 `(my_solve_particle_particle_contacts_cuda_kernel_forward) ;  /* 0xffffd2b004007950 */ /* 0x000fea0003c3ffff */
.L_x_718:
        /* <DEDUP_REMOVED lines=11> */
.L_x_1277:


//--------------------- .text.my_solve_particle_ground_contacts_cuda_kernel_backward --------------------------
	.section	.text.my_solve_particle_ground_contacts_cuda_kernel_backward,"ax",@progbits
	.sectioninfo	@"SHI_REGISTERS=56"
	.align	128
        .global         my_solve_particle_ground_contacts_cuda_kernel_backward
        .type           my_solve_particle_ground_contacts_cuda_kernel_backward,@function
        .size           my_solve_particle_ground_contacts_cuda_kernel_backward,(.L_x_1280 - my_solve_particle_ground_contacts_cuda_kernel_backward)
        .other          my_solve_particle_ground_contacts_cuda_kernel_backward,@"STO_CUDA_ENTRY STV_DEFAULT"
my_solve_particle_ground_contacts_cuda_kernel_backward:
.text.my_solve_particle_ground_contacts_cuda_kernel_backward:
        /* <DEDUP_REMOVED lines=9> */
[----:B------:R-:W-:Y:S01]  /*0090*/  BSSY B3, `(.L_x_719) ;  /* 0x0000299000037945 */ /* 0x000fe20003800000 */
[----:B------:R-:W-:Y:S01]  /*00a0*/  ULDC.64 UR8, c[0x0][0x2b8] ;  /* 0x0000ae0000087ab9 */ /* 0x000fe20000000a00 */
[----:B------:R-:W-:Y:S01]  /*00b0*/  MOV R40, R38 ;  /* 0x0000002600287202 */ /* 0x000fe20000000f00 */
[----:B------:R-:W-:Y:S02]  /*00c0*/  ULDC.64 UR4, c[0x0][0x2b0] ;  /* 0x0000ac0000047ab9 */ /* 0x000fe40000000a00 */
[----:B------:R-:W-:Y:S02]  /*00d0*/  USHF.R.S32.HI UR14, URZ, 0x1f, UR20 ;  /* 0x0000001f3f0e7899 */ /* 0x000fe40008011414 */
[----:B------:R-:W-:Y:S02]  /*00e0*/  UIADD3 UR23, UP2, UR20, UR8, URZ ;  /* 0x0000000814177290 */ /* 0x000fe4000ff5e03f */
[----:B------:R-:W-:-:S02]  /*00f0*/  UIADD3 UR27, UP0, UR20, UR4, URZ ;  /* 0x00000004141b7290 */ /* 0x000fc4000ff1e03f */
[----:B------:R-:W-:Y:S02]  /*0100*/  ULDC UR19, c[0x0][0x478] ;  /* 0x00011e0000137ab9 */ /* 0x000fe40000000800 */
[----:B------:R-:W-:Y:S02]  /*0110*/  ULDC.64 UR6, c[0x0][0x458] ;  /* 0x0001160000067ab9 */ /* 0x000fe40000000a00 */
[----:B------:R-:W-:Y:S02]  /*0120*/  UIADD3 UR25, UP1, UR19, UR6, URZ ;  /* 0x0000000613197290 */ /* 0x000fe4000ff3e03f */
[----:B------:R-:W-:Y:S02]  /*0130*/  UIADD3.X UR24, UR14, UR9, URZ, UP2, !UPT ;  /* 0x000000090e187290 */ /* 0x000fe400097fe43f */
[----:B------:R-:W-:Y:S02]  /*0140*/  UMOV UR10, 0x3 ;  /* 0x00000003000a7882 */ /* 0x000fe40000000000 */
[----:B------:R-:W-:-:S02]  /*0150*/  ULDC.64 UR12, c[0x0][0x458] ;  /* 0x00011600000c7ab9 */ /* 0x000fc40000000a00 */
[----:B------:R-:W-:Y:S02]  /*0160*/  ULDC UR33, c[0x0][0x2d0] ;  /* 0x0000b40000217ab9 */ /* 0x000fe40000000800 */
[----:B------:R-:W-:Y:S02]  /*0170*/  UIADD3.X UR28, UR14, UR5, URZ, UP0, !UPT ;  /* 0x000000050e1c7290 */ /* 0x000fe400087fe43f */
[----:B------:R-:W-:Y:S02]  /*0180*/  ULDC.64 UR8, c[0x0][0x2b8] ;  /* 0x0000ae0000087ab9 */ /* 0x000fe40000000a00 */
[----:B------:R-:W-:Y:S02]  /*0190*/  UMOV UR21, 0x2 ;  /* 0x0000000200157882 */ /* 0x000fe40000000000 */
[----:B------:R-:W-:Y:S02]  /*01a0*/  UIMAD.WIDE UR30, UR19, UR10, UR12 ;  /* 0x0000000a131e72a5 */ /* 0x000fe4000f8e020c */
[----:B------:R-:W-:-:S02]  /*01b0*/  UIADD3 UR34, UP0, UR27, UR33, URZ ;  /* 0x000000211b227290 */ /* 0x000fc4000ff1e03f */
[----:B------:R-:W-:Y:S02]  /*01c0*/  ULDC UR29, c[0x0][0x380] ;  /* 0x0000e000001d7ab9 */ /* 0x000fe40000000800 */
[----:B------:R-:W-:Y:S02]  /*01d0*/  UIMAD.WIDE UR10, UR20, UR10, UR8 ;  /* 0x0000000a140a72a5 */ /* 0x000fe4000f8e0208 */
[----:B------:R-:W-:Y:S02]  /*01e0*/  ULEA.HI.X.SX32 UR26, UR19, UR7, 0x1, UP1 ;  /* 0x00000007131a7291 */ /* 0x000fe400088f0e3f */
[----:B------:R-:W-:Y:S02]  /*01f0*/  ULDC UR22, c[0x0][0x310] ;  /* 0x0000c40000167ab9 */ /* 0x000fe40000000800 */
[----:B------:R-:W-:Y:S02]  /*0200*/  UIMAD.WIDE UR8, UR20, UR21, UR8 ;  /* 0x00000015140872a5 */ /* 0x000fe4000f8e0208 */
[----:B------:R-:W-:-:S02]  /*0210*/  ULDC UR6, c[0x0][0x0] ;  /* 0x0000000000067ab9 */ /* 0x000fc40000000800 */
[----:B------:R-:W-:Y:S02]  /*0220*/  ULDC UR7, c[0x0][0xc] ;  /* 0x0000030000077ab9 */ /* 0x000fe40000000800 */
[----:B------:R-:W-:Y:S02]  /*0230*/  UIMAD.WIDE UR12, UR19, UR21, UR12 ;  /* 0x00000015130c72a5 */ /* 0x000fe4000f8e020c */
[----:B------:R-:W-:Y:S02]  /*0240*/  USHF.R.S32.HI UR20, URZ, 0x1f, UR29 ;  /* 0x0000001f3f147899 */ /* 0x000fe4000801141d */
[----:B------:R-:W-:Y:S02]  /*0250*/  USHF.R.S32.HI UR19, URZ, 0x1f, UR22 ;  /* 0x0000001f3f137899 */ /* 0x000fe40008011416 */
[----:B------:R-:W-:Y:S02]  /*0260*/  UIADD3.X UR29, UR14, UR28, URZ, UP0, !UPT ;  /* 0x0000001c0e1d7290 */ /* 0x000fe400087fe43f */
[----:B------:R-:W-:-:S02]  /*0270*/  UIMAD.WIDE.U32 UR6, UR6, UR7, URZ ;  /* 0x00000007060672a5 */ /* 0x000fc4000f8e003f */
[----:B------:R-:W-:Y:S02]  /*0280*/  UIADD3 UR22, UP0, UR34, UR33, URZ ;  /* 0x0000002122167290 */ /* 0x000fe4000ff1e03f */
[----:B------:R-:W-:Y:S02]  /*0290*/  ULDC UR32, c[0x0][0x348] ;  /* 0x0000d20000207ab9 */ /* 0x000fe40000000800 */
[----:B------:R-:W-:Y:S02]  /*02a0*/  ULDC UR5, c[0x0][0x280] ;  /* 0x0000a00000057ab9 */ /* 0x000fe40000000800 */
[----:B------:R-:W-:Y:S02]  /*02b0*/  UMOV UR4, URZ ;  /* 0x0000003f00047c82 */ /* 0x000fe40008000000 */
        /* <DEDUP_REMOVED lines=10> */
[----:B------:R-:W-:Y:S02]  /*0360*/  UIADD3 UR4, UR7, UR4, URZ ;  /* 0x0000000407047290 */ /* 0x000fe4000fffe03f */
[----:B------:R-:W-:Y:S02]  /*0370*/  UIADD3.X UR14, UR14, UR29, URZ, UP0, !UPT ;  /* 0x0000001d0e0e7290 */ /* 0x000fe400087fe43f */
[----:B------:R-:W-:Y:S02]  /*0380*/  ULDC.64 UR32, c[0x0][0x118] ;  /* 0x0000460000207ab9 */ /* 0x000fe40000000a00 */
.L_x_778:
[----:B------:R-:W-:Y:S02]  /*0390*/  SHF.R.S32.HI R38, RZ, 0x1f, R40 ;  /* 0x0000001fff267819 */ /* 0x000fe40000011428 */
[----:B0-----:R-:W-:-:S03]  /*03a0*/  MOV R3, c[0x0][0x280] ;  /* 0x0000a00000037a02 */ /* 0x001fc60000000f00 */
[----:B------:R-:W-:Y:S02]  /*03b0*/  IMAD R5, R38, c[0x0][0x280], RZ ;  /* 0x0000a00026057a24 */ /* 0x000fe400078e02ff */
[----:B------:R-:W-:-:S04]  /*03c0*/  IMAD.WIDE.U32 R2, R40, R3, c[0x0][0x260] ;  /* 0x0000980028027625 */ /* 0x000fc800078e0003 */
[----:B------:R-:W-:-:S05]  /*03d0*/  IMAD R5, R40, UR5, R5 ;  /* 0x0000000528057c24 */ /* 0x000fca000f8e0205 */
[----:B------:R-:W-:-:S05]  /*03e0*/  IADD3 R3, R3, R5, RZ ;  /* 0x0000000503037210 */ /* 0x000fca0007ffe0ff */
[----:B------:R-:W2:Y:S01]  /*03f0*/  LDG.E R2, [R2.64] ;  /* 0x0000002002027981 */ /* 0x000ea2000c1e1900 */
[----:B------:R-:W-:Y:S01]  /*0400*/  YIELD ;  /* 0x0000000000007946 */ /* 0x000fe20003800000 */
[----:B------:R-:W-:Y:S01]  /*0410*/  BSSY B2, `(.L_x_720) ;  /* 0x000025a000027945 */ /* 0x000fe20003800000 */
[----:B--2---:R-:W-:-:S04]  /*0420*/  LOP3.LUT R0, R2, 0x1, RZ, 0xc0, !PT ;  /* 0x0000000102007812 */ /* 0x004fc800078ec0ff */
[----:B------:R-:W-:-:S13]  /*0430*/  ISETP.NE.U32.AND P0, PT, R0, 0x1, PT ;  /* 0x000000010000780c */ /* 0x000fda0003f05070 */
[----:B-1----:R-:W-:Y:S05]  /*0440*/  @P0 BRA `(.L_x_721) ;  /* 0x0000256000000947 */ /* 0x002fea0003800000 */
[----:B------:R-:W-:Y:S01]  /*0450*/  MOV R3, c[0x0][0x210] ;  /* 0x0000840000037a02 */ /* 0x000fe20000000f00 */
[----:B------:R-:W-:-:S03]  /*0460*/  IMAD R0, R38, c[0x0][0x210], RZ ;  /* 0x0000840026007a24 */ /* 0x000fc600078e02ff */
[----:B------:R-:W-:Y:S01]  /*0470*/  SHF.R.S32.HI R37, RZ, 0x1f, R3 ;  /* 0x0000001fff257819 */ /* 0x000fe20000011403 */
[----:B------:R-:W-:-:S04]  /*0480*/  IMAD.WIDE.U32 R2, R40, R3, c[0x0][0x1f0] ;  /* 0x00007c0028027625 */ /* 0x000fc800078e0003 */
[----:B------:R-:W-:-:S04]  /*0490*/  IMAD R5, R37, R40, R0 ;  /* 0x0000002825057224 */ /* 0x000fc800078e0200 */
[----:B------:R-:W-:-:S05]  /*04a0*/  IMAD.IADD R3, R3, 0x1, R5 ;  /* 0x0000000103037824 */ /* 0x000fca00078e0205 */
[----:B------:R-:W2:Y:S01]  /*04b0*/  LDG.E R10, [R2.64] ;  /* 0x00000020020a7981 */ /* 0x000ea2000c1e1900 */
[----:B------:R-:W-:Y:S01]  /*04c0*/  BSSY B1, `(.L_x_722) ;  /* 0x0000239000017945 */ /* 0x000fe20003800000 */
[----:B------:R-:W-:Y:S02]  /*04d0*/  MOV R13, RZ ;  /* 0x000000ff000d7202 */ /* 0x000fe40000000f00 */
[----:B--2---:R-:W-:-:S13]  /*04e0*/  FSETP.NEU.AND P0, PT, R10, RZ, PT ;  /* 0x000000ff0a00720b */ /* 0x004fda0003f0d000 */
[----:B------:R-:W-:Y:S05]  /*04f0*/  @!P0 BRA `(.L_x_723) ;  /* 0x0000235000008947 */ /* 0x000fea0003800000 */
[----:B------:R-:W-:Y:S01]  /*0500*/  MOV R9, c[0x0][0x1a0] ;  /* 0x0000680000097a02 */ /* 0x000fe20000000f00 */
[----:B------:R-:W-:Y:S01]  /*0510*/  IMAD R0, R38, c[0x0][0x1a0], RZ ;  /* 0x0000680026007a24 */ /* 0x000fe200078e02ff */
[----:B------:R-:W-:Y:S02]  /*0520*/  MOV R5, UR28 ;  /* 0x0000001c00057c02 */ /* 0x000fe40008000f00 */
[----:B------:R-:W-:Y:S01]  /*0530*/  SHF.R.S32.HI R35, RZ, 0x1f, R9 ;  /* 0x0000001fff237819 */ /* 0x000fe20000011409 */
[----:B------:R-:W-:Y:S01]  /*0540*/  IMAD.WIDE.U32 R8, R40, R9, c[0x0][0x180] ;  /* 0x0000600028087625 */ /* 0x000fe200078e0009 */
[----:B------:R-:W-:Y:S02]  /*0550*/  MOV R4, UR27 ;  /* 0x0000001b00047c02 */ /* 0x000fe40008000f00 */
[----:B------:R-:W-:Y:S01]  /*0560*/  MOV R2, c[0x0][0x2b0] ;  /* 0x0000ac0000027a02 */ /* 0x000fe20000000f00 */
[----:B------:R-:W-:Y:S01]  /*0570*/  IMAD R7, R35, R40, R0 ;  /* 0x0000002823077224 */ /* 0x000fe200078e0200 */
[----:B------:R-:W-:Y:S01]  /*0580*/  MOV R3, c[0x0][0x2b4] ;  /* 0x0000ad0000037a02 */ /* 0x000fe20000000f00 */
[----:B------:R-:W-:Y:S01]  /*0590*/  IMAD R11, R38, c[0x0][0x248], RZ ;  /* 0x00009200260b7a24 */ /* 0x000fe200078e02ff */
[----:B------:R0:W2:Y:S01]  /*05a0*/  LDG.E R5, [R4.64] ;  /* 0x0000002004057981 */ /* 0x0000a2000c1e1900 */
[----:B------:R-:W-:Y:S01]  /*05b0*/  IMAD.IADD R9, R9, 0x1, R7 ;  /* 0x0000000109097824 */ /* 0x000fe200078e0207 */
[----:B------:R-:W-:Y:S01]  /*05c0*/  MOV R12, UR34 ;  /* 0x00000022000c7c02 */ /* 0x000fe20008000f00 */
[C---:B------:R-:W-:Y:S01]  /*05d0*/  IMAD.WIDE.U32 R24, R40.reuse, c[0x0][0x248], RZ ;  /* 0x0000920028187a25 */ /* 0x040fe200078e00ff */
[----:B------:R-:W-:Y:S01]  /*05e0*/  MOV R13, UR29 ;  /* 0x0000001d000d7c02 */ /* 0x000fe20008000f00 */
[----:B------:R1:W3:Y:S02]  /*05f0*/  LDG.E R7, [R2.64] ;  /* 0x0000002002077981 */ /* 0x0002e4000c1e1900 */
[----:B------:R-:W-:-:S02]  /*0600*/  IMAD R11, R40, UR15, R11 ;  /* 0x0000000f280b7c24 */ /* 0x000fc4000f8e020b */
[----:B------:R-:W2:Y:S01]  /*0610*/  LDG.E R36, [R8.64+0x4] ;  /* 0x0000042008247981 */ /* 0x000ea2000c1e1900 */
[----:B------:R-:W-:-:S03]  /*0620*/  MOV R15, UR14 ;  /* 0x0000000e000f7c02 */ /* 0x000fc60008000f00 */
[----:B------:R-:W3:Y:S01]  /*0630*/  LDG.E R34, [R8.64] ;  /* 0x0000002008227981 */ /* 0x000ee2000c1e1900 */
[----:B------:R-:W-:Y:S02]  /*0640*/  MOV R14, UR22 ;  /* 0x00000016000e7c02 */ /* 0x000fe40008000f00 */
[----:B------:R-:W-:Y:S01]  /*0650*/  IADD3 R16, P0, R24, c[0x0][0x228], RZ ;  /* 0x00008a0018107a10 */ /* 0x000fe20007f1e0ff */
[----:B-1----:R1:W4:Y:S01]  /*0660*/  LDG.E R3, [R12.64] ;  /* 0x000000200c037981 */ /* 0x002322000c1e1900 */
[----:B------:R-:W-:-:S03]  /*0670*/  IADD3 R33, R25, R11, RZ ;  /* 0x0000000b19217210 */ /* 0x000fc60007ffe0ff */
[----:B------:R-:W4:Y:S01]  /*0680*/  LDG.E R32, [R8.64+0x8] ;  /* 0x0000082008207981 */ /* 0x000f22000c1e1900 */
[----:B------:R-:W-:-:S03]  /*0690*/  IADD3.X R17, R33, c[0x0][0x22c], RZ, P0, !PT ;  /* 0x00008b0021117a10 */ /* 0x000fc600007fe4ff */
[----:B------:R-:W5:Y:S04]  /*06a0*/  LDG.E R15, [R14.64] ;  /* 0x000000200e0f7981 */ /* 0x000f68000c1e1900 */
[----:B------:R0:W5:Y:S01]  /*06b0*/  LDG.E R31, [R16.64] ;  /* 0x00000020101f7981 */ /* 0x000162000c1e1900 */
[----:B------:R-:W-:-:S04]  /*06c0*/  MOV R23, c[0x0][0x1d8] ;  /* 0x0000760000177a02 */ /* 0x000fc80000000f00 */
[----:B------:R-:W-:Y:S01]  /*06d0*/  SHF.R.S32.HI R27, RZ, 0x1f, R23 ;  /* 0x0000001fff1b7819 */ /* 0x000fe20000011417 */
[----:B------:R-:W-:Y:S01]  /*06e0*/  BSSY B0, `(.L_x_724) ;  /* 0x0000191000007945 */ /* 0x000fe20003800000 */
[----:B------:R-:W-:Y:S01]  /*06f0*/  IMAD.MOV.U32 R19, RZ, RZ, RZ ;  /* 0x000000ffff137224 */ /* 0x000fe200078e00ff */
[----:B------:R-:W-:Y:S02]  /*0700*/  MOV R21, RZ ;  /* 0x000000ff00157202 */ /* 0x000fe40000000f00 */
[----:B0-----:R-:W-:Y:S02]  /*0710*/  MOV R17, RZ ;  /* 0x000000ff00117202 */ /* 0x001fe40000000f00 */
[----:B-1----:R-:W-:Y:S02]  /*0720*/  MOV R13, RZ ;  /* 0x000000ff000d7202 */ /* 0x002fe40000000f00 */
[----:B------:R-:W-:Y:S02]  /*0730*/  MOV R4, RZ ;  /* 0x000000ff00047202 */ /* 0x000fe40000000f00 */
[----:B------:R-:W-:-:S02]  /*0740*/  MOV R2, RZ ;  /* 0x000000ff00027202 */ /* 0x000fc40000000f00 */
[----:B------:R-:W-:Y:S01]  /*0750*/  MOV R6, RZ ;  /* 0x000000ff00067202 */ /* 0x000fe20000000f00 */
[----:B--2---:R-:W-:-:S04]  /*0760*/  FMUL R0, R5, R36 ;  /* 0x0000002405007220 */ /* 0x004fc80000400000 */
[----:B---3--:R-:W-:-:S04]  /*0770*/  FFMA R0, R7, R34, R0 ;  /* 0x0000002207007223 */ /* 0x008fc80000000000 */
[----:B----4-:R-:W-:-:S04]  /*0780*/  FFMA R0, R3, R32, R0 ;  /* 0x0000002003007223 */ /* 0x010fc80000000000 */
[----:B-----5:R-:W-:-:S04]  /*0790*/  FADD R30, R0, R15 ;  /* 0x0000000f001e7221 */ /* 0x020fc80000000000 */
[----:B------:R-:W-:-:S05]  /*07a0*/  FADD R29, R30, -R31 ;  /* 0x8000001f1e1d7221 */ /* 0x000fca0000000000 */
[----:B------:R-:W-:-:S04]  /*07b0*/  FMNMX R11, RZ, R29, PT ;  /* 0x0000001dff0b7209 */ /* 0x000fc80003800000 */
[----:B------:R-:W-:Y:S01]  /*07c0*/  FSETP.GT.AND P0, PT, R11, RZ, PT ;  /* 0x000000ff0b00720b */ /* 0x000fe20003f04000 */
[----:B------:R-:W-:Y:S02]  /*07d0*/  IMAD R0, R38, c[0x0][0x1d8], RZ ;  /* 0x0000760026007a24 */ /* 0x000fe400078e02ff */
[----:B------:R-:W-:-:S04]  /*07e0*/  IMAD.WIDE.U32 R14, R40, R23, c[0x0][0x1b8] ;  /* 0x00006e00280e7625 */ /* 0x000fc800078e0017 */
[----:B------:R-:W-:Y:S02]  /*07f0*/  IMAD R9, R27, R40, R0 ;  /* 0x000000281b097224 */ /* 0x000fe400078e0200 */
[----:B------:R-:W-:-:S03]  /*0800*/  IMAD.MOV.U32 R0, RZ, RZ, RZ ;  /* 0x000000ffff007224 */ /* 0x000fc600078e00ff */
[----:B------:R-:W-:Y:S01]  /*0810*/  IADD3 R15, R15, R9, RZ ;  /* 0x000000090f0f7210 */ /* 0x000fe20007ffe0ff */
[----:B------:R-:W-:Y:S05]  /*0820*/  @P0 BRA `(.L_x_725) ;  /* 0x000017c000000947 */ /* 0x000fea0003800000 */
[----:B------:R-:W2:Y:S04]  /*0830*/  LDG.E R28, [R14.64+0x4] ;  /* 0x000004200e1c7981 */ /* 0x000ea8000c1e1900 */
[----:B------:R-:W3:Y:S04]  /*0840*/  LDG.E R26, [R14.64] ;  /* 0x000000200e1a7981 */ /* 0x000ee8000c1e1900 */
[----:B------:R-:W4:Y:S01]  /*0850*/  LDG.E R20, [R14.64+0x8] ;  /* 0x000008200e147981 */ /* 0x000f22000c1e1900 */
[----:B------:R-:W-:Y:S01]  /*0860*/  MOV R0, c[0x0][0x2ac] ;  /* 0x0000ab0000007a02 */ /* 0x000fe20000000f00 */
[----:B------:R-:W-:Y:S01]  /*0870*/  BSSY B4, `(.L_x_726) ;  /* 0x0000018000047945 */ /* 0x000fe20003800000 */
[----:B--2---:R-:W-:-:S04]  /*0880*/  FMUL R9, R28, R5 ;  /* 0x000000051c097220 */ /* 0x004fc80000400000 */
[----:B---3--:R-:W-:-:S04]  /*0890*/  FFMA R9, R26, R7, R9 ;  /* 0x000000071a097223 */ /* 0x008fc80000000009 */
[----:B----4-:R-:W-:-:S04]  /*08a0*/  FFMA R2, R20, R3, R9 ;  /* 0x0000000314027223 */ /* 0x010fc80000000009 */
[-C--:B------:R-:W-:Y:S01]  /*08b0*/  FFMA R8, -R5, R2.reuse, R28 ;  /* 0x0000000205087223 */ /* 0x080fe2000000011c */
[-C--:B------:R-:W-:Y:S01]  /*08c0*/  FFMA R6, -R7, R2.reuse, R26 ;  /* 0x0000000207067223 */ /* 0x080fe2000000011a */
[----:B------:R-:W-:Y:S01]  /*08d0*/  FFMA R4, -R3, R2, R20 ;  /* 0x0000000203047223 */ /* 0x000fe20000000114 */
[----:B------:R-:W-:Y:S01]  /*08e0*/  FSETP.GEU.AND P0, PT, |R2|, c[0x0][0x2a8], PT ;  /* 0x0000aa0002007a0b */ /* 0x000fe20003f0e200 */
[----:B------:R-:W-:-:S03]  /*08f0*/  FMUL R9, R8, R8 ;  /* 0x0000000808097220 */ /* 0x000fc60000400000 */
[----:B------:R-:W-:Y:S01]  /*0900*/  FSEL R0, R0, c[0x0][0x2a4], !P0 ;  /* 0x0000a90000007a08 */ /* 0x000fe20004000000 */
        /* <DEDUP_REMOVED lines=8> */
[----:B------:R-:W-:Y:S05]  /*0990*/  CALL.REL.NOINC `($__internal_19_$__cuda_sm20_sqrt_rn_f32_slowpath) ;  /* 0x000023f000007944 */ /* 0x000fea0003c00000 */
[----:B------:R-:W-:Y:S05]  /*09a0*/  BRA `(.L_x_728) ;  /* 0x0000004000007947 */ /* 0x000fea0003800000 */
.L_x_727:
[----:B01----:R-:W-:Y:S01]  /*09b0*/  FMUL.FTZ R9, R12, R13 ;  /* 0x0000000d0c097220 */ /* 0x003fe20000410000 */
[----:B------:R-:W-:-:S03]  /*09c0*/  FMUL.FTZ R13, R13, 0.5 ;  /* 0x3f0000000d0d7820 */ /* 0x000fc60000410000 */
[----:B------:R-:W-:-:S04]  /*09d0*/  FFMA R12, -R9, R9, R12 ;  /* 0x00000009090c7223 */ /* 0x000fc8000000010c */
[----:B------:R-:W-:Y:S02]  /*09e0*/  FFMA R9, R12, R13, R9 ;  /* 0x0000000d0c097223 */ /* 0x000fe40000000009 */
.L_x_728:
[----:B------:R-:W-:Y:S05]  /*09f0*/  BSYNC B4 ;  /* 0x0000000000047941 */ /* 0x000fea0003800000 */
.L_x_726:
        /* <DEDUP_REMOVED lines=18> */
[----:B------:R-:W-:Y:S05]  /*0b20*/  CALL.REL.NOINC `($__internal_20_$__cuda_sm3x_div_rn_noftz_f32_slowpath) ;  /* 0x000023d000007944 */ /* 0x000fea0003c00000 */
[----:B0-----:R-:W-:Y:S02]  /*0b30*/  MOV R42, R18 ;  /* 0x00000012002a7202 */ /* 0x001fe40000000f00 */
.L_x_732:
[----:B------:R-:W-:Y:S05]  /*0b40*/  BSYNC B7 ;  /* 0x0000000000077941 */ /* 0x000fea0003800000 */
.L_x_731:
        /* <DEDUP_REMOVED lines=12> */
[----:B------:R-:W-:Y:S05]  /*0c10*/  CALL.REL.NOINC `($__internal_20_$__cuda_sm3x_div_rn_noftz_f32_slowpath) ;  /* 0x000022e000007944 */ /* 0x000fea0003c00000 */
[----:B0-----:R-:W-:Y:S02]  /*0c20*/  MOV R44, R18 ;  /* 0x00000012002c7202 */ /* 0x001fe40000000f00 */
.L_x_734:
[----:B------:R-:W-:Y:S05]  /*0c30*/  BSYNC B7 ;  /* 0x0000000000077941 */ /* 0x000fea0003800000 */
.L_x_733:
        /* <DEDUP_REMOVED lines=13> */
[----:B0-----:R-:W-:Y:S02]  /*0d10*/  IMAD.MOV.U32 R41, RZ, RZ, R18 ;  /* 0x000000ffff297224 */ /* 0x001fe400078e0012 */
.L_x_735:
[----:B------:R-:W-:Y:S05]  /*0d20*/  BSYNC B7 ;  /* 0x0000000000077941 */ /* 0x000fea0003800000 */
.L_x_730:
[----:B------:R-:W-:Y:S05]  /*0d30*/  BSYNC B6 ;  /* 0x0000000000067941 */ /* 0x000fea0003800000 */
.L_x_729:
[----:B------:R-:W-:-:S04]  /*0d40*/  ISETP.NE.U32.AND P0, PT, RZ, c[0x0][0x498], PT ;  /* 0x00012600ff007a0c */ /* 0x000fc80003f05070 */
[----:B------:R-:W-:-:S13]  /*0d50*/  ISETP.NE.AND.EX P0, PT, RZ, c[0x0][0x49c], PT, P0 ;  /* 0x00012700ff007a0c */ /* 0x000fda0003f05300 */
[----:B------:R-:W-:Y:S05]  /*0d60*/  @!P0 BRA `(.L_x_736) ;  /* 0x000000d000008947 */ /* 0x000fea0003800000 */
[----:B------:R-:W-:Y:S02]  /*0d70*/  SHF.R.S32.HI R13, RZ, 0x1f, R40 ;  /* 0x0000001fff0d7819 */ /* 0x000fe40000011428 */
[----:B------:R-:W-:-:S03]  /*0d80*/  MOV R17, c[0x0][0x4b8] ;  /* 0x00012e0000117a02 */ /* 0x000fc60000000f00 */
[----:B------:R-:W-:Y:S02]  /*0d90*/  IMAD R13, R13, c[0x0][0x4b8], RZ ;  /* 0x00012e000d0d7a24 */ /* 0x000fe400078e02ff */
[----:B------:R-:W-:-:S04]  /*0da0*/  IMAD.WIDE.U32 R16, R40, R17, c[0x0][0x498] ;  /* 0x0001260028107625 */ /* 0x000fc800078e0011 */
[----:B------:R-:W-:-:S05]  /*0db0*/  IMAD R13, R40, UR18, R13 ;  /* 0x00000012280d7c24 */ /* 0x000fca000f8e020d */
[----:B------:R-:W-:-:S05]  /*0dc0*/  IADD3 R17, R17, R13, RZ ;  /* 0x0000000d11117210 */ /* 0x000fca0007ffe0ff */
[----:B------:R-:W2:Y:S04]  /*0dd0*/  LDG.E R15, [R16.64] ;  /* 0x00000020100f7981 */ /* 0x000ea8000c1e1900 */
[----:B------:R-:W3:Y:S04]  /*0de0*/  LDG.E R43, [R16.64+0x4] ;  /* 0x00000420102b7981 */ /* 0x000ee8000c1e1900 */
[----:B------:R-:W4:Y:S01]  /*0df0*/  LDG.E R13, [R16.64+0x8] ;  /* 0x00000820100d7981 */ /* 0x000f22000c1e1900 */
[----:B--2---:R-:W-:Y:S01]  /*0e00*/  FADD R15, RZ, R15 ;  /* 0x0000000fff0f7221 */ /* 0x004fe20000000000 */
[----:B---3--:R-:W-:Y:S01]  /*0e10*/  FADD R43, RZ, R43 ;  /* 0x0000002bff2b7221 */ /* 0x008fe20000000000 */
[----:B----4-:R-:W-:Y:S01]  /*0e20*/  FADD R13, RZ, R13 ;  /* 0x0000000dff0d7221 */ /* 0x010fe20000000000 */
[----:B------:R-:W-:Y:S05]  /*0e30*/  BRA `(.L_x_737) ;  /* 0x0000012000007947 */ /* 0x000fea0003800000 */
.L_x_736:
[----:B------:R-:W-:Y:S02]  /*0e40*/  ISETP.NE.U32.AND P0, PT, RZ, c[0x0][0x2f8], PT ;  /* 0x0000be00ff007a0c */ /* 0x000fe40003f05070 */
[----:B------:R-:W-:-:S02]  /*0e50*/  MOV R13, RZ ;  /* 0x000000ff000d7202 */ /* 0x000fc40000000f00 */
[----:B------:R-:W-:Y:S02]  /*0e60*/  ISETP.NE.AND.EX P0, PT, RZ, c[0x0][0x2fc], PT, P0 ;  /* 0x0000bf00ff007a0c */ /* 0x000fe40003f05300 */
[----:B------:R-:W-:Y:S02]  /*0e70*/  MOV R43, RZ ;  /* 0x000000ff002b7202 */ /* 0x000fe40000000f00 */
[----:B------:R-:W-:-:S09]  /*0e80*/  MOV R15, RZ ;  /* 0x000000ff000f7202 */ /* 0x000fd20000000f00 */
[----:B------:R-:W-:Y:S05]  /*0e90*/  @!P0 BRA `(.L_x_737) ;  /* 0x000000c000008947 */ /* 0x000fea0003800000 */
[----:B------:R-:W-:Y:S02]  /*0ea0*/  SHF.R.S32.HI R13, RZ, 0x1f, R40 ;  /* 0x0000001fff0d7819 */ /* 0x000fe40000011428 */
[----:B------:R-:W-:-:S03]  /*0eb0*/  MOV R17, c[0x0][0x310] ;  /* 0x0000c40000117a02 */ /* 0x000fc60000000f00 */
[----:B------:R-:W-:Y:S02]  /*0ec0*/  IMAD R13, R13, c[0x0][0x310], RZ ;  /* 0x0000c4000d0d7a24 */ /* 0x000fe400078e02ff */
[----:B------:R-:W-:-:S04]  /*0ed0*/  IMAD.WIDE.U32 R16, R40, R17, c[0x0][0x2f8] ;  /* 0x0000be0028107625 */ /* 0x000fc800078e0011 */
[----:B------:R-:W-:-:S04]  /*0ee0*/  IMAD R13, R40, UR19, R13 ;  /* 0x00000013280d7c24 */ /* 0x000fc8000f8e020d */
[----:B------:R-:W-:-:S05]  /*0ef0*/  IMAD.IADD R17, R17, 0x1, R13 ;  /* 0x0000000111117824 */ /* 0x000fca00078e020d */
[----:B------:R-:W2:Y:S04]  /*0f00*/  LDG.E R15, [R16.64] ;  /* 0x00000020100f7981 */ /* 0x000ea8000c1e1900 */
[----:B------:R-:W3:Y:S04]  /*0f10*/  LDG.E R43, [R16.64+0x4] ;  /* 0x00000420102b7981 */ /* 0x000ee8000c1e1900 */
[----:B------:R-:W4:Y:S01]  /*0f20*/  LDG.E R13, [R16.64+0x8] ;  /* 0x00000820100d7981 */ /* 0x000f22000c1e1900 */
[----:B--2---:R-:W-:Y:S01]  /*0f30*/  FADD R15, RZ, R15 ;  /* 0x0000000fff0f7221 */ /* 0x004fe20000000000 */
[----:B---3--:R-:W-:Y:S01]  /*0f40*/  FADD R43, RZ, R43 ;  /* 0x0000002bff2b7221 */ /* 0x008fe20000000000 */
[----:B----4-:R-:W-:Y:S01]  /*0f50*/  FADD R13, RZ, R13 ;  /* 0x0000000dff0d7221 */ /* 0x010fe20000000000 */
.L_x_737:
[----:B------:R-:W0:Y:S01]  /*0f60*/  MUFU.RCP R17, R10 ;  /* 0x0000000a00117308 */ /* 0x000e220000001000 */
[----:B------:R-:W-:Y:S01]  /*0f70*/  FFMA R12, -R9, c[0x0][0x2e8], RZ ;  /* 0x0000ba00090c7a23 */ /* 0x000fe200000001ff */
[----:B------:R-:W-:Y:S01]  /*0f80*/  FMNMX R46, RZ, R29, PT ;  /* 0x0000001dff2e7209 */ /* 0x000fe20003800000 */
[----:B------:R-:W-:Y:S03]  /*0f90*/  BSSY B6, `(.L_x_738) ;  /* 0x0000018000067945 */ /* 0x000fe60003800000 */
[----:B------:R-:W-:Y:S01]  /*0fa0*/  FSETP.GT.AND P2, PT, R11, R12, PT ;  /* 0x0000000c0b00720b */ /* 0x000fe20003f44000 */
[----:B------:R-:W-:-:S03]  /*0fb0*/  FMUL R18, R7, R46 ;  /* 0x0000002e07127220 */ /* 0x000fc60000400000 */
[----:B------:R-:W-:Y:S01]  /*0fc0*/  FSEL R11, R11, R12, P2 ;  /* 0x0000000c0b0b7208 */ /* 0x000fe20001000000 */
[----:B------:R-:W-:-:S04]  /*0fd0*/  FMUL R12, R5, R46 ;  /* 0x0000002e050c7220 */ /* 0x000fc80000400000 */
[----:B------:R-:W-:Y:S01]  /*0fe0*/  FFMA R21, R11, R41, -R18 ;  /* 0x000000290b157223 */ /* 0x000fe20000000812 */
[----:B0-----:R-:W-:-:S04]  /*0ff0*/  FFMA R14, -R10, R17, 1 ;  /* 0x3f8000000a0e7423 */ /* 0x001fc80000000111 */
[----:B------:R-:W-:Y:S01]  /*1000*/  FFMA R14, R17, R14, R17 ;  /* 0x0000000e110e7223 */ /* 0x000fe20000000011 */
[----:B------:R-:W-:Y:S01]  /*1010*/  FFMA R17, R11, R44, -R12 ;  /* 0x0000002c0b117223 */ /* 0x000fe2000000080c */
[----:B------:R-:W-:-:S03]  /*1020*/  FFMA R12, R10, R15, RZ ;  /* 0x0000000f0a0c7223 */ /* 0x000fc600000000ff */
[----:B------:R-:W0:Y:S01]  /*1030*/  FCHK P0, R17, R10 ;  /* 0x0000000a11007302 */ /* 0x000e220000000000 */
[----:B------:R-:W-:-:S04]  /*1040*/  FFMA R19, R17, R14, RZ ;  /* 0x0000000e11137223 */ /* 0x000fc800000000ff */
[----:B------:R-:W-:-:S04]  /*1050*/  FFMA R16, -R10, R19, R17 ;  /* 0x000000130a107223 */ /* 0x000fc80000000111 */
[----:B------:R-:W-:Y:S01]  /*1060*/  FFMA R22, R14, R16, R19 ;  /* 0x000000100e167223 */ /* 0x000fe20000000013 */
[----:B------:R-:W-:Y:S01]  /*1070*/  FMUL R19, R3, R46 ;  /* 0x0000002e03137220 */ /* 0x000fe20000400000 */
[C---:B------:R-:W-:Y:S01]  /*1080*/  FFMA R16, R10.reuse, R43, RZ ;  /* 0x0000002b0a107223 */ /* 0x040fe200000000ff */
[----:B------:R-:W-:Y:S02]  /*1090*/  FFMA R14, R10, R13, RZ ;  /* 0x0000000d0a0e7223 */ /* 0x000fe400000000ff */
[----:B------:R-:W-:Y:S01]  /*10a0*/  FFMA R19, R11, R42, -R19 ;  /* 0x0000002a0b137223 */ /* 0x000fe20000000813 */
[----:B0-----:R-:W-:Y:S05]  /*10b0*/  @!P0 BRA `(.L_x_739) ;  /* 0x0000005000008947 */ /* 0x001fea0003800000 */
[----:B------:R-:W-:Y:S02]  /*10c0*/  MOV R18, R17 ;  /* 0x0000001100127202 */ /* 0x000fe40000000f00 */
[----:B------:R-:W-:Y:S02]  /*10d0*/  MOV R23, R10 ;  /* 0x0000000a00177202 */ /* 0x000fe40000000f00 */
[----:B------:R-:W-:-:S02]  /*10e0*/  MOV R22, 0x1100 ;  /* 0x0000110000167802 */ /* 0x000fc40000000f00 */
[----:B------:R-:W-:Y:S05]  /*10f0*/  CALL.REL.NOINC `($__internal_20_$__cuda_sm3x_div_rn_noftz_f32_slowpath) ;  /* 0x00001e0000007944 */ /* 0x000fea0003c00000 */
[----:B0-----:R-:W-:Y:S02]  /*1100*/  MOV R22, R18 ;  /* 0x0000001200167202 */ /* 0x001fe40000000f00 */
.L_x_739:
[----:B------:R-:W-:Y:S05]  /*1110*/  BSYNC B6 ;  /* 0x0000000000067941 */ /* 0x000fea0003800000 */
.L_x_738:
[----:B------:R-:W0:Y:S01]  /*1120*/  MUFU.RCP R23, R10 ;  /* 0x0000000a00177308 */ /* 0x000e220000001000 */
[----:B------:R-:W-:Y:S01]  /*1130*/  FMUL R22, R22, c[0x0][0x2ec] ;  /* 0x0000bb0016167a20 */ /* 0x000fe20000400000 */
[----:B------:R-:W-:Y:S03]  /*1140*/  BSSY B6, `(.L_x_740) ;  /* 0x000000d000067945 */ /* 0x000fe60003800000 */
[----:B------:R-:W-:-:S03]  /*1150*/  FMUL R48, R22, R43 ;  /* 0x0000002b16307220 */ /* 0x000fc60000400000 */
        /* <DEDUP_REMOVED lines=10> */
[----:B------:R-:W-:Y:S05]  /*1200*/  CALL.REL.NOINC `($__internal_20_$__cuda_sm3x_div_rn_noftz_f32_slowpath) ;  /* 0x00001cf000007944 */ /* 0x000fea0003c00000 */
.L_x_741:
[----:B------:R-:W-:Y:S05]  /*1210*/  BSYNC B6 ;  /* 0x0000000000067941 */ /* 0x000fea0003800000 */
.L_x_740:
[----:B------:R-:W1:Y:S01]  /*1220*/  MUFU.RCP R23, R10 ;  /* 0x0000000a00177308 */ /* 0x000e620000001000 */
[----:B------:R-:W-:Y:S07]  /*1230*/  BSSY B6, `(.L_x_742) ;  /* 0x000000f000067945 */ /* 0x000fee0003800000 */
[----:B------:R-:W2:Y:S01]  /*1240*/  FCHK P0, R19, R10 ;  /* 0x0000000a13007302 */ /* 0x000ea20000000000 */
[----:B-1----:R-:W-:-:S04]  /*1250*/  FFMA R22, -R10, R23, 1 ;  /* 0x3f8000000a167423 */ /* 0x002fc80000000117 */
[----:B------:R-:W-:Y:S01]  /*1260*/  FFMA R45, R23, R22, R23 ;  /* 0x00000016172d7223 */ /* 0x000fe20000000017 */
[----:B0-----:R-:W-:-:S03]  /*1270*/  FMUL R23, R18, c[0x0][0x2ec] ;  /* 0x0000bb0012177a20 */ /* 0x001fc60000400000 */
[----:B------:R-:W-:Y:S01]  /*1280*/  FFMA R22, R19, R45, RZ ;  /* 0x0000002d13167223 */ /* 0x000fe200000000ff */
[----:B------:R-:W-:-:S03]  /*1290*/  FFMA R48, R23, R15, R48 ;  /* 0x0000000f17307223 */ /* 0x000fc60000000030 */
[----:B------:R-:W-:-:S04]  /*12a0*/  FFMA R43, -R10, R22, R19 ;  /* 0x000000160a2b7223 */ /* 0x000fc80000000113 */
[----:B------:R-:W-:Y:S01]  /*12b0*/  FFMA R22, R45, R43, R22 ;  /* 0x0000002b2d167223 */ /* 0x000fe20000000016 */
[----:B--2---:R-:W-:Y:S05]  /*12c0*/  @!P0 BRA `(.L_x_743) ;  /* 0x0000005000008947 */ /* 0x004fea0003800000 */
[----:B------:R-:W-:Y:S01]  /*12d0*/  MOV R18, R19 ;  /* 0x0000001300127202 */ /* 0x000fe20000000f00 */
[----:B------:R-:W-:Y:S01]  /*12e0*/  IMAD.MOV.U32 R23, RZ, RZ, R10 ;  /* 0x000000ffff177224 */ /* 0x000fe200078e000a */
[----:B------:R-:W-:Y:S02]  /*12f0*/  MOV R22, 0x1310 ;  /* 0x0000131000167802 */ /* 0x000fe40000000f00 */
[----:B------:R-:W-:Y:S05]  /*1300*/  CALL.REL.NOINC `($__internal_20_$__cuda_sm3x_div_rn_noftz_f32_slowpath) ;  /* 0x00001bf000007944 */ /* 0x000fea0003c00000 */
[----:B0-----:R-:W-:Y:S02]  /*1310*/  MOV R22, R18 ;  /* 0x0000001200167202 */ /* 0x001fe40000000f00 */
.L_x_743:
[----:B------:R-:W-:Y:S05]  /*1320*/  BSYNC B6 ;  /* 0x0000000000067941 */ /* 0x000fea0003800000 */
.L_x_742:
[----:B------:R-:W-:Y:S01]  /*1330*/  FMUL R47, R10, R10 ;  /* 0x0000000a0a2f7220 */ /* 0x000fe20000400000 */
[----:B------:R-:W-:Y:S01]  /*1340*/  FFMA R43, R16, c[0x0][0x2ec], RZ ;  /* 0x0000bb00102b7a23 */ /* 0x000fe200000000ff */
[----:B------:R-:W-:Y:S01]  /*1350*/  FFMA R45, R12, c[0x0][0x2ec], RZ ;  /* 0x0000bb000c2d7a23 */ /* 0x000fe200000000ff */
[----:B------:R-:W-:Y:S01]  /*1360*/  FFMA R15, R14, c[0x0][0x2ec], RZ ;  /* 0x0000bb000e0f7a23 */ /* 0x000fe200000000ff */
[----:B------:R-:W0:Y:S01]  /*1370*/  MUFU.RCP R23, R47 ;  /* 0x0000002f00177308 */ /* 0x000e220000001000 */
[----:B------:R-:W-:Y:S01]  /*1380*/  FMUL R12, R17, R43 ;  /* 0x0000002b110c7220 */ /* 0x000fe20000400000 */
[----:B------:R-:W-:Y:S01]  /*1390*/  FMUL R17, R22, c[0x0][0x2ec] ;  /* 0x0000bb0016117a20 */ /* 0x000fe20000400000 */
[----:B------:R-:W-:Y:S02]  /*13a0*/  BSSY B6, `(.L_x_744) ;  /* 0x0000010000067945 */ /* 0x000fe40003800000 */
[----:B------:R-:W-:-:S04]  /*13b0*/  FFMA R12, R21, R45, R12 ;  /* 0x0000002d150c7223 */ /* 0x000fc8000000000c */
[----:B------:R-:W-:-:S04]  /*13c0*/  FFMA R18, R19, R15, R12 ;  /* 0x0000000f13127223 */ /* 0x000fc8000000000c */
[----:B------:R-:W1:Y:S01]  /*13d0*/  FCHK P0, R18, R47 ;  /* 0x0000002f12007302 */ /* 0x000e620000000000 */
[----:B0-----:R-:W-:-:S04]  /*13e0*/  FFMA R14, -R47, R23, 1 ;  /* 0x3f8000002f0e7423 */ /* 0x001fc80000000117 */
[----:B------:R-:W-:Y:S01]  /*13f0*/  FFMA R23, R23, R14, R23 ;  /* 0x0000000e17177223 */ /* 0x000fe20000000017 */
[----:B------:R-:W-:-:S03]  /*1400*/  FFMA R14, R17, R13, R48 ;  /* 0x0000000d110e7223 */ /* 0x000fc60000000030 */
[----:B------:R-:W-:Y:S01]  /*1410*/  FFMA R12, R18, R23, RZ ;  /* 0x00000017120c7223 */ /* 0x000fe200000000ff */
[----:B------:R-:W-:-:S03]  /*1420*/  FADD R14, RZ, R14 ;  /* 0x0000000eff0e7221 */ /* 0x000fc60000000000 */
[----:B------:R-:W-:-:S04]  /*1430*/  FFMA R17, -R47, R12, R18 ;  /* 0x0000000c2f117223 */ /* 0x000fc80000000112 */
[----:B------:R-:W-:Y:S01]  /*1440*/  FFMA R17, R23, R17, R12 ;  /* 0x0000001117117223 */ /* 0x000fe2000000000c */
[----:B-1----:R-:W-:Y:S05]  /*1450*/  @!P0 BRA `(.L_x_745) ;  /* 0x0000004000008947 */ /* 0x002fea0003800000 */
[----:B------:R-:W-:Y:S02]  /*1460*/  MOV R23, R47 ;  /* 0x0000002f00177202 */ /* 0x000fe40000000f00 */
[----:B------:R-:W-:Y:S02]  /*1470*/  MOV R22, 0x1490 ;  /* 0x0000149000167802 */ /* 0x000fe40000000f00 */
[----:B------:R-:W-:Y:S05]  /*1480*/  CALL.REL.NOINC `($__internal_20_$__cuda_sm3x_div_rn_noftz_f32_slowpath) ;  /* 0x00001a7000007944 */ /* 0x000fea0003c00000 */
[----:B0-----:R-:W-:Y:S02]  /*1490*/  MOV R17, R18 ;  /* 0x0000001200117202 */ /* 0x001fe40000000f00 */
.L_x_745:
[----:B------:R-:W-:Y:S05]  /*14a0*/  BSYNC B6 ;  /* 0x0000000000067941 */ /* 0x000fea0003800000 */
.L_x_744:
        /* <DEDUP_REMOVED lines=13> */
[----:B0-----:R-:W-:Y:S02]  /*1580*/  MOV R12, R18 ;  /* 0x00000012000c7202 */ /* 0x001fe40000000f00 */
.L_x_747:
[----:B------:R-:W-:Y:S05]  /*1590*/  BSYNC B6 ;  /* 0x0000000000067941 */ /* 0x000fea0003800000 */
.L_x_746:
        /* <DEDUP_REMOVED lines=13> */
[----:B------:R-:W-:Y:S05]  /*1670*/  CALL.REL.NOINC `($__internal_20_$__cuda_sm3x_div_rn_noftz_f32_slowpath) ;  /* 0x0000188000007944 */ /* 0x000fea0003c00000 */
[----:B0-----:R-:W-:Y:S02]  /*1680*/  MOV R21, R18 ;  /* 0x0000001200157202 */ /* 0x001fe40000000f00 */
.L_x_749:
[----:B------:R-:W-:Y:S05]  /*1690*/  BSYNC B6 ;  /* 0x0000000000067941 */ /* 0x000fea0003800000 */
.L_x_748:
        /* <DEDUP_REMOVED lines=15> */
.L_x_751:
[----:B------:R-:W-:Y:S05]  /*1790*/  BSYNC B6 ;  /* 0x0000000000067941 */ /* 0x000fea0003800000 */
.L_x_750:
[----:B------:R-:W-:Y:S01]  /*17a0*/  FSETP.GT.AND P0, PT, R9, RZ, PT ;  /* 0x000000ff0900720b */ /* 0x000fe20003f04000 */
[----:B------:R-:W-:Y:S01]  /*17b0*/  FMUL R15, R21, R44 ;  /* 0x0000002c150f7220 */ /* 0x000fe20000400000 */
[----:B------:R-:W-:Y:S01]  /*17c0*/  FADD R10, RZ, R16 ;  /* 0x00000010ff0a7221 */ /* 0x000fe20000000000 */
[----:B------:R-:W-:Y:S01]  /*17d0*/  FADD R13, R14, -R17 ;  /* 0x800000110e0d7221 */ /* 0x000fe20000000000 */
[----:B------:R-:W-:Y:S01]  /*17e0*/  BSSY B4, `(.L_x_752) ;  /* 0x000002a000047945 */ /* 0x000fe20003800000 */
[----:B------:R-:W-:Y:S01]  /*17f0*/  FFMA R23, R12, R41, R15 ;  /* 0x000000290c177223 */ /* 0x000fe2000000000f */
[----:B------:R-:W-:Y:S01]  /*1800*/  FADD R14, RZ, -R21 ;  /* 0x80000015ff0e7221 */ /* 0x000fe20000000000 */
[C---:B------:R-:W-:Y:S01]  /*1810*/  FFMA R21, R11.reuse, R21, RZ ;  /* 0x000000150b157223 */ /* 0x040fe200000000ff */
[----:B------:R-:W-:Y:S01]  /*1820*/  FADD R16, RZ, -R12 ;  /* 0x8000000cff107221 */ /* 0x000fe20000000000 */
[C---:B------:R-:W-:Y:S01]  /*1830*/  FFMA R22, R11.reuse, R12, RZ ;  /* 0x0000000c0b167223 */ /* 0x040fe200000000ff */
[----:B------:R-:W-:Y:S01]  /*1840*/  MOV R19, RZ ;  /* 0x000000ff00137202 */ /* 0x000fe20000000f00 */
[----:B------:R-:W-:Y:S01]  /*1850*/  IMAD.MOV.U32 R17, RZ, RZ, RZ ;  /* 0x000000ffff117224 */ /* 0x000fe200078e00ff */
[----:B------:R-:W-:Y:S01]  /*1860*/  MOV R15, RZ ;  /* 0x000000ff000f7202 */ /* 0x000fe20000000f00 */
[----:B------:R-:W-:Y:S01]  /*1870*/  FFMA R11, R11, R10, RZ ;  /* 0x0000000a0b0b7223 */ /* 0x000fe200000000ff */
[----:B------:R-:W-:Y:S01]  /*1880*/  FFMA R18, R10, R42, R23 ;  /* 0x0000002a0a127223 */ /* 0x000fe20000000017 */
[----:B------:R-:W-:Y:S01]  /*1890*/  FADD R12, RZ, -R10 ;  /* 0x8000000aff0c7221 */ /* 0x000fe20000000000 */
[----:B------:R-:W-:Y:S05]  /*18a0*/  @!P0 BRA `(.L_x_753) ;  /* 0x000001d000008947 */ /* 0x000fea0003800000 */
[----:B------:R-:W-:Y:S01]  /*18b0*/  IADD3 R10, R9, 0x1800000, RZ ;  /* 0x01800000090a7810 */ /* 0x000fe20007ffe0ff */
[----:B------:R-:W-:Y:S03]  /*18c0*/  BSSY B5, `(.L_x_754) ;  /* 0x000000c000057945 */ /* 0x000fe60003800000 */
[----:B------:R-:W-:-:S04]  /*18d0*/  LOP3.LUT R10, R10, 0x7f800000, RZ, 0xc0, !PT ;  /* 0x7f8000000a0a7812 */ /* 0x000fc800078ec0ff */
[----:B------:R-:W-:-:S13]  /*18e0*/  ISETP.GT.U32.AND P0, PT, R10, 0x1ffffff, PT ;  /* 0x01ffffff0a00780c */ /* 0x000fda0003f04070 */
[----:B------:R-:W-:Y:S05]  /*18f0*/  @P0 BRA `(.L_x_755) ;  /* 0x0000004000000947 */ /* 0x000fea0003800000 */
[----:B------:R-:W-:Y:S02]  /*1900*/  MOV R23, 0x1920 ;  /* 0x0000192000177802 */ /* 0x000fe40000000f00 */
[----:B------:R-:W-:Y:S05]  /*1910*/  CALL.REL.NOINC `($__internal_18_$__cuda_sm20_rcp_rn_f32_slowpath) ;  /* 0x0000112000007944 */ /* 0x000fea0003c00000 */
[----:B-1----:R-:W-:Y:S01]  /*1920*/  MOV R10, R15 ;  /* 0x0000000f000a7202 */ /* 0x002fe20000000f00 */
[----:B------:R-:W-:Y:S05]  /*1930*/  BRA `(.L_x_756) ;  /* 0x0000004000007947 */ /* 0x000fea0003800000 */
.L_x_755:
[----:B------:R-:W0:Y:S02]  /*1940*/  MUFU.RCP R15, R9 ;  /* 0x00000009000f7308 */ /* 0x000e240000001000 */
[----:B0-----:R-:W-:-:S04]  /*1950*/  FFMA R10, R15, R9, -1 ;  /* 0xbf8000000f0a7423 */ /* 0x001fc80000000009 */
[----:B------:R-:W-:-:S04]  /*1960*/  FADD.FTZ R10, -R10, -RZ ;  /* 0x800000ff0a0a7221 */ /* 0x000fc80000010100 */
[----:B------:R-:W-:Y:S02]  /*1970*/  FFMA R10, R15, R10, R15 ;  /* 0x0000000a0f0a7223 */ /* 0x000fe4000000000f */
.L_x_756:
[----:B------:R-:W-:Y:S05]  /*1980*/  BSYNC B5 ;  /* 0x0000000000057941 */ /* 0x000fea0003800000 */
.L_x_754:
        /* <DEDUP_REMOVED lines=15> */
.L_x_753:
[----:B------:R-:W-:Y:S05]  /*1a80*/  BSYNC B4 ;  /* 0x0000000000047941 */ /* 0x000fea0003800000 */
.L_x_752:
[----:B------:R-:W-:Y:S01]  /*1a90*/  FSETP.GT.AND P0, PT, R9, RZ, PT ;  /* 0x000000ff0900720b */ /* 0x000fe20003f04000 */
[----:B------:R-:W-:Y:S01]  /*1aa0*/  FADD R18, RZ, R18 ;  /* 0x00000012ff127221 */ /* 0x000fe20000000000 */
[----:B------:R-:W-:Y:S03]  /*1ab0*/  BSSY B6, `(.L_x_757) ;  /* 0x0000036000067945 */ /* 0x000fe60003800000 */
[----:B------:R-:W-:Y:S01]  /*1ac0*/  FADD R10, RZ, -R18 ;  /* 0x80000012ff0a7221 */ /* 0x000fe20000000000 */
[----:B------:R-:W-:-:S04]  /*1ad0*/  FSEL R11, R18, RZ, P2 ;  /* 0x000000ff120b7208 */ /* 0x000fc80001000000 */
[----:B------:R-:W-:-:S05]  /*1ae0*/  FSEL R10, R10, RZ, !P2 ;  /* 0x000000ff0a0a7208 */ /* 0x000fca0005000000 */
[----:B------:R-:W-:Y:S01]  /*1af0*/  FFMA R10, R10, c[0x0][0x2e8], RZ ;  /* 0x0000ba000a0a7a23 */ /* 0x000fe200000000ff */
        /* <DEDUP_REMOVED lines=13> */
[----:B0-----:R-:W-:Y:S05]  /*1bd0*/  CALL.REL.NOINC `($__internal_20_$__cuda_sm3x_div_rn_noftz_f32_slowpath) ;  /* 0x0000132000007944 */ /* 0x001fea0003c00000 */
[----:B0-----:R-:W-:Y:S02]  /*1be0*/  MOV R21, R18 ;  /* 0x0000001200157202 */ /* 0x001fe40000000f00 */
.L_x_760:
[----:B------:R-:W-:Y:S05]  /*1bf0*/  BSYNC B7 ;  /* 0x0000000000077941 */ /* 0x000fea0003800000 */
.L_x_759:
        /* <DEDUP_REMOVED lines=9> */
[----:B------:R-:W-:Y:S01]  /*1c90*/  MOV R18, R8 ;  /* 0x0000000800127202 */ /* 0x000fe20000000f00 */
[----:B------:R-:W-:Y:S01]  /*1ca0*/  IMAD.MOV.U32 R23, RZ, RZ, R9 ;  /* 0x000000ffff177224 */ /* 0x000fe200078e0009 */
[----:B------:R-:W-:Y:S02]  /*1cb0*/  MOV R22, 0x1cd0 ;  /* 0x00001cd000167802 */ /* 0x000fe40000000f00 */
[----:B0-----:R-:W-:Y:S05]  /*1cc0*/  CALL.REL.NOINC `($__internal_20_$__cuda_sm3x_div_rn_noftz_f32_slowpath) ;  /* 0x0000123000007944 */ /* 0x001fea0003c00000 */
[----:B0-----:R-:W-:Y:S02]  /*1cd0*/  MOV R6, R18 ;  /* 0x0000001200067202 */ /* 0x001fe40000000f00 */
.L_x_762:
[----:B------:R-:W-:Y:S05]  /*1ce0*/  BSYNC B7 ;  /* 0x0000000000077941 */ /* 0x000fea0003800000 */
.L_x_761:
        /* <DEDUP_REMOVED lines=14> */
.L_x_764:
[----:B------:R-:W-:Y:S05]  /*1dd0*/  BSYNC B7 ;  /* 0x0000000000077941 */ /* 0x000fea0003800000 */
.L_x_763:
[C---:B------:R-:W-:Y:S01]  /*1de0*/  FFMA R15, R10.reuse, R21, R15 ;  /* 0x000000150a0f7223 */ /* 0x040fe2000000000f */
[C---:B------:R-:W-:Y:S01]  /*1df0*/  FFMA R17, R10.reuse, R6, R17 ;  /* 0x000000060a117223 */ /* 0x040fe20000000011 */
[----:B------:R-:W-:Y:S02]  /*1e00*/  FFMA R19, R10, R8, R19 ;  /* 0x000000080a137223 */ /* 0x000fe40000000013 */
.L_x_758:
[----:B------:R-:W-:Y:S05]  /*1e10*/  BSYNC B6 ;  /* 0x0000000000067941 */ /* 0x000fea0003800000 */
.L_x_757:
[----:B------:R-:W-:Y:S01]  /*1e20*/  FADD R4, RZ, -R17 ;  /* 0x80000011ff047221 */ /* 0x000fe20000000000 */
[----:B------:R-:W-:Y:S01]  /*1e30*/  FADD R8, RZ, -R15 ;  /* 0x8000000fff087221 */ /* 0x000fe20000000000 */
[C---:B0-----:R-:W-:Y:S01]  /*1e40*/  FMUL R9, R5.reuse, R14 ;  /* 0x0000000e05097220 */ /* 0x041fe20000400000 */
[----:B------:R-:W-:Y:S01]  /*1e50*/  FADD R6, RZ, -R19 ;  /* 0x80000013ff067221 */ /* 0x000fe20000000000 */
[----:B------:R-:W-:Y:S01]  /*1e60*/  FMUL R10, R5, R4 ;  /* 0x00000004050a7220 */ /* 0x000fe20000400000 */
[----:B------:R-:W-:Y:S01]  /*1e70*/  FFMA R11, R0, R11, RZ ;  /* 0x0000000b000b7223 */ /* 0x000fe200000000ff */
[C---:B------:R-:W-:Y:S01]  /*1e80*/  FFMA R21, R7.reuse, R16, R9 ;  /* 0x0000001007157223 */ /* 0x040fe20000000009 */
[CC--:B------:R-:W-:Y:S01]  /*1e90*/  FFMA R9, R2.reuse, R8.reuse, RZ ;  /* 0x0000000802097223 */ /* 0x0c0fe200000000ff */
[----:B------:R-:W-:Y:S01]  /*1ea0*/  FFMA R10, R7, R8, R10 ;  /* 0x00000008070a7223 */ /* 0x000fe2000000000a */
[C---:B------:R-:W-:Y:S01]  /*1eb0*/  FFMA R23, R2.reuse, R6, RZ ;  /* 0x0000000602177223 */ /* 0x040fe200000000ff */
[C---:B------:R-:W-:Y:S01]  /*1ec0*/  FFMA R0, R3.reuse, R12, R21 ;  /* 0x0000000c03007223 */ /* 0x040fe20000000015 */
[----:B------:R-:W-:Y:S01]  /*1ed0*/  FFMA R21, R2, R4, RZ ;  /* 0x0000000402157223 */ /* 0x000fe200000000ff */
[----:B------:R-:W-:Y:S01]  /*1ee0*/  FFMA R10, R3, R6, R10 ;  /* 0x00000006030a7223 */ /* 0x000fe2000000000a */
[----:B------:R-:W-:Y:S01]  /*1ef0*/  FMNMX R6, RZ, R29, PT ;  /* 0x0000001dff067209 */ /* 0x000fe20003800000 */
[----:B------:R-:W-:Y:S01]  /*1f00*/  FADD R11, R11, R0 ;  /* 0x000000000b0b7221 */ /* 0x000fe20000000000 */
[----:B------:R-:W-:Y:S01]  /*1f10*/  FADD R0, RZ, R15 ;  /* 0x0000000fff007221 */ /* 0x000fe20000000000 */
[----:B------:R-:W-:Y:S01]  /*1f20*/  FADD R10, RZ, R10 ;  /* 0x0000000aff0a7221 */ /* 0x000fe20000000000 */
[----:B------:R-:W-:Y:S01]  /*1f30*/  FADD R2, RZ, R17 ;  /* 0x00000011ff027221 */ /* 0x000fe20000000000 */
[----:B------:R-:W-:-:S02]  /*1f40*/  FADD R4, RZ, R19 ;  /* 0x00000013ff047221 */ /* 0x000fc40000000000 */
[-C--:B------:R-:W-:Y:S01]  /*1f50*/  FFMA R9, R26, R10.reuse, R9 ;  /* 0x0000000a1a097223 */ /* 0x080fe20000000009 */
[-C--:B------:R-:W-:Y:S01]  /*1f60*/  FFMA R21, R28, R10.reuse, R21 ;  /* 0x0000000a1c157223 */ /* 0x080fe20000000015 */
[-C--:B------:R-:W-:Y:S01]  /*1f70*/  FFMA R23, R20, R10.reuse, R23 ;  /* 0x0000000a14177223 */ /* 0x080fe20000000017 */
[----:B------:R-:W-:Y:S01]  /*1f80*/  FFMA R0, R7, R10, R0 ;  /* 0x0000000a07007223 */ /* 0x000fe20000000000 */
[C---:B------:R-:W-:Y:S01]  /*1f90*/  FFMA R17, R6.reuse, R16, R9 ;  /* 0x0000001006117223 */ /* 0x040fe20000000009 */
[C---:B------:R-:W-:Y:S01]  /*1fa0*/  FFMA R21, R6.reuse, R14, R21 ;  /* 0x0000000e06157223 */ /* 0x040fe20000000015 */
[----:B------:R-:W-:Y:S01]  /*1fb0*/  FFMA R19, R6, R12, R23 ;  /* 0x0000000c06137223 */ /* 0x000fe20000000017 */
[-C--:B------:R-:W-:Y:S01]  /*1fc0*/  FFMA R2, R5, R10.reuse, R2 ;  /* 0x0000000a05027223 */ /* 0x080fe20000000002 */
[----:B------:R-:W-:Y:S01]  /*1fd0*/  FFMA R4, R3, R10, R4 ;  /* 0x0000000a03047223 */ /* 0x000fe20000000004 */
[----:B------:R-:W-:Y:S02]  /*1fe0*/  FADD R6, RZ, R11 ;  /* 0x0000000bff067221 */ /* 0x000fe40000000000 */
.L_x_725:
[----:B------:R-:W-:Y:S05]  /*1ff0*/  BSYNC B0 ;  /* 0x0000000000007941 */ /* 0x000fea0003800000 */
.L_x_724:
[----:B------:R-:W-:Y:S01]  /*2000*/  ISETP.NE.U32.AND P0, PT, RZ, c[0x0][0x3d0], PT ;  /* 0x0000f400ff007a0c */ /* 0x000fe20003f05070 */
[----:B------:R-:W-:Y:S01]  /*2010*/  FADD R6, RZ, R6 ;  /* 0x00000006ff067221 */ /* 0x000fe20000000000 */
[----:B------:R-:W-:-:S02]  /*2020*/  FSETP.GEU.AND P1, PT, R30, R31, PT ;  /* 0x0000001f1e00720b */ /* 0x000fc40003f2e000 */
[----:B------:R-:W-:Y:S02]  /*2030*/  ISETP.NE.AND.EX P0, PT, RZ, c[0x0][0x3d4], PT, P0 ;  /* 0x0000f500ff007a0c */ /* 0x000fe40003f05300 */
[----:B------:R-:W-:-:S05]  /*2040*/  FSEL R6, R6, RZ, !P1 ;  /* 0x000000ff06067208 */ /* 0x000fca0004800000 */
[--C-:B------:R-:W-:Y:S01]  /*2050*/  FADD R10, RZ, R6.reuse ;  /* 0x00000006ff0a7221 */ /* 0x100fe20000000000 */
[----:B------:R-:W-:-:S05]  /*2060*/  FADD R15, RZ, -R6 ;  /* 0x80000006ff0f7221 */ /* 0x000fca0000000000 */
[----:B------:R-:W-:Y:S05]  /*2070*/  @!P0 BRA `(.L_x_765) ;  /* 0x0000008000008947 */ /* 0x000fea0003800000 */
[----:B------:R-:W-:Y:S02]  /*2080*/  SHF.R.S32.HI R11, RZ, 0x1f, R40 ;  /* 0x0000001fff0b7819 */ /* 0x000fe40000011428 */
[----:B------:R-:W-:-:S03]  /*2090*/  MOV R9, c[0x0][0x3f0] ;  /* 0x0000fc0000097a02 */ /* 0x000fc60000000f00 */
[----:B------:R-:W-:Y:S02]  /*20a0*/  IMAD R11, R11, c[0x0][0x3f0], RZ ;  /* 0x0000fc000b0b7a24 */ /* 0x000fe400078e02ff */
[----:B------:R-:W-:-:S04]  /*20b0*/  IMAD.WIDE.U32 R8, R40, R9, c[0x0][0x3d0] ;  /* 0x0000f40028087625 */ /* 0x000fc800078e0009 */
[----:B------:R-:W-:-:S05]  /*20c0*/  IMAD R11, R40, UR17, R11 ;  /* 0x00000011280b7c24 */ /* 0x000fca000f8e020b */
[----:B------:R-:W-:-:S05]  /*20d0*/  IADD3 R9, R9, R11, RZ ;  /* 0x0000000b09097210 */ /* 0x000fca0007ffe0ff */
[----:B------:R0:W-:Y:S01]  /*20e0*/  RED.E.ADD.F32.FTZ.RN.STRONG.GPU [R8.64], R15 ;  /* 0x0000000f0800798e */ /* 0x0001e2000c10e7a0 */
[----:B------:R-:W-:Y:S05]  /*20f0*/  BRA `(.L_x_766) ;  /* 0x0000006000007947 */ /* 0x000fea0003800000 */
.L_x_765:
[----:B------:R-:W-:-:S04]  /*2100*/  ISETP.NE.U32.AND P1, PT, RZ, c[0x0][0x230], PT ;  /* 0x00008c00ff007a0c */ /* 0x000fc80003f25070 */
[----:B------:R-:W-:-:S13]  /*2110*/  ISETP.NE.AND.EX P1, PT, RZ, c[0x0][0x234], PT, P1 ;  /* 0x00008d00ff007a0c */ /* 0x000fda0003f25310 */
[----:B------:R-:W-:Y:S05]  /*2120*/  @!P1 BRA `(.L_x_766) ;  /* 0x0000003000009947 */ /* 0x000fea0003800000 */
[----:B------:R-:W-:-:S04]  /*2130*/  IADD3 R8, P1, R24, c[0x0][0x230], RZ ;  /* 0x00008c0018087a10 */ /* 0x000fc80007f3e0ff */
[----:B------:R-:W-:-:S05]  /*2140*/  IADD3.X R9, R33, c[0x0][0x234], RZ, P1, !PT ;  /* 0x00008d0021097a10 */ /* 0x000fca0000ffe4ff */
[----:B------:R0:W-:Y:S04]  /*2150*/  RED.E.ADD.F32.FTZ.RN.STRONG.GPU [R8.64], R15 ;  /* 0x0000000f0800798e */ /* 0x0001e8000c10e7a0 */
.L_x_766:
[----:B------:R-:W-:-:S04]  /*2160*/  ISETP.NE.U32.AND P2, PT, RZ, c[0x0][0x458], PT ;  /* 0x00011600ff007a0c */ /* 0x000fc80003f45070 */
[----:B------:R-:W-:-:S13]  /*2170*/  ISETP.NE.AND.EX P2, PT, RZ, c[0x0][0x45c], PT, P2 ;  /* 0x00011700ff007a0c */ /* 0x000fda0003f45320 */
[----:B------:R-:W-:Y:S05]  /*2180*/  @!P2 BRA `(.L_x_767) ;  /* 0x000000400000a947 */ /* 0x000fea0003800000 */
[----:B0-----:R-:W-:Y:S01]  /*2190*/  IMAD.U32 R8, RZ, RZ, UR30 ;  /* 0x0000001eff087e24 */ /* 0x001fe2000f8e00ff */
[----:B------:R-:W-:-:S05]  /*21a0*/  MOV R9, UR31 ;  /* 0x0000001f00097c02 */ /* 0x000fca0008000f00 */
[----:B------:R0:W-:Y:S01]  /*21b0*/  RED.E.ADD.F32.FTZ.RN.STRONG.GPU [R8.64], R10 ;  /* 0x0000000a0800798e */ /* 0x0001e2000c10e7a0 */
[----:B------:R-:W-:Y:S05]  /*21c0*/  BRA `(.L_x_768) ;  /* 0x0000006000007947 */ /* 0x000fea0003800000 */
.L_x_767:
[----:B------:R-:W-:-:S04]  /*21d0*/  ISETP.NE.U32.AND P1, PT, RZ, c[0x0][0x2b8], PT ;  /* 0x0000ae00ff007a0c */ /* 0x000fc80003f25070 */
[----:B------:R-:W-:-:S13]  /*21e0*/  ISETP.NE.AND.EX P1, PT, RZ, c[0x0][0x2bc], PT, P1 ;  /* 0x0000af00ff007a0c */ /* 0x000fda0003f25310 */
[----:B------:R-:W-:Y:S05]  /*21f0*/  @!P1 BRA `(.L_x_768) ;  /* 0x0000003000009947 */ /* 0x000fea0003800000 */
[----:B0-----:R-:W-:Y:S02]  /*2200*/  MOV R8, UR10 ;  /* 0x0000000a00087c02 */ /* 0x001fe40008000f00 */
[----:B------:R-:W-:-:S05]  /*2210*/  MOV R9, UR11 ;  /* 0x0000000b00097c02 */ /* 0x000fca0008000f00 */
[----:B------:R0:W-:Y:S02]  /*2220*/  RED.E.ADD.F32.FTZ.RN.STRONG.GPU [R8.64], R10 ;  /* 0x0000000a0800798e */ /* 0x0001e4000c10e7a0 */
.L_x_768:
[-C--:B------:R-:W-:Y:S01]  /*2230*/  FFMA R17, R34, R10.reuse, R17 ;  /* 0x0000000a22117223 */ /* 0x080fe20000000011 */
[-C--:B------:R-:W-:Y:S01]  /*2240*/  FFMA R21, R36, R10.reuse, R21 ;  /* 0x0000000a24157223 */ /* 0x080fe20000000015 */
[-C--:B------:R-:W-:Y:S01]  /*2250*/  FFMA R19, R32, R10.reuse, R19 ;  /* 0x0000000a20137223 */ /* 0x080fe20000000013 */
[-C--:B0-----:R-:W-:Y:S01]  /*2260*/  FFMA R15, R7, R10.reuse, RZ ;  /* 0x0000000a070f7223 */ /* 0x081fe200000000ff */
[-C--:B------:R-:W-:Y:S01]  /*2270*/  FFMA R23, R5, R10.reuse, RZ ;  /* 0x0000000a05177223 */ /* 0x080fe200000000ff */
[----:B------:R-:W-:Y:S01]  /*2280*/  FFMA R29, R3, R10, RZ ;  /* 0x0000000a031d7223 */ /* 0x000fe200000000ff */
[----:B------:R-:W-:Y:S01]  /*2290*/  FADD R17, RZ, R17 ;  /* 0x00000011ff117221 */ /* 0x000fe20000000000 */
[----:B------:R-:W-:Y:S01]  /*22a0*/  FADD R21, RZ, R21 ;  /* 0x00000015ff157221 */ /* 0x000fe20000000000 */
[----:B------:R-:W-:Y:S01]  /*22b0*/  FADD R19, RZ, R19 ;  /* 0x00000013ff137221 */ /* 0x000fe20000000000 */
[----:B------:R-:W-:Y:S05]  /*22c0*/  @!P2 BRA `(.L_x_769) ;  /* 0x000000a00000a947 */ /* 0x000fea0003800000 */
[----:B------:R-:W-:Y:S01]  /*22d0*/  MOV R10, UR12 ;  /* 0x0000000c000a7c02 */ /* 0x000fe20008000f00 */
[----:B------:R-:W-:Y:S01]  /*22e0*/  IMAD.U32 R9, RZ, RZ, UR26 ;  /* 0x0000001aff097e24 */ /* 0x000fe2000f8e00ff */
[----:B------:R-:W-:-:S02]  /*22f0*/  MOV R11, UR13 ;  /* 0x0000000d000b7c02 */ /* 0x000fc40008000f00 */
[----:B------:R-:W-:Y:S02]  /*2300*/  MOV R8, UR25 ;  /* 0x0000001900087c02 */ /* 0x000fe40008000f00 */
[----:B------:R-:W-:Y:S01]  /*2310*/  MOV R6, c[0x0][0x458] ;  /* 0x0001160000067a02 */ /* 0x000fe20000000f00 */
[----:B------:R0:W-:Y:S01]  /*2320*/  RED.E.ADD.F32.FTZ.RN.STRONG.GPU [R10.64], R19 ;  /* 0x000000130a00798e */ /* 0x0001e2000c10e7a0 */
[----:B------:R-:W-:-:S03]  /*2330*/  MOV R7, c[0x0][0x45c] ;  /* 0x0001170000077a02 */ /* 0x000fc60000000f00 */
[----:B------:R0:W-:Y:S04]  /*2340*/  RED.E.ADD.F32.FTZ.RN.STRONG.GPU [R8.64], R21 ;  /* 0x000000150800798e */ /* 0x0001e8000c10e7a0 */
[----:B------:R0:W-:Y:S01]  /*2350*/  RED.E.ADD.F32.FTZ.RN.STRONG.GPU [R6.64], R17 ;  /* 0x000000110600798e */ /* 0x0001e2000c10e7a0 */
[----:B------:R-:W-:Y:S05]  /*2360*/  BRA `(.L_x_770) ;  /* 0x000000c000007947 */ /* 0x000fea0003800000 */
.L_x_769:
[----:B------:R-:W-:-:S04]  /*2370*/  ISETP.NE.U32.AND P1, PT, RZ, c[0x0][0x2b8], PT ;  /* 0x0000ae00ff007a0c */ /* 0x000fc80003f25070 */
[----:B------:R-:W-:-:S13]  /*2380*/  ISETP.NE.AND.EX P1, PT, RZ, c[0x0][0x2bc], PT, P1 ;  /* 0x0000af00ff007a0c */ /* 0x000fda0003f25310 */
[----:B------:R-:W-:Y:S05]  /*2390*/  @!P1 BRA `(.L_x_770) ;  /* 0x0000009000009947 */ /* 0x000fea0003800000 */
[----:B------:R-:W-:Y:S01]  /*23a0*/  MOV R10, UR8 ;  /* 0x00000008000a7c02 */ /* 0x000fe20008000f00 */
[----:B------:R-:W-:Y:S01]  /*23b0*/  IMAD.MOV.U32 R6, RZ, RZ, c[0x0][0x2b8] ;  /* 0x0000ae00ff067624 */ /* 0x000fe200078e00ff */
[----:B------:R-:W-:Y:S02]  /*23c0*/  MOV R11, UR9 ;  /* 0x00000009000b7c02 */ /* 0x000fe40008000f00 */
[----:B------:R-:W-:Y:S02]  /*23d0*/  MOV R8, UR23 ;  /* 0x0000001700087c02 */ /* 0x000fe40008000f00 */
[----:B------:R-:W-:Y:S01]  /*23e0*/  MOV R9, UR24 ;  /* 0x0000001800097c02 */ /* 0x000fe20008000f00 */
[----:B------:R0:W-:Y:S01]  /*23f0*/  RED.E.ADD.F32.FTZ.RN.STRONG.GPU [R10.64], R19 ;  /* 0x000000130a00798e */ /* 0x0001e2000c10e7a0 */
[----:B------:R-:W-:-:S03]  /*2400*/  MOV R7, c[0x0][0x2bc] ;  /* 0x0000af0000077a02 */ /* 0x000fc60000000f00 */
[----:B------:R0:W-:Y:S04]  /*2410*/  RED.E.ADD.F32.FTZ.RN.STRONG.GPU [R8.64], R21 ;  /* 0x000000150800798e */ /* 0x0001e8000c10e7a0 */
[----:B------:R0:W-:Y:S02]  /*2420*/  RED.E.ADD.F32.FTZ.RN.STRONG.GPU [R6.64], R17 ;  /* 0x000000110600798e */ /* 0x0001e4000c10e7a0 */
.L_x_770:
[----:B------:R-:W-:Y:S01]  /*2430*/  ISETP.NE.U32.AND P1, PT, RZ, c[0x0][0x360], PT ;  /* 0x0000d800ff007a0c */ /* 0x000fe20003f25070 */
[----:B0-----:R-:W-:Y:S01]  /*2440*/  FADD R7, RZ, R0 ;  /* 0x00000000ff077221 */ /* 0x001fe20000000000 */
[----:B------:R-:W-:Y:S01]  /*2450*/  FADD R9, RZ, R2 ;  /* 0x00000002ff097221 */ /* 0x000fe20000000000 */
[----:B------:R-:W-:Y:S01]  /*2460*/  FADD R11, RZ, R4 ;  /* 0x00000004ff0b7221 */ /* 0x000fe20000000000 */
        /* <DEDUP_REMOVED lines=12> */
.L_x_771:
[----:B------:R-:W-:-:S04]  /*2530*/  ISETP.NE.U32.AND P1, PT, RZ, c[0x0][0x1c0], PT ;  /* 0x00007000ff007a0c */ /* 0x000fc80003f25070 */
[----:B------:R-:W-:-:S13]  /*2540*/  ISETP.NE.AND.EX P1, PT, RZ, c[0x0][0x1c4], PT, P1 ;  /* 0x00007100ff007a0c */ /* 0x000fda0003f25310 */
[----:B------:R-:W-:Y:S05]  /*2550*/  @!P1 BRA `(.L_x_772) ;  /* 0x0000008000009947 */ /* 0x000fea0003800000 */
[----:B------:R-:W-:Y:S01]  /*2560*/  MOV R3, c[0x0][0x1d8] ;  /* 0x0000760000037a02 */ /* 0x000fe20000000f00 */
[----:B------:R-:W-:-:S04]  /*2570*/  IMAD R0, R38, c[0x0][0x1d8], RZ ;  /* 0x0000760026007a24 */ /* 0x000fc800078e02ff */
[----:B------:R-:W-:Y:S02]  /*2580*/  IMAD R27, R27, R40, R0 ;  /* 0x000000281b1b7224 */ /* 0x000fe400078e0200 */
[----:B------:R-:W-:-:S05]  /*2590*/  IMAD.WIDE.U32 R2, R40, R3, c[0x0][0x1c0] ;  /* 0x0000700028027625 */ /* 0x000fca00078e0003 */
[----:B------:R-:W-:-:S05]  /*25a0*/  IADD3 R3, R27, R3, RZ ;  /* 0x000000031b037210 */ /* 0x000fca0007ffe0ff */
[----:B------:R0:W-:Y:S04]  /*25b0*/  RED.E.ADD.F32.FTZ.RN.STRONG.GPU [R2.64], R7 ;  /* 0x000000070200798e */ /* 0x0001e8000c10e7a0 */
[----:B------:R0:W-:Y:S04]  /*25c0*/  RED.E.ADD.F32.FTZ.RN.STRONG.GPU [R2.64+0x4], R9 ;  /* 0x000004090200798e */ /* 0x0001e8000c10e7a0 */
[----:B------:R0:W-:Y:S02]  /*25d0*/  RED.E.ADD.F32.FTZ.RN.STRONG.GPU [R2.64+0x8], R11 ;  /* 0x0000080b0200798e */ /* 0x0001e4000c10e7a0 */
.L_x_772:
[----:B------:R-:W-:-:S04]  /*25e0*/  ISETP.NE.U32.AND P1, PT, RZ, c[0x0][0x328], PT ;  /* 0x0000ca00ff007a0c */ /* 0x000fc80003f25070 */
[----:B------:R-:W-:-:S13]  /*25f0*/  ISETP.NE.AND.EX P1, PT, RZ, c[0x0][0x32c], PT, P1 ;  /* 0x0000cb00ff007a0c */ /* 0x000fda0003f25310 */
[----:B------:R-:W-:Y:S05]  /*2600*/  @!P1 BRA `(.L_x_773) ;  /* 0x000000a000009947 */ /* 0x000fea0003800000 */
[----:B------:R-:W-:Y:S02]  /*2610*/  SHF.R.S32.HI R5, RZ, 0x1f, R40 ;  /* 0x0000001fff057819 */ /* 0x000fe40000011428 */
[----:B0-----:R-:W-:-:S03]  /*2620*/  MOV R3, c[0x0][0x348] ;  /* 0x0000d20000037a02 */ /* 0x001fc60000000f00 */
        /* <DEDUP_REMOVED lines=8> */
.L_x_773:
[----:B------:R-:W-:-:S04]  /*26b0*/  ISETP.NE.U32.AND P1, PT, RZ, c[0x0][0x188], PT ;  /* 0x00006200ff007a0c */ /* 0x000fc80003f25070 */
[----:B------:R-:W-:-:S13]  /*26c0*/  ISETP.NE.AND.EX P1, PT, RZ, c[0x0][0x18c], PT, P1 ;  /* 0x00006300ff007a0c */ /* 0x000fda0003f25310 */
[----:B------:R-:W-:Y:S05]  /*26d0*/  @!P1 BRA `(.L_x_774) ;  /* 0x0000008000009947 */ /* 0x000fea0003800000 */
[----:B------:R-:W-:Y:S02]  /*26e0*/  IMAD R0, R38, c[0x0][0x1a0], RZ ;  /* 0x0000680026007a24 */ /* 0x000fe400078e02ff */
[----:B0-----:R-:W-:Y:S02]  /*26f0*/  IMAD.MOV.U32 R3, RZ, RZ, c[0x0][0x1a0] ;  /* 0x00006800ff037624 */ /* 0x001fe400078e00ff */
[----:B------:R-:W-:Y:S02]  /*2700*/  IMAD R35, R35, R40, R0 ;  /* 0x0000002823237224 */ /* 0x000fe400078e0200 */
[----:B------:R-:W-:-:S05]  /*2710*/  IMAD.WIDE.U32 R2, R40, R3, c[0x0][0x188] ;  /* 0x0000620028027625 */ /* 0x000fca00078e0003 */
[----:B------:R-:W-:-:S05]  /*2720*/  IADD3 R3, R35, R3, RZ ;  /* 0x0000000323037210 */ /* 0x000fca0007ffe0ff */
[----:B------:R0:W-:Y:S04]  /*2730*/  RED.E.ADD.F32.FTZ.RN.STRONG.GPU [R2.64], R15 ;  /* 0x0000000f0200798e */ /* 0x0001e8000c10e7a0 */
[----:B------:R0:W-:Y:S04]  /*2740*/  RED.E.ADD.F32.FTZ.RN.STRONG.GPU [R2.64+0x4], R23 ;  /* 0x000004170200798e */ /* 0x0001e8000c10e7a0 */
[----:B------:R0:W-:Y:S02]  /*2750*/  RED.E.ADD.F32.FTZ.RN.STRONG.GPU [R2.64+0x8], R29 ;  /* 0x0000081d0200798e */ /* 0x0001e4000c10e7a0 */
.L_x_774:
[----:B------:R-:W-:Y:S05]  /*2760*/  @!P0 BRA `(.L_x_775) ;  /* 0x0000008000008947 */ /* 0x000fea0003800000 */
[----:B------:R-:W-:Y:S02]  /*2770*/  SHF.R.S32.HI R0, RZ, 0x1f, R40 ;  /* 0x0000001fff007819 */ /* 0x000fe40000011428 */
[----:B0-----:R-:W-:-:S03]  /*2780*/  MOV R3, c[0x0][0x3f0] ;  /* 0x0000fc0000037a02 */ /* 0x001fc60000000f00 */
[----:B------:R-:W-:Y:S02]  /*2790*/  IMAD R5, R0, c[0x0][0x3f0], RZ ;  /* 0x0000fc0000057a24 */ /* 0x000fe400078e02ff */
[----:B------:R-:W-:-:S04]  /*27a0*/  IMAD.WIDE.U32 R2, R40, R3, c[0x0][0x3d0] ;  /* 0x0000f40028027625 */ /* 0x000fc800078e0003 */
[----:B------:R-:W-:-:S05]  /*27b0*/  IMAD R5, R40, UR17, R5 ;  /* 0x0000001128057c24 */ /* 0x000fca000f8e0205 */
[----:B------:R-:W-:-:S05]  /*27c0*/  IADD3 R3, R3, R5, RZ ;  /* 0x0000000503037210 */ /* 0x000fca0007ffe0ff */
[----:B------:R0:W-:Y:S01]  /*27d0*/  RED.E.ADD.F32.FTZ.RN.STRONG.GPU [R2.64], RZ ;  /* 0x000000ff0200798e */ /* 0x0001e2000c10e7a0 */
[----:B------:R-:W-:Y:S05]  /*27e0*/  BRA `(.L_x_723) ;  /* 0x0000006000007947 */ /* 0x000fea0003800000 */
.L_x_775:
[----:B------:R-:W-:-:S04]  /*27f0*/  ISETP.NE.U32.AND P0, PT, RZ, c[0x0][0x230], PT ;  /* 0x00008c00ff007a0c */ /* 0x000fc80003f05070 */
[----:B------:R-:W-:-:S13]  /*2800*/  ISETP.NE.AND.EX P0, PT, RZ, c[0x0][0x234], PT, P0 ;  /* 0x00008d00ff007a0c */ /* 0x000fda0003f05300 */
[----:B------:R-:W-:Y:S05]  /*2810*/  @!P0 BRA `(.L_x_723) ;  /* 0x0000003000008947 */ /* 0x000fea0003800000 */
[----:B------:R-:W-:-:S04]  /*2820*/  IADD3 R24, P0, R24, c[0x0][0x230], RZ ;  /* 0x00008c0018187a10 */ /* 0x000fc80007f1e0ff */
[----:B------:R-:W-:-:S05]  /*2830*/  IADD3.X R25, R33, c[0x0][0x234], RZ, P0, !PT ;  /* 0x00008d0021197a10 */ /* 0x000fca00007fe4ff */
[----:B------:R1:W-:Y:S04]  /*2840*/  RED.E.ADD.F32.FTZ.RN.STRONG.GPU [R24.64], RZ ;  /* 0x000000ff1800798e */ /* 0x0003e8000c10e7a0 */
.L_x_723:
[----:B------:R-:W-:Y:S05]  /*2850*/  BSYNC B1 ;  /* 0x0000000000017941 */ /* 0x000fea0003800000 */
.L_x_722:
[----:B------:R-:W-:Y:S01]  /*2860*/  ISETP.NE.U32.AND P0, PT, RZ, c[0x0][0x398], PT ;  /* 0x0000e600ff007a0c */ /* 0x000fe20003f05070 */
[----:B------:R-:W-:-:S03]  /*2870*/  FADD R13, RZ, R13 ;  /* 0x0000000dff0d7221 */ /* 0x000fc60000000000 */
        /* <DEDUP_REMOVED lines=8> */
[----:B------:R0:W-:Y:S01]  /*2900*/  RED.E.ADD.F32.FTZ.RN.STRONG.GPU [R2.64], R13 ;  /* 0x0000000d0200798e */ /* 0x0001e2000c10e7a0 */
[----:B------:R-:W-:Y:S05]  /*2910*/  BRA `(.L_x_721) ;  /* 0x0000009000007947 */ /* 0x000fea0003800000 */
.L_x_776:
[----:B------:R-:W-:-:S04]  /*2920*/  ISETP.NE.U32.AND P0, PT, RZ, c[0x0][0x1f8], PT ;  /* 0x00007e00ff007a0c */ /* 0x000fc80003f05070 */
[----:B------:R-:W-:-:S13]  /*2930*/  ISETP.NE.AND.EX P0, PT, RZ, c[0x0][0x1fc], PT, P0 ;  /* 0x00007f00ff007a0c */ /* 0x000fda0003f05300 */
[----:B------:R-:W-:Y:S05]  /*2940*/  @!P0 BRA `(.L_x_721) ;  /* 0x0000006000008947 */ /* 0x000fea0003800000 */
[----:B0-----:R-:W-:Y:S01]  /*2950*/  MOV R3, c[0x0][0x210] ;  /* 0x0000840000037a02 */ /* 0x001fe20000000f00 */
[----:B------:R-:W-:-:S04]  /*2960*/  IMAD R38, R38, c[0x0][0x210], RZ ;  /* 0x0000840026267a24 */ /* 0x000fc800078e02ff */
[----:B------:R-:W-:Y:S02]  /*2970*/  IMAD R37, R37, R40, R38 ;  /* 0x0000002825257224 */ /* 0x000fe400078e0226 */
[----:B------:R-:W-:-:S05]  /*2980*/  IMAD.WIDE.U32 R2, R40, R3, c[0x0][0x1f8] ;  /* 0x00007e0028027625 */ /* 0x000fca00078e0003 */
[----:B------:R-:W-:-:S05]  /*2990*/  IADD3 R3, R37, R3, RZ ;  /* 0x0000000325037210 */ /* 0x000fca0007ffe0ff */
[----:B------:R0:W-:Y:S02]  /*29a0*/  RED.E.ADD.F32.FTZ.RN.STRONG.GPU [R2.64], R13 ;  /* 0x0000000d0200798e */ /* 0x0001e4000c10e7a0 */
.L_x_721:
[----:B------:R-:W-:Y:S05]  /*29b0*/  BSYNC B2 ;  /* 0x0000000000027941 */ /* 0x000fea0003800000 */
.L_x_720:
[----:B------:R-:W-:-:S04]  /*29c0*/  IADD3 R40, P0, R40, UR6, RZ ;  /* 0x0000000628287c10 */ /* 0x000fc8000ff1e0ff */
[----:B------:R-:W-:Y:S02]  /*29d0*/  IADD3.X R39, R39, UR4, RZ, P0, !PT ;  /* 0x0000000427277c10 */ /* 0x000fe400087fe4ff */
[----:B------:R-:W-:-:S04]  /*29e0*/  ISETP.GE.U32.AND P0, PT, R40, c[0x0][0x178], PT ;  /* 0x00005e0028007a0c */ /* 0x000fc80003f06070 */
[----:B------:R-:W-:-:S13]  /*29f0*/  ISETP.GE.U32.AND.EX P0, PT, R39, c[0x0][0x17c], PT, P0 ;  /* 0x00005f0027007a0c */ /* 0x000fda0003f06100 */
[----:B------:R-:W-:Y:S01]  /*2a00*/  @P0 CALL.REL.NOINC `(.L_x_777) ;  /* 0x0000001000000944 */ /* 0x000fe20003c00000 */
[----:B------:R-:W-:Y:S05]  /*2a10*/  BRA `(.L_x_778) ;  /* 0xffffd97000007947 */ /* 0x000fea000383ffff */
.L_x_777:
[----:B------:R-:W-:Y:S05]  /*2a20*/  BSYNC B3 ;  /* 0x0000000000037941 */ /* 0x000fea0003800000 */
.L_x_719:
[----:B------:R-:W-:Y:S05]  /*2a30*/  EXIT ;  /* 0x000000000000794d */ /* 0x000fea0003800000 */
        .weak           $__internal_18_$__cuda_sm20_rcp_rn_f32_slowpath
        .type           $__internal_18_$__cuda_sm20_rcp_rn_f32_slowpath,@function
        .size           $__internal_18_$__cuda_sm20_rcp_rn_f32_slowpath,($__internal_19_$__cuda_sm20_sqrt_rn_f32_slowpath - $__internal_18_$__cuda_sm20_rcp_rn_f32_slowpath)
$__internal_18_$__cuda_sm20_rcp_rn_f32_slowpath:
[----:B------:R-:W-:Y:S01]  /*2a40*/  IMAD.SHL.U32 R10, R9, 0x2, RZ ;  /* 0x00000002090a7824 */ /* 0x000fe200078e00ff */
[----:B------:R-:W-:Y:S04]  /*2a50*/  BSSY B6, `(.L_x_779) ;  /* 0x0000030000067945 */ /* 0x000fe80003800000 */
        /* <DEDUP_REMOVED lines=13> */
.L_x_780:
        /* <DEDUP_REMOVED lines=21> */
[----:B------:R-:W-:-:S04]  /*2c80*/  LOP3.LUT P3, RZ, R48, 0x2, RZ, 0xc0, !PT ;  /* 0x0000000230ff7812 */ /* 0x000fc8000786c0ff */
[----:B------:R-:W-:Y:S02]  /*2c90*/  PLOP3.LUT P0, PT, P0, P1, P3, 0xe0, 0x0 ;  /* 0x000000000000781c */ /* 0x000fe40000703c30 */
[----:B------:R-:W-:Y:S02]  /*2ca0*/  LOP3.LUT P1, RZ, R9, 0x7fffff, RZ, 0xc0, !PT ;  /* 0x007fffff09ff7812 */ /* 0x000fe4000782c0ff */
[----:B------:R-:W-:-:S04]  /*2cb0*/  SEL R10, RZ, 0x1, !P0 ;  /* 0x00000001ff0a7807 */ /* 0x000fc80004000000 */
[----:B------:R-:W-:-:S04]  /*2cc0*/  IADD3 R10, -R10, RZ, RZ ;  /* 0x000000ff0a0a7210 */ /* 0x000fc80007ffe1ff */
[----:B------:R-:W-:Y:S02]  /*2cd0*/  ISETP.GE.AND P0, PT, R10, RZ, PT ;  /* 0x000000ff0a00720c */ /* 0x000fe40003f06270 */
[----:B------:R-:W-:-:S04]  /*2ce0*/  IADD3 R10, R19, -0xfc, RZ ;  /* 0xffffff04130a7810 */ /* 0x000fc80007ffe0ff */
[----:B------:R-:W-:-:S07]  /*2cf0*/  SHF.R.U32.HI R10, RZ, R10, R15 ;  /* 0x0000000aff0a7219 */ /* 0x000fce000001160f */
[----:B------:R-:W-:-:S04]  /*2d00*/  @!P0 IADD3 R10, R10, 0x1, RZ ;  /* 0x000000010a0a8810 */ /* 0x000fc80007ffe0ff */
[----:B------:R-:W-:-:S04]  /*2d10*/  @!P1 SHF.L.U32 R10, R10, 0x1, RZ ;  /* 0x000000010a0a9819 */ /* 0x000fc800000006ff */
[----:B------:R-:W-:Y:S01]  /*2d20*/  LOP3.LUT R15, R10, 0x80000000, R9, 0xf8, !PT ;  /* 0x800000000a0f7812 */ /* 0x000fe200078ef809 */
[----:B------:R-:W-:Y:S05]  /*2d30*/  BRA `(.L_x_781) ;  /* 0x0000001000007947 */ /* 0x000fea0003800000 */
.L_x_782:
[----:B------:R0:W1:Y:S02]  /*2d40*/  MUFU.RCP R15, R9 ;  /* 0x00000009000f7308 */ /* 0x0000640000001000 */
.L_x_781:
[----:B------:R-:W-:Y:S05]  /*2d50*/  BSYNC B6 ;  /* 0x0000000000067941 */ /* 0x000fea0003800000 */
.L_x_779:
[----:B------:R-:W-:Y:S02]  /*2d60*/  MOV R46, R23 ;  /* 0x00000017002e7202 */ /* 0x000fe40000000f00 */
[----:B------:R-:W-:-:S04]  /*2d70*/  MOV R47, 0x0 ;  /* 0x00000000002f7802 */ /* 0x000fc80000000f00 */
[----:B------:R-:W-:Y:S05]  /*2d80*/  RET.REL.NODEC R46 `(my_solve_particle_ground_contacts_cuda_kernel_backward) ;  /* 0xffffd2702e007950 */ /* 0x000fea0003c3ffff */
        .weak           $__internal_19_$__cuda_sm20_sqrt_rn_f32_slowpath
        .type           $__internal_19_$__cuda_sm20_sqrt_rn_f32_slowpath,@function
        .size           $__internal_19_$__cuda_sm20_sqrt_rn_f32_slowpath,($__internal_20_$__cuda_sm3x_div_rn_noftz_f32_slowpath - $__internal_19_$__cuda_sm20_sqrt_rn_f32_slowpath)
$__internal_19_$__cuda_sm20_sqrt_rn_f32_slowpath:
[----:B------:R-:W-:-:S13]  /*2d90*/  LOP3.LUT P0, RZ, R12, 0x7fffffff, RZ, 0xc0, !PT ;  /* 0x7fffffff0cff7812 */ /* 0x000fda000780c0ff */
[----:B------:R-:W-:Y:S05]  /*2da0*/  @!P0 BRA `(.L_x_783) ;  /* 0x0000011000008947 */ /* 0x000fea0003800000 */
[----:B------:R-:W-:Y:S01]  /*2db0*/  FSETP.GEU.FTZ.AND P0, PT, R12, RZ, PT ;  /* 0x000000ff0c00720b */ /* 0x000fe20003f1e000 */
[----:B------:R-:W-:-:S12]  /*2dc0*/  IMAD.MOV.U32 R9, RZ, RZ, R12 ;  /* 0x000000ffff097224 */ /* 0x000fd800078e000c */
        /* <DEDUP_REMOVED lines=15> */
.L_x_783:
[----:B------:R-:W-:Y:S02]  /*2ec0*/  MOV R9, R12 ;  /* 0x0000000c00097202 */ /* 0x000fe40000000f00 */
[----:B------:R-:W-:Y:S02]  /*2ed0*/  MOV R12, R17 ;  /* 0x00000011000c7202 */ /* 0x000fe40000000f00 */
[----:B------:R-:W-:-:S04]  /*2ee0*/  MOV R13, 0x0 ;  /* 0x00000000000d7802 */ /* 0x000fc80000000f00 */
[----:B------:R-:W-:Y:S05]  /*2ef0*/  RET.REL.NODEC R12 `(my_solve_particle_ground_contacts_cuda_kernel_backward) ;  /* 0xffffd1000c007950 */ /* 0x000fea0003c3ffff */
        .weak           $__internal_20_$__cuda_sm3x_div_rn_noftz_f32_slowpath
        .type           $__internal_20_$__cuda_sm3x_div_rn_noftz_f32_slowpath,@function
        .size           $__internal_20_$__cuda_sm3x_div_rn_noftz_f32_slowpath,(.L_x_1280 - $__internal_20_$__cuda_sm3x_div_rn_noftz_f32_slowpath)
$__internal_20_$__cuda_sm3x_div_rn_noftz_f32_slowpath:
        /* <DEDUP_REMOVED lines=34> */
.L_x_785:
[----:B------:R-:W-:Y:S01]  /*3120*/  LEA R50, R46, 0xc0800000, 0x17 ;  /* 0xc08000002e327811 */ /* 0x000fe200078eb8ff */
[----:B------:R-:W-:Y:S01]  /*3130*/  BSSY B5, `(.L_x_790) ;  /* 0x0000036000057945 */ /* 0x000fe20003800000 */
[----:B------:R-:W-:Y:S02]  /*3140*/  IADD3 R51, R51, -0x7f, RZ ;  /* 0xffffff8133337810 */ /* 0x000fe40007ffe0ff */
[----:B------:R-:W-:Y:S02]  /*3150*/  IADD3 R52, -R50, R23, RZ ;  /* 0x0000001732347210 */ /* 0x000fe40007ffe1ff */
[C---:B------:R-:W-:Y:S01]  /*3160*/  IADD3 R46, R51.reuse, 0x7f, -R46 ;  /* 0x0000007f332e7810 */ /* 0x040fe20007ffe82e */
[----:B------:R-:W-:Y:S01]  /*3170*/  IMAD R18, R51, -0x800000, R18 ;  /* 0xff80000033127824 */ /* 0x000fe200078e0212 */
[----:B------:R-:W0:Y:S01]  /*3180*/  MUFU.RCP R23, R52 ;  /* 0x0000003400177308 */ /* 0x000e220000001000 */
[----:B------:R-:W-:Y:S01]  /*3190*/  FADD.FTZ R49, -R52, -RZ ;  /* 0x800000ff34317221 */ /* 0x000fe20000010100 */
[----:B------:R-:W-:-:S03]  /*31a0*/  IADD3 R47, R46, R47, RZ ;  /* 0x0000002f2e2f7210 */ /* 0x000fc60007ffe0ff */
        /* <DEDUP_REMOVED lines=21> */
[CCC-:B------:R-:W-:Y:S01]  /*3300*/  FFMA.RP R46, R23.reuse, R49.reuse, R50.reuse ;  /* 0x00000031172e7223 */ /* 0x1c0fe20000008032 */
[----:B------:R-:W-:Y:S01]  /*3310*/  FFMA.RM R23, R23, R49, R50 ;  /* 0x0000003117177223 */ /* 0x000fe20000004032 */
[----:B------:R-:W-:Y:S02]  /*3320*/  IADD3 R50, R51, 0x20, RZ ;  /* 0x0000002033327810 */ /* 0x000fe40007ffe0ff */
[----:B------:R-:W-:Y:S02]  /*3330*/  LOP3.LUT R47, R47, 0x7fffff, RZ, 0xc0, !PT ;  /* 0x007fffff2f2f7812 */ /* 0x000fe400078ec0ff */
[----:B------:R-:W-:Y:S02]  /*3340*/  ISETP.NE.AND P3, PT, R51, RZ, PT ;  /* 0x000000ff3300720c */ /* 0x000fe40003f65270 */
[----:B------:R-:W-:Y:S02]  /*3350*/  LOP3.LUT R47, R47, 0x800000, RZ, 0xfc, !PT ;  /* 0x008000002f2f7812 */ /* 0x000fe400078efcff */
[----:B------:R-:W-:-:S02]  /*3360*/  ISETP.NE.AND P1, PT, R51, RZ, PT ;  /* 0x000000ff3300720c */ /* 0x000fc40003f25270 */
        /* <DEDUP_REMOVED lines=14> */
.L_x_792:
[----:B------:R-:W-:-:S04]  /*3450*/  LOP3.LUT R18, R18, 0x80000000, RZ, 0xc0, !PT ;  /* 0x8000000012127812 */ /* 0x000fc800078ec0ff */
[----:B------:R-:W-:Y:S01]  /*3460*/  LOP3.LUT R18, R18, 0x7f800000, RZ, 0xfc, !PT ;  /* 0x7f80000012127812 */ /* 0x000fe200078efcff */
[----:B------:R-:W-:Y:S05]  /*3470*/  BRA `(.L_x_793) ;  /* 0x0000001000007947 */ /* 0x000fea0003800000 */
.L_x_791:
[----:B------:R-:W-:Y:S02]  /*3480*/  LEA R18, R47, R18, 0x17 ;  /* 0x000000122f127211 */ /* 0x000fe400078eb8ff */
.L_x_793:
[----:B------:R-:W-:Y:S05]  /*3490*/  BSYNC B5 ;  /* 0x0000000000057941 */ /* 0x000fea0003800000 */
.L_x_790:
[----:B------:R-:W-:Y:S05]  /*34a0*/  BRA `(.L_x_794) ;  /* 0x0000008000007947 */ /* 0x000fea0003800000 */
.L_x_789:
[----:B------:R-:W-:-:S04]  /*34b0*/  LOP3.LUT R18, R23, 0x80000000, R18, 0x48, !PT ;  /* 0x8000000017127812 */ /* 0x000fc800078e4812 */
[----:B------:R-:W-:Y:S01]  /*34c0*/  LOP3.LUT R18, R18, 0x7f800000, RZ, 0xfc, !PT ;  /* 0x7f80000012127812 */ /* 0x000fe200078efcff */
[----:B------:R-:W-:Y:S05]  /*34d0*/  BRA `(.L_x_794) ;  /* 0x0000005000007947 */ /* 0x000fea0003800000 */
.L_x_788:
[----:B------:R-:W-:Y:S01]  /*34e0*/  LOP3.LUT R18, R23, 0x80000000, R18, 0x48, !PT ;  /* 0x8000000017127812 */ /* 0x000fe200078e4812 */
[----:B------:R-:W-:Y:S05]  /*34f0*/  BRA `(.L_x_794) ;  /* 0x0000003000007947 */ /* 0x000fea0003800000 */
.L_x_787:
[----:B------:R-:W0:Y:S01]  /*3500*/  MUFU.RSQ R18, -QNAN ;  /* 0xffc0000000127908 */ /* 0x000e220000001400 */
[----:B------:R-:W-:Y:S05]  /*3510*/  BRA `(.L_x_794) ;  /* 0x0000001000007947 */ /* 0x000fea0003800000 */
.L_x_786:
[----:B------:R-:W-:Y:S02]  /*3520*/  FADD.FTZ R18, R18, R23 ;  /* 0x0000001712127221 */ /* 0x000fe40000010000 */
.L_x_794:
[----:B------:R-:W-:Y:S05]  /*3530*/  BSYNC B4 ;  /* 0x0000000000047941 */ /* 0x000fea0003800000 */
.L_x_784:
[----:B------:R-:W-:-:S04]  /*3540*/  MOV R23, 0x0 ;  /* 0x0000000000177802 */ /* 0x000fc80000000f00 */
[----:B------:R-:W-:Y:S05]  /*3550*/  RET.REL.NODEC R22 `(my_solve_particle_ground_contacts_cuda_kernel_backward) ;  /* 0xffffcaa016007950 */ /* 0x000fea0003c3ffff */
.L_x_795:
        /* <DEDUP_REMOVED lines=10> */
.L_x_1280:


//--------------------- .text.my_solve_particle_ground_contacts_cuda_kernel_forward --------------------------
	.section	.text.my_solve_particle_ground_contacts_cuda_kernel_forward,"ax",@progbits
	.sectioninfo	@"SHI_REGISTERS=27"
	.align	128
        .global         my_solve_particle_ground_contacts_cuda_kernel_forward
        .type           my_solve_particle_ground_contacts_cuda_kernel_forward,@function
        .size           my_solve_particle_ground_contacts_cuda_kernel_forward,(.L_x_1282 - my_solve_particle_ground_contacts_cuda_kernel_forward)
        .other          my_solve_particle_ground_contacts_cuda_kernel_forward,@"STO_CUDA_ENTRY STV_DEFAULT"
my_solve_particle_ground_contacts_cuda_kernel_forward:
.text.my_solve_particle_ground_contacts_cuda_kernel_forward:
        /* <DEDUP_REMOVED lines=10> */
[----:B------:R-:W-:Y:S02]  /*00a0*/  ULDC.64 UR6, c[0x0][0x2b0] ;  /* 0x0000ac0000067ab9 */ /* 0x000fe40000000a00 */
[----:B------:R-:W-:Y:S02]  /*00b0*/  USHF.R.S32.HI UR9, URZ, 0x1f, UR15 ;  /* 0x0000001f3f097899 */ /* 0x000fe4000801140f */
[----:B------:R-:W-:Y:S02]  /*00c0*/  UIADD3 UR15, UP0, UR15, UR6, URZ ;  /* 0x000000060f0f7290 */ /* 0x000fe4000ff1e03f */
[----:B------:R-:W-:Y:S02]  /*00d0*/  ULDC UR14, c[0x0][0x2d0] ;  /* 0x0000b400000e7ab9 */ /* 0x000fe40000000800 */
[----:B------:R-:W-:-:S02]  /*00e0*/  UIADD3.X UR16, UR9, UR7, URZ, UP0, !UPT ;  /* 0x0000000709107290 */ /* 0x000fc400087fe43f */
[----:B------:R-:W-:Y:S02]  /*00f0*/  UIADD3 UR17, UP0, UR15, UR14, URZ ;  /* 0x0000000e0f117290 */ /* 0x000fe4000ff1e03f */
[----:B------:R-:W-:Y:S02]  /*0100*/  ULDC UR6, c[0x0][0x0] ;  /* 0x0000000000067ab9 */ /* 0x000fe40000000800 */
[----:B------:R-:W-:Y:S02]  /*0110*/  ULDC UR7, c[0x0][0xc] ;  /* 0x0000030000077ab9 */ /* 0x000fe40000000800 */
[----:B------:R-:W-:Y:S02]  /*0120*/  UIADD3.X UR20, UR9, UR16, URZ, UP0, !UPT ;  /* 0x0000001009147290 */ /* 0x000fe400087fe43f */
[----:B------:R-:W-:Y:S02]  /*0130*/  UIMAD.WIDE.U32 UR6, UR6, UR7, URZ ;  /* 0x00000007060672a5 */ /* 0x000fe4000f8e003f */
[----:B------:R-:W-:-:S02]  /*0140*/  UIADD3 UR14, UP0, UR17, UR14, URZ ;  /* 0x0000000e110e7290 */ /* 0x000fc4000ff1e03f */
[----:B------:R-:W-:Y:S02]  /*0150*/  ULDC UR5, c[0x0][0x280] ;  /* 0x0000a00000057ab9 */ /* 0x000fe40000000800 */
[----:B------:R-:W-:Y:S02]  /*0160*/  ULDC UR8, c[0x0][0x1d8] ;  /* 0x0000760000087ab9 */ /* 0x000fe40000000800 */
[----:B------:R-:W-:Y:S02]  /*0170*/  ULDC UR10, c[0x0][0x248] ;  /* 0x00009200000a7ab9 */ /* 0x000fe40000000800 */
[----:B------:R-:W-:Y:S02]  /*0180*/  ULDC UR11, c[0x0][0x310] ;  /* 0x0000c400000b7ab9 */ /* 0x000fe40000000800 */
[----:B------:R-:W-:Y:S02]  /*0190*/  UMOV UR4, URZ ;  /* 0x0000003f00047c82 */ /* 0x000fe40008000000 */
[----:B------:R-:W-:-:S02]  /*01a0*/  ULDC UR12, c[0x0][0x1a0] ;  /* 0x00006800000c7ab9 */ /* 0x000fc40000000800 */
[----:B------:R-:W-:Y:S02]  /*01b0*/  ULDC UR13, c[0x0][0x210] ;  /* 0x00008400000d7ab9 */ /* 0x000fe40000000800 */
[----:B------:R-:W-:Y:S02]  /*01c0*/  USHF.R.S32.HI UR5, URZ, 0x1f, UR5 ;  /* 0x0000001f3f057899 */ /* 0x000fe40008011405 */
[----:B------:R-:W-:Y:S02]  /*01d0*/  USHF.R.S32.HI UR8, URZ, 0x1f, UR8 ;  /* 0x0000001f3f087899 */ /* 0x000fe40008011408 */
[----:B------:R-:W-:Y:S02]  /*01e0*/  USHF.R.S32.HI UR10, URZ, 0x1f, UR10 ;  /* 0x0000001f3f0a7899 */ /* 0x000fe4000801140a */
[----:B------:R-:W-:Y:S02]  /*01f0*/  USHF.R.S32.HI UR11, URZ, 0x1f, UR11 ;  /* 0x0000001f3f0b7899 */ /* 0x000fe4000801140b */
[----:B------:R-:W-:-:S02]  /*0200*/  USHF.R.S32.HI UR12, URZ, 0x1f, UR12 ;  /* 0x0000001f3f0c7899 */ /* 0x000fc4000801140c */
[----:B------:R-:W-:Y:S02]  /*0210*/  USHF.R.S32.HI UR13, URZ, 0x1f, UR13 ;  /* 0x0000001f3f0d7899 */ /* 0x000fe4000801140d */
[----:B------:R-:W-:Y:S02]  /*0220*/  UIADD3 UR4, UR7, UR4, URZ ;  /* 0x0000000407047290 */ /* 0x000fe4000fffe03f */
[----:B------:R-:W-:Y:S02]  /*0230*/  UIADD3.X UR9, UR9, UR20, URZ, UP0, !UPT ;  /* 0x0000001409097290 */ /* 0x000fe400087fe43f */
[----:B------:R-:W-:Y:S02]  /*0240*/  ULDC.64 UR18, c[0x0][0x118] ;  /* 0x0000460000127ab9 */ /* 0x000fe40000000a00 */
.L_x_814:
[----:B------:R-:W-:Y:S01]  /*0250*/  SHF.R.S32.HI R8, RZ, 0x1f, R6 ;  /* 0x0000001fff087819 */ /* 0x000fe20000011406 */
[----:B0-----:R-:W-:-:S04]  /*0260*/  IMAD.MOV.U32 R3, RZ, RZ, c[0x0][0x280] ;  /* 0x0000a000ff037624 */ /* 0x001fc800078e00ff */
[----:B------:R-:W-:Y:S02]  /*0270*/  IMAD R5, R8, c[0x0][0x280], RZ ;  /* 0x0000a00008057a24 */ /* 0x000fe400078e02ff */
[----:B------:R-:W-:-:S04]  /*0280*/  IMAD.WIDE.U32 R2, R6, R3, c[0x0][0x260] ;  /* 0x0000980006027625 */ /* 0x000fc800078e0003 */
[----:B------:R-:W-:-:S05]  /*0290*/  IMAD R5, R6, UR5, R5 ;  /* 0x0000000506057c24 */ /* 0x000fca000f8e0205 */
[----:B------:R-:W-:-:S05]  /*02a0*/  IADD3 R3, R3, R5, RZ ;  /* 0x0000000503037210 */ /* 0x000fca0007ffe0ff */
[----:B------:R-:W2:Y:S01]  /*02b0*/  LDG.E R2, [R2.64] ;  /* 0x0000001202027981 */ /* 0x000ea2000c1e1900 */
[----:B------:R-:W-:Y:S01]  /*02c0*/  YIELD ;  /* 0x0000000000007946 */ /* 0x000fe20003800000 */
[----:B--2---:R-:W-:-:S04]  /*02d0*/  LOP3.LUT R0, R2, 0x1, RZ, 0xc0, !PT ;  /* 0x0000000102007812 */ /* 0x004fc800078ec0ff */
[----:B------:R-:W-:-:S13]  /*02e0*/  ISETP.NE.U32.AND P0, PT, R0, 0x1, PT ;  /* 0x000000010000780c */ /* 0x000fda0003f05070 */
[----:B------:R-:W-:Y:S05]  /*02f0*/  @P0 EXIT ;  /* 0x000000000000094d */ /* 0x000fea0003800000 */
[----:B------:R-:W-:Y:S01]  /*0300*/  IMAD R3, R8, c[0x0][0x210], RZ ;  /* 0x0000840008037a24 */ /* 0x000fe200078e02ff */
[----:B------:R-:W-:-:S03]  /*0310*/  MOV R9, c[0x0][0x210] ;  /* 0x0000840000097a02 */ /* 0x000fc60000000f00 */
[C---:B------:R-:W-:Y:S02]  /*0320*/  IMAD R5, R6.reuse, UR13, R3 ;  /* 0x0000000d06057c24 */ /* 0x040fe4000f8e0203 */
[----:B------:R-:W-:-:S04]  /*0330*/  IMAD.WIDE.U32 R2, R6, R9, c[0x0][0x1f0] ;  /* 0x00007c0006027625 */ /* 0x000fc800078e0009 */
[----:B------:R-:W-:-:S05]  /*0340*/  IMAD.IADD R3, R3, 0x1, R5 ;  /* 0x0000000103037824 */ /* 0x000fca00078e0205 */
[----:B------:R-:W2:Y:S02]  /*0350*/  LDG.E R9, [R2.64] ;  /* 0x0000001202097981 */ /* 0x000ea4000c1e1900 */
[----:B--2---:R-:W-:-:S13]  /*0360*/  FSETP.NEU.AND P0, PT, R9, RZ, PT ;  /* 0x000000ff0900720b */ /* 0x004fda0003f0d000 */
[----:B------:R-:W-:Y:S05]  /*0370*/  @!P0 EXIT ;  /* 0x000000000000894d */ /* 0x000fea0003800000 */
[----:B------:R-:W-:Y:S01]  /*0380*/  IMAD R3, R8, c[0x0][0x1a0], RZ ;  /* 0x0000680008037a24 */ /* 0x000fe200078e02ff */
[----:B------:R-:W-:Y:S01]  /*0390*/  MOV R11, c[0x0][0x1a0] ;  /* 0x00006800000b7a02 */ /* 0x000fe20000000f00 */
[----:B------:R-:W-:Y:S01]  /*03a0*/  IMAD.MOV.U32 R10, RZ, RZ, c[0x0][0x2b0] ;  /* 0x0000ac00ff0a7624 */ /* 0x000fe200078e00ff */
[----:B------:R-:W-:Y:S01]  /*03b0*/  MOV R12, UR15 ;  /* 0x0000000f000c7c02 */ /* 0x000fe20008000f00 */
[C---:B------:R-:W-:Y:S01]  /*03c0*/  IMAD R5, R6.reuse, UR12, R3 ;  /* 0x0000000c06057c24 */ /* 0x040fe2000f8e0203 */
[----:B------:R-:W-:Y:S01]  /*03d0*/  MOV R13, UR16 ;  /* 0x00000010000d7c02 */ /* 0x000fe20008000f00 */
[----:B------:R-:W-:Y:S01]  /*03e0*/  IMAD.WIDE.U32 R2, R6, R11, c[0x0][0x180] ;  /* 0x0000600006027625 */ /* 0x000fe200078e000b */
[----:B------:R-:W-:-:S03]  /*03f0*/  MOV R11, c[0x0][0x2b4] ;  /* 0x0000ad00000b7a02 */ /* 0x000fc60000000f00 */
[----:B------:R-:W-:Y:S02]  /*0400*/  IMAD.IADD R3, R3, 0x1, R5 ;  /* 0x0000000103037824 */ /* 0x000fe400078e0205 */
[----:B------:R0:W2:Y:S01]  /*0410*/  LDG.E R5, [R12.64] ;  /* 0x000000120c057981 */ /* 0x0000a2000c1e1900 */
[----:B------:R-:W-:-:S03]  /*0420*/  MOV R14, UR17 ;  /* 0x00000011000e7c02 */ /* 0x000fc60008000f00 */
[----:B------:R-:W2:Y:S01]  /*0430*/  LDG.E R0, [R2.64+0x4] ;  /* 0x0000041202007981 */ /* 0x000ea2000c1e1900 */
[----:B------:R-:W-:Y:S01]  /*0440*/  MOV R15, UR20 ;  /* 0x00000014000f7c02 */ /* 0x000fe20008000f00 */
[----:B------:R-:W-:Y:S02]  /*0450*/  IMAD R19, R8, c[0x0][0x248], RZ ;  /* 0x0000920008137a24 */ /* 0x000fe400078e02ff */
[----:B------:R1:W3:Y:S01]  /*0460*/  LDG.E R4, [R10.64] ;  /* 0x000000120a047981 */ /* 0x0002e2000c1e1900 */
[----:B------:R-:W-:Y:S01]  /*0470*/  IMAD.MOV.U32 R21, RZ, RZ, c[0x0][0x248] ;  /* 0x00009200ff157624 */ /* 0x000fe200078e00ff */
[----:B------:R-:W-:Y:S01]  /*0480*/  MOV R16, UR14 ;  /* 0x0000000e00107c02 */ /* 0x000fe20008000f00 */
[C---:B------:R-:W-:Y:S01]  /*0490*/  IMAD R19, R6.reuse, UR10, R19 ;  /* 0x0000000a06137c24 */ /* 0x040fe2000f8e0213 */
[----:B------:R-:W-:Y:S01]  /*04a0*/  MOV R17, UR9 ;  /* 0x0000000900117c02 */ /* 0x000fe20008000f00 */
[----:B0-----:R-:W-:Y:S01]  /*04b0*/  IMAD.WIDE.U32 R12, R6, R21, c[0x0][0x228] ;  /* 0x00008a00060c7625 */ /* 0x001fe200078e0015 */
[----:B------:R-:W4:Y:S04]  /*04c0*/  LDG.E R18, [R2.64+0x8] ;  /* 0x0000081202127981 */ /* 0x000f28000c1e1900 */
[----:B-1----:R-:W3:Y:S01]  /*04d0*/  LDG.E R11, [R2.64] ;  /* 0x00000012020b7981 */ /* 0x002ee2000c1e1900 */
[----:B------:R-:W-:-:S03]  /*04e0*/  IMAD.IADD R13, R13, 0x1, R19 ;  /* 0x000000010d0d7824 */ /* 0x000fc600078e0213 */
[----:B------:R-:W4:Y:S04]  /*04f0*/  LDG.E R10, [R14.64] ;  /* 0x000000120e0a7981 */ /* 0x000f28000c1e1900 */
[----:B------:R-:W5:Y:S04]  /*0500*/  LDG.E R16, [R16.64] ;  /* 0x0000001210107981 */ /* 0x000f68000c1e1900 */
[----:B------:R-:W5:Y:S01]  /*0510*/  LDG.E R12, [R12.64] ;  /* 0x000000120c0c7981 */ /* 0x000f62000c1e1900 */
[----:B--2---:R-:W-:-:S04]  /*0520*/  FMUL R19, R5, R0 ;  /* 0x0000000005137220 */ /* 0x004fc80000400000 */
[----:B---3--:R-:W-:-:S04]  /*0530*/  FFMA R11, R4, R11, R19 ;  /* 0x0000000b040b7223 */ /* 0x008fc80000000013 */
[----:B----4-:R-:W-:-:S04]  /*0540*/  FFMA R11, R10, R18, R11 ;  /* 0x000000120a0b7223 */ /* 0x010fc8000000000b */
[----:B-----5:R-:W-:-:S04]  /*0550*/  FADD R11, R11, R16 ;  /* 0x000000100b0b7221 */ /* 0x020fc80000000000 */
[----:B------:R-:W-:-:S05]  /*0560*/  FADD R11, R11, -R12 ;  /* 0x8000000c0b0b7221 */ /* 0x000fca0000000000 */
[----:B------:R-:W-:-:S04]  /*0570*/  FMNMX R18, RZ, R11, PT ;  /* 0x0000000bff127209 */ /* 0x000fc80003800000 */
[----:B------:R-:W-:-:S13]  /*0580*/  FSETP.GT.AND P0, PT, R18, RZ, PT ;  /* 0x000000ff1200720b */ /* 0x000fda0003f04000 */
[----:B------:R-:W-:Y:S05]  /*0590*/  @P0 EXIT ;  /* 0x000000000000094d */ /* 0x000fea0003800000 */
[----:B------:R-:W-:Y:S01]  /*05a0*/  MOV R13, c[0x0][0x1d8] ;  /* 0x00007600000d7a02 */ /* 0x000fe20000000f00 */
[----:B------:R-:W-:-:S04]  /*05b0*/  IMAD R3, R8, c[0x0][0x1d8], RZ ;  /* 0x0000760008037a24 */ /* 0x000fc800078e02ff */
[C---:B------:R-:W-:Y:S02]  /*05c0*/  IMAD R3, R6.reuse, UR8, R3 ;  /* 0x0000000806037c24 */ /* 0x040fe4000f8e0203 */
[----:B------:R-:W-:-:S05]  /*05d0*/  IMAD.WIDE.U32 R12, R6, R13, c[0x0][0x1b8] ;  /* 0x00006e00060c7625 */ /* 0x000fca00078e000d */
[----:B------:R-:W-:-:S05]  /*05e0*/  IADD3 R13, R13, R3, RZ ;  /* 0x000000030d0d7210 */ /* 0x000fca0007ffe0ff */
[----:B------:R-:W2:Y:S04]  /*05f0*/  LDG.E R0, [R12.64+0x4] ;  /* 0x000004120c007981 */ /* 0x000ea8000c1e1900 */
[----:B------:R-:W3:Y:S04]  /*0600*/  LDG.E R3, [R12.64] ;  /* 0x000000120c037981 */ /* 0x000ee8000c1e1900 */
[----:B------:R-:W4:Y:S01]  /*0610*/  LDG.E R11, [R12.64+0x8] ;  /* 0x000008120c0b7981 */ /* 0x000f22000c1e1900 */
        /* <DEDUP_REMOVED lines=8> */
[----:B------:R-:W-:Y:S01]  /*06a0*/  FMUL R17, R0, R0 ;  /* 0x0000000000117220 */ /* 0x000fe20000400000 */
[----:B------:R-:W-:Y:S01]  /*06b0*/  IMAD.MOV.U32 R11, RZ, RZ, c[0x0][0x2ac] ;  /* 0x0000ab00ff0b7624 */ /* 0x000fe200078e00ff */
[----:B------:R-:W-:Y:S02]  /*06c0*/  FMUL R10, R10, R18 ;  /* 0x000000120a0a7220 */ /* 0x000fe40000400000 */
[----:B------:R-:W-:Y:S02]  /*06d0*/  FFMA R14, R2, R2, R17 ;  /* 0x00000002020e7223 */ /* 0x000fe40000000011 */
[----:B------:R-:W-:Y:S01]  /*06e0*/  FSEL R13, R11, c[0x0][0x2a4], !P0 ;  /* 0x0000a9000b0d7a08 */ /* 0x000fe20004000000 */
[----:B------:R-:W-:Y:S01]  /*06f0*/  FMUL R11, R4, R18 ;  /* 0x00000012040b7220 */ /* 0x000fe20000400000 */
[----:B------:R-:W-:-:S03]  /*0700*/  FFMA R16, R3, R3, R14 ;  /* 0x0000000303107223 */ /* 0x000fc6000000000e */
[----:B------:R-:W-:Y:S01]  /*0710*/  FMUL R13, R18, R13 ;  /* 0x0000000d120d7220 */ /* 0x000fe20000400000 */
[----:B------:R0:W1:Y:S01]  /*0720*/  MUFU.RSQ R15, R16 ;  /* 0x00000010000f7308 */ /* 0x0000620000001400 */
[----:B------:R-:W-:-:S04]  /*0730*/  IADD3 R12, R16, -0xd000000, RZ ;  /* 0xf3000000100c7810 */ /* 0x000fc80007ffe0ff */
[----:B------:R-:W-:Y:S01]  /*0740*/  ISETP.GT.U32.AND P1, PT, R12, 0x727fffff, PT ;  /* 0x727fffff0c00780c */ /* 0x000fe20003f24070 */
[----:B------:R-:W-:-:S12]  /*0750*/  FMUL R12, R5, R18 ;  /* 0x00000012050c7220 */ /* 0x000fd80000400000 */
[----:B------:R-:W-:Y:S05]  /*0760*/  @!P1 BRA `(.L_x_798) ;  /* 0x0000004000009947 */ /* 0x000fea0003800000 */
[----:B01----:R-:W-:Y:S02]  /*0770*/  MOV R18, 0x790 ;  /* 0x0000079000127802 */ /* 0x003fe40000000f00 */
[----:B------:R-:W-:Y:S05]  /*0780*/  CALL.REL.NOINC `($__internal_21_$__cuda_sm20_sqrt_rn_f32_slowpath) ;  /* 0x000007f000007944 */ /* 0x000fea0003c00000 */
[----:B------:R-:W-:Y:S01]  /*0790*/  MOV R5, R14 ;  /* 0x0000000e00057202 */ /* 0x000fe20000000f00 */
[----:B------:R-:W-:Y:S05]  /*07a0*/  BRA `(.L_x_799) ;  /* 0x0000004000007947 */ /* 0x000fea0003800000 */
.L_x_798:
[----:B01----:R-:W-:Y:S01]  /*07b0*/  FMUL.FTZ R5, R16, R15 ;  /* 0x0000000f10057220 */ /* 0x003fe20000410000 */
[----:B------:R-:W-:-:S03]  /*07c0*/  FMUL.FTZ R14, R15, 0.5 ;  /* 0x3f0000000f0e7820 */ /* 0x000fc60000410000 */
[----:B------:R-:W-:-:S04]  /*07d0*/  FFMA R4, -R5, R5, R16 ;  /* 0x0000000505047223 */ /* 0x000fc80000000110 */
[----:B------:R-:W-:Y:S02]  /*07e0*/  FFMA R5, R4, R14, R5 ;  /* 0x0000000e04057223 */ /* 0x000fe40000000005 */
.L_x_799:
[----:B------:R-:W-:Y:S05]  /*07f0*/  BSYNC B1 ;  /* 0x0000000000017941 */ /* 0x000fea0003800000 */
.L_x_797:
[----:B------:R-:W-:Y:S01]  /*0800*/  FSETP.GT.AND P0, PT, R5, RZ, PT ;  /* 0x000000ff0500720b */ /* 0x000fe20003f04000 */
[----:B------:R-:W-:Y:S01]  /*0810*/  BSSY B1, `(.L_x_800) ;  /* 0x000002e000017945 */ /* 0x000fe20003800000 */
[----:B------:R-:W-:Y:S01]  /*0820*/  MOV R4, RZ ;  /* 0x000000ff00047202 */ /* 0x000fe20000000f00 */
[----:B------:R-:W-:Y:S01]  /*0830*/  IMAD.MOV.U32 R17, RZ, RZ, RZ ;  /* 0x000000ffff117224 */ /* 0x000fe200078e00ff */
        /* <DEDUP_REMOVED lines=11> */
[----:B------:R-:W-:Y:S02]  /*08f0*/  MOV R14, 0x910 ;  /* 0x00000910000e7802 */ /* 0x000fe40000000f00 */
[----:B------:R-:W-:Y:S05]  /*0900*/  CALL.REL.NOINC `($__internal_22_$__cuda_sm3x_div_rn_noftz_f32_slowpath) ;  /* 0x000007f000007944 */ /* 0x000fea0003c00000 */
[----:B0-----:R-:W-:Y:S02]  /*0910*/  MOV R15, R3 ;  /* 0x00000003000f7202 */ /* 0x001fe40000000f00 */
.L_x_803:
[----:B------:R-:W-:Y:S05]  /*0920*/  BSYNC B2 ;  /* 0x0000000000027941 */ /* 0x000fea0003800000 */
.L_x_802:
        /* <DEDUP_REMOVED lines=11> */
[----:B------:R-:W-:Y:S05]  /*09e0*/  CALL.REL.NOINC `($__internal_22_$__cuda_sm3x_div_rn_noftz_f32_slowpath) ;  /* 0x0000071000007944 */ /* 0x000fea0003c00000 */
[----:B0-----:R-:W-:Y:S02]  /*09f0*/  MOV R17, R3 ;  /* 0x0000000300117202 */ /* 0x001fe40000000f00 */
.L_x_805:
[----:B------:R-:W-:Y:S05]  /*0a00*/  BSYNC B2 ;  /* 0x0000000000027941 */ /* 0x000fea0003800000 */
.L_x_804:
        /* <DEDUP_REMOVED lines=11> */
[----:B------:R-:W-:Y:S05]  /*0ac0*/  CALL.REL.NOINC `($__internal_22_$__cuda_sm3x_div_rn_noftz_f32_slowpath) ;  /* 0x0000063000007944 */ /* 0x000fea0003c00000 */
[----:B0-----:R-:W-:Y:S02]  /*0ad0*/  IMAD.MOV.U32 R4, RZ, RZ, R3 ;  /* 0x000000ffff047224 */ /* 0x001fe400078e0003 */
.L_x_806:
[----:B------:R-:W-:Y:S05]  /*0ae0*/  BSYNC B2 ;  /* 0x0000000000027941 */ /* 0x000fea0003800000 */
.L_x_801:
[----:B------:R-:W-:Y:S05]  /*0af0*/  BSYNC B1 ;  /* 0x0000000000017941 */ /* 0x000fea0003800000 */
.L_x_800:
[----:B------:R-:W-:Y:S01]  /*0b00*/  FFMA R0, -R5, c[0x0][0x2e8], RZ ;  /* 0x0000ba0005007a23 */ /* 0x000fe200000001ff */
[----:B------:R-:W0:Y:S01]  /*0b10*/  MUFU.RCP R14, R9 ;  /* 0x00000009000e7308 */ /* 0x000e220000001000 */
[----:B------:R-:W-:Y:S03]  /*0b20*/  BSSY B1, `(.L_x_807) ;  /* 0x0000011000017945 */ /* 0x000fe60003800000 */
[----:B------:R-:W-:-:S04]  /*0b30*/  FSETP.GT.AND P0, PT, R13, R0, PT ;  /* 0x000000000d00720b */ /* 0x000fc80003f04000 */
[----:B------:R-:W-:-:S05]  /*0b40*/  FSEL R2, R13, R0, P0 ;  /* 0x000000000d027208 */ /* 0x000fca0000000000 */
[C---:B------:R-:W-:Y:S01]  /*0b50*/  FFMA R3, R2.reuse, R4, -R11 ;  /* 0x0000000402037223 */ /* 0x040fe2000000080b */
[C---:B------:R-:W-:Y:S01]  /*0b60*/  FFMA R0, R2.reuse, R17, -R12 ;  /* 0x0000001102007223 */ /* 0x040fe2000000080c */
[----:B------:R-:W-:Y:S01]  /*0b70*/  FFMA R2, R2, R15, -R10 ;  /* 0x0000000f02027223 */ /* 0x000fe2000000080a */
[----:B0-----:R-:W-:Y:S01]  /*0b80*/  FFMA R5, -R9, R14, 1 ;  /* 0x3f80000009057423 */ /* 0x001fe2000000010e */
[----:B------:R-:W0:Y:S03]  /*0b90*/  FCHK P0, R3, R9 ;  /* 0x0000000903007302 */ /* 0x000e260000000000 */
[----:B------:R-:W-:-:S04]  /*0ba0*/  FFMA R4, R14, R5, R14 ;  /* 0x000000050e047223 */ /* 0x000fc8000000000e */
[----:B------:R-:W-:-:S04]  /*0bb0*/  FFMA R5, R3, R4, RZ ;  /* 0x0000000403057223 */ /* 0x000fc800000000ff */
[----:B------:R-:W-:-:S04]  /*0bc0*/  FFMA R11, -R9, R5, R3 ;  /* 0x00000005090b7223 */ /* 0x000fc80000000103 */
[----:B------:R-:W-:Y:S01]  /*0bd0*/  FFMA R4, R4, R11, R5 ;  /* 0x0000000b04047223 */ /* 0x000fe20000000005 */
[----:B0-----:R-:W-:Y:S05]  /*0be0*/  @!P0 BRA `(.L_x_808) ;  /* 0x0000004000008947 */ /* 0x001fea0003800000 */
[----:B------:R-:W-:Y:S02]  /*0bf0*/  MOV R5, R9 ;  /* 0x0000000900057202 */ /* 0x000fe40000000f00 */
[----:B------:R-:W-:Y:S02]  /*0c00*/  MOV R14, 0xc20 ;  /* 0x00000c20000e7802 */ /* 0x000fe40000000f00 */
[----:B------:R-:W-:Y:S05]  /*0c10*/  CALL.REL.NOINC `($__internal_22_$__cuda_sm3x_div_rn_noftz_f32_slowpath) ;  /* 0x000004e000007944 */ /* 0x000fea0003c00000 */
[----:B0-----:R-:W-:Y:S02]  /*0c20*/  MOV R4, R3 ;  /* 0x0000000300047202 */ /* 0x001fe40000000f00 */
.L_x_808:
[----:B------:R-:W-:Y:S05]  /*0c30*/  BSYNC B1 ;  /* 0x0000000000017941 */ /* 0x000fea0003800000 */
.L_x_807:
        /* <DEDUP_REMOVED lines=12> */
[----:B------:R-:W-:Y:S05]  /*0d00*/  CALL.REL.NOINC `($__internal_22_$__cuda_sm3x_div_rn_noftz_f32_slowpath) ;  /* 0x000003f000007944 */ /* 0x000fea0003c00000 */
[----:B0-----:R-:W-:Y:S02]  /*0d10*/  MOV R10, R3 ;  /* 0x00000003000a7202 */ /* 0x001fe40000000f00 */
.L_x_810:
[----:B------:R-:W-:Y:S05]  /*0d20*/  BSYNC B1 ;  /* 0x0000000000017941 */ /* 0x000fea0003800000 */
.L_x_809:
        /* <DEDUP_REMOVED lines=14> */
.L_x_812:
[----:B------:R-:W-:Y:S05]  /*0e10*/  BSYNC B1 ;  /* 0x0000000000017941 */ /* 0x000fea0003800000 */
.L_x_811:
[----:B------:R-:W-:Y:S01]  /*0e20*/  IMAD R3, R8, c[0x0][0x310], RZ ;  /* 0x0000c40008037a24 */ /* 0x000fe200078e02ff */
[----:B------:R-:W-:Y:S01]  /*0e30*/  FMUL R4, R4, c[0x0][0x2ec] ;  /* 0x0000bb0004047a20 */ /* 0x000fe20000400000 */
[----:B------:R-:W-:Y:S01]  /*0e40*/  IMAD.MOV.U32 R11, RZ, RZ, c[0x0][0x310] ;  /* 0x0000c400ff0b7624 */ /* 0x000fe200078e00ff */
[----:B------:R-:W-:Y:S01]  /*0e50*/  FMUL R10, R10, c[0x0][0x2ec] ;  /* 0x0000bb000a0a7a20 */ /* 0x000fe20000400000 */
[----:B------:R-:W-:Y:S01]  /*0e60*/  IMAD R5, R6, UR11, R3 ;  /* 0x0000000b06057c24 */ /* 0x000fe2000f8e0203 */
[----:B------:R-:W-:Y:S01]  /*0e70*/  FMUL R0, R0, c[0x0][0x2ec] ;  /* 0x0000bb0000007a20 */ /* 0x000fe20000400000 */
[C---:B------:R-:W-:Y:S01]  /*0e80*/  IMAD.WIDE.U32 R2, R6.reuse, R11, c[0x0][0x2f0] ;  /* 0x0000bc0006027625 */ /* 0x040fe200078e000b */
[----:B------:R-:W-:Y:S01]  /*0e90*/  IADD3 R6, P0, R6, UR6, RZ ;  /* 0x0000000606067c10 */ /* 0x000fe2000ff1e0ff */
[----:B------:R-:W-:-:S03]  /*0ea0*/  FMUL R11, R9, R10 ;  /* 0x0000000a090b7220 */ /* 0x000fc60000400000 */
[----:B------:R-:W-:Y:S02]  /*0eb0*/  IADD3.X R7, R7, UR4, RZ, P0, !PT ;  /* 0x0000000407077c10 */ /* 0x000fe400087fe4ff */
[----:B------:R-:W-:Y:S02]  /*0ec0*/  ISETP.GE.U32.AND P0, PT, R6, c[0x0][0x178], PT ;  /* 0x00005e0006007a0c */ /* 0x000fe40003f06070 */
[----:B------:R-:W-:Y:S01]  /*0ed0*/  IADD3 R3, R3, R5, RZ ;  /* 0x0000000503037210 */ /* 0x000fe20007ffe0ff */
[----:B------:R-:W-:Y:S01]  /*0ee0*/  FMUL R5, R9, R4 ;  /* 0x0000000409057220 */ /* 0x000fe20000400000 */
[----:B------:R-:W-:Y:S01]  /*0ef0*/  ISETP.GE.U32.AND.EX P0, PT, R7, c[0x0][0x17c], PT, P0 ;  /* 0x00005f0007007a0c */ /* 0x000fe20003f06100 */
[----:B------:R-:W-:-:S03]  /*0f00*/  FMUL R9, R9, R0 ;  /* 0x0000000009097220 */ /* 0x000fc60000400000 */
[----:B------:R0:W-:Y:S04]  /*0f10*/  RED.E.ADD.F32.FTZ.RN.STRONG.GPU [R2.64], R5 ;  /* 0x000000050200798e */ /* 0x0001e8000c10e792 */
[----:B------:R0:W-:Y:S04]  /*0f20*/  RED.E.ADD.F32.FTZ.RN.STRONG.GPU [R2.64+0x4], R11 ;  /* 0x0000040b0200798e */ /* 0x0001e8000c10e792 */
[----:B------:R0:W-:Y:S01]  /*0f30*/  RED.E.ADD.F32.FTZ.RN.STRONG.GPU [R2.64+0x8], R9 ;  /* 0x000008090200798e */ /* 0x0001e2000c10e792 */
[----:B------:R-:W-:Y:S01]  /*0f40*/  @P0 CALL.REL.NOINC `(.L_x_813) ;  /* 0x0000001000000944 */ /* 0x000fe20003c00000 */
[----:B------:R-:W-:Y:S05]  /*0f50*/  BRA `(.L_x_814) ;  /* 0xfffff2f000007947 */ /* 0x000fea000383ffff */
.L_x_813:
[----:B------:R-:W-:Y:S05]  /*0f60*/  BSYNC B0 ;  /* 0x0000000000007941 */ /* 0x000fea0003800000 */
.L_x_796:
[----:B------:R-:W-:Y:S05]  /*0f70*/  EXIT ;  /* 0x000000000000794d */ /* 0x000fea0003800000 */
        .weak           $__internal_21_$__cuda_sm20_sqrt_rn_f32_slowpath
        .type           $__internal_21_$__cuda_sm20_sqrt_rn_f32_slowpath,@function
        .size           $__internal_21_$__cuda_sm20_sqrt_rn_f32_slowpath,($__internal_22_$__cuda_sm3x_div_rn_noftz_f32_slowpath - $__internal_21_$__cuda_sm20_sqrt_rn_f32_slowpath)
$__internal_21_$__cuda_sm20_sqrt_rn_f32_slowpath:
[----:B------:R-:W-:-:S13]  /*0f80*/  LOP3.LUT P0, RZ, R16, 0x7fffffff, RZ, 0xc0, !PT ;  /* 0x7fffffff10ff7812 */ /* 0x000fda000780c0ff */
[----:B------:R-:W-:Y:S01]  /*0f90*/  @!P0 MOV R5, R16 ;  /* 0x0000001000058202 */ /* 0x000fe20000000f00 */
        /* <DEDUP_REMOVED lines=17> */
[----:B------:R-:W-:-:S04]  /*10b0*/  @P0 FMUL.FTZ R5, R16, 2.3283064365386962891e-10 ;  /* 0x2f80000010050820 */ /* 0x000fc80000410000 */
.L_x_815:
[----:B------:R-:W-:Y:S01]  /*10c0*/  IMAD.MOV.U32 R14, RZ, RZ, R5 ;  /* 0x000000ffff0e7224 */ /* 0x000fe200078e0005 */
[----:B------:R-:W-:Y:S02]  /*10d0*/  MOV R4, R18 ;  /* 0x0000001200047202 */ /* 0x000fe40000000f00 */
[----:B------:R-:W-:-:S04]  /*10e0*/  MOV R5, 0x0 ;  /* 0x0000000000057802 */ /* 0x000fc80000000f00 */
[----:B------:R-:W-:Y:S05]  /*10f0*/  RET.REL.NODEC R4 `(my_solve_particle_ground_contacts_cuda_kernel_forward) ;  /* 0xffffef0004007950 */ /* 0x000fea0003c3ffff */
        .weak           $__internal_22_$__cuda_sm3x_div_rn_noftz_f32_slowpath
        .type           $__internal_22_$__cuda_sm3x_div_rn_noftz_f32_slowpath,@function
        .size           $__internal_22_$__cuda_sm3x_div_rn_noftz_f32_slowpath,(.L_x_1282 - $__internal_22_$__cuda_sm3x_div_rn_noftz_f32_slowpath)
$__internal_22_$__cuda_sm3x_div_rn_noftz_f32_slowpath:
[----:B------:R-:W-:Y:S01]  /*1100*/  SHF.R.U32.HI R18, RZ, 0x17, R5 ;  /* 0x00000017ff127819 */ /* 0x000fe20000011605 */
[----:B------:R-:W-:Y:S01]  /*1110*/  BSSY B3, `(.L_x_816) ;  /* 0x0000063000037945 */ /* 0x000fe20003800000 */
[----:B------:R-:W-:Y:S01]  /*1120*/  SHF.R.U32.HI R16, RZ, 0x17, R3 ;  /* 0x00000017ff107819 */ /* 0x000fe20000011603 */
[----:B------:R-:W-:Y:S01]  /*1130*/  IMAD.MOV.U32 R20, RZ, RZ, R5 ;  /* 0x000000ffff147224 */ /* 0x000fe200078e0005 */
        /* <DEDUP_REMOVED lines=14> */
[----:B------:R-:W-:Y:S02]  /*1220*/  FSETP.NEU.FTZ.AND P2, PT, |R3|, +INF , PT ;  /* 0x7f8000000300780b */ /* 0x000fe40003f5d200 */
        /* <DEDUP_REMOVED lines=16> */
.L_x_817:
        /* <DEDUP_REMOVED lines=17> */
[----:B------:R-:W-:-:S05]  /*1440*/  LOP3.LUT R18, R18, 0xff, RZ, 0xc0, !PT ;  /* 0x000000ff12127812 */ /* 0x000fca00078ec0ff */
[----:B------:R-:W-:-:S05]  /*1450*/  IMAD.IADD R24, R18, 0x1, R19 ;  /* 0x0000000112187824 */ /* 0x000fca00078e0213 */
        /* <DEDUP_REMOVED lines=32> */
.L_x_824:
[----:B------:R-:W-:-:S04]  /*1660*/  LOP3.LUT R3, R3, 0x80000000, RZ, 0xc0, !PT ;  /* 0x8000000003037812 */ /* 0x000fc800078ec0ff */
[----:B------:R-:W-:Y:S01]  /*1670*/  LOP3.LUT R3, R3, 0x7f800000, RZ, 0xfc, !PT ;  /* 0x7f80000003037812 */ /* 0x000fe200078efcff */
[----:B------:R-:W-:Y:S05]  /*1680*/  BRA `(.L_x_825) ;  /* 0x0000001000007947 */ /* 0x000fea0003800000 */
.L_x_823:
[----:B------:R-:W-:Y:S02]  /*1690*/  IMAD R3, R19, 0x800000, R3 ;  /* 0x0080000013037824 */ /* 0x000fe400078e0203 */
.L_x_825:
[----:B------:R-:W-:Y:S05]  /*16a0*/  BSYNC B4 ;  /* 0x0000000000047941 */ /* 0x000fea0003800000 */
.L_x_822:
[----:B------:R-:W-:Y:S05]  /*16b0*/  BRA `(.L_x_826) ;  /* 0x0000008000007947 */ /* 0x000fea0003800000 */
.L_x_821:
[----:B------:R-:W-:-:S04]  /*16c0*/  LOP3.LUT R3, R20, 0x80000000, R3, 0x48, !PT ;  /* 0x8000000014037812 */ /* 0x000fc800078e4803 */
[----:B------:R-:W-:Y:S01]  /*16d0*/  LOP3.LUT R3, R3, 0x7f800000, RZ, 0xfc, !PT ;  /* 0x7f80000003037812 */ /* 0x000fe200078efcff */
[----:B------:R-:W-:Y:S05]  /*16e0*/  BRA `(.L_x_826) ;  /* 0x0000005000007947 */ /* 0x000fea0003800000 */
.L_x_820:
[----:B------:R-:W-:Y:S01]  /*16f0*/  LOP3.LUT R3, R20, 0x80000000, R3, 0x48, !PT ;  /* 0x8000000014037812 */ /* 0x000fe200078e4803 */
[----:B------:R-:W-:Y:S05]  /*1700*/  BRA `(.L_x_826) ;  /* 0x0000003000007947 */ /* 0x000fea0003800000 */
.L_x_819:
[----:B------:R-:W0:Y:S01]  /*1710*/  MUFU.RSQ R3, -QNAN ;  /* 0xffc0000000037908 */ /* 0x000e220000001400 */
[----:B------:R-:W-:Y:S05]  /*1720*/  BRA `(.L_x_826) ;  /* 0x0000001000007947 */ /* 0x000fea0003800000 */
.L_x_818:
[----:B------:R-:W-:Y:S02]  /*1730*/  FADD.FTZ R3, R3, R5 ;  /* 0x0000000503037221 */ /* 0x000fe40000010000 */
.L_x_826:
[----:B------:R-:W-:Y:S05]  /*1740*/  BSYNC B3 ;  /* 0x0000000000037941 */ /* 0x000fea0003800000 */
.L_x_816:
[----:B------:R-:W-:Y:S02]  /*1750*/  MOV R18, R14 ;  /* 0x0000000e00127202 */ /* 0x000fe40000000f00 */
[----:B------:R-:W-:-:S04]  /*1760*/  MOV R19, 0x0 ;  /* 0x0000000000137802 */ /* 0x000fc80000000f00 */
[----:B------:R-:W-:Y:S05]  /*1770*/  RET.REL.NODEC R18 `(my_solve_particle_ground_contacts_cuda_kernel_forward) ;  /* 0xffffe88012007950 */ /* 0x000fea0003c3ffff */
.L_x_827:
        /* <DEDUP_REMOVED lines=16> */
.L_x_1282:


//--------------------- .text.my_apply_particle_deltas_cuda_kernel_backward --------------------------
	.section	.text.my_apply_particle_deltas_cuda_kernel_backward,"ax",@progbits
	.sectioninfo	@"SHI_REGISTERS=34"
	.align	128
        .global         my_apply_particle_deltas_cuda_kernel_backward
        .type           my_apply_particle_deltas_cuda_kernel_backward,@function
        .size           my_apply_particle_deltas_cuda_kernel_backward,(.L_x_1284 - my_apply_particle_deltas_cuda_kernel_backward)
        .other          my_apply_particle_deltas_cuda_kernel_backward,@"STO_CUDA_ENTRY STV_DEFAULT"
my_apply_particle_deltas_cuda_kernel_backward:
.text.my_apply_particle_deltas_cuda_kernel_backward:
        /* <DEDUP_REMOVED lines=12> */
[----:B------:R-:W-:Y:S02]  /*00c0*/  USHF.R.S32.HI UR18, URZ, 0x1f, UR9 ;  /* 0x0000001f3f127899 */ /* 0x000fe40008011409 */
[----:B------:R-:W-:Y:S02]  /*00d0*/  USHF.R.S32.HI UR17, URZ, 0x1f, UR8 ;  /* 0x0000001f3f117899 */ /* 0x000fe40008011408 */
[----:B------:R-:W-:Y:S02]  /*00e0*/  ULDC UR6, c[0x0][0x0] ;  /* 0x0000000000067ab9 */ /* 0x000fe40000000800 */
[----:B------:R-:W-:Y:S01]  /*00f0*/  ULDC UR7, c[0x0][0xc] ;  /* 0x0000030000077ab9 */ /* 0x000fe20000000800 */
[----:B------:R-:W-:Y:S01]  /*0100*/  MOV R8, UR18 ;  /* 0x0000001200087c02 */ /* 0x000fe20008000f00 */
[----:B------:R-:W-:Y:S01]  /*0110*/  ULDC UR10, c[0x0][0x418] ;  /* 0x00010600000a7ab9 */ /* 0x000fe20000000800 */
[----:B------:R-:W-:Y:S01]  /*0120*/  MOV R9, UR17 ;  /* 0x0000001100097c02 */ /* 0x000fe20008000f00 */
[----:B------:R-:W-:-:S02]  /*0130*/  ULDC UR12, c[0x0][0x3e0] ;  /* 0x0000f800000c7ab9 */ /* 0x000fc40000000800 */
[----:B------:R-:W-:Y:S02]  /*0140*/  ULDC UR11, c[0x0][0x2c0] ;  /* 0x0000b000000b7ab9 */ /* 0x000fe40000000800 */
[----:B------:R-:W-:Y:S02]  /*0150*/  ULDC UR14, c[0x0][0x3a0] ;  /* 0x0000e800000e7ab9 */ /* 0x000fe40000000800 */
[----:B------:R-:W-:Y:S02]  /*0160*/  UIMAD.WIDE.U32 UR6, UR6, UR7, URZ ;  /* 0x00000007060672a5 */ /* 0x000fe4000f8e003f */
[----:B------:R-:W-:Y:S02]  /*0170*/  USHF.R.S32.HI UR8, URZ, 0x1f, UR10 ;  /* 0x0000001f3f087899 */ /* 0x000fe4000801140a */
[----:B------:R-:W-:Y:S02]  /*0180*/  ULDC UR13, c[0x0][0x288] ;  /* 0x0000a200000d7ab9 */ /* 0x000fe40000000800 */
[----:B------:R-:W-:-:S02]  /*0190*/  ULDC UR16, c[0x0][0x2f8] ;  /* 0x0000be0000107ab9 */ /* 0x000fc40000000800 */
[----:B------:R-:W-:Y:S02]  /*01a0*/  USHF.R.S32.HI UR10, URZ, 0x1f, UR12 ;  /* 0x0000001f3f0a7899 */ /* 0x000fe4000801140c */
        /* <DEDUP_REMOVED lines=11> */
.L_x_870:
        /* <DEDUP_REMOVED lines=11> */
[----:B------:R-:W-:Y:S05]  /*0310*/  @P0 BRA `(.L_x_830) ;  /* 0x0000196000000947 */ /* 0x000fea0003800000 */
[----:B------:R-:W-:Y:S01]  /*0320*/  MOV R14, c[0x0][0x1d8] ;  /* 0x00007600000e7a02 */ /* 0x000fe20000000f00 */
[C---:B------:R-:W-:Y:S01]  /*0330*/  IMAD R0, R7.reuse, c[0x0][0x1d8], RZ ;  /* 0x0000760007007a24 */ /* 0x040fe200078e02ff */
[----:B------:R-:W-:Y:S01]  /*0340*/  MOV R4, c[0x0][0x248] ;  /* 0x0000920000047a02 */ /* 0x000fe20000000f00 */
[----:B------:R-:W-:Y:S01]  /*0350*/  IMAD R2, R7, c[0x0][0x248], RZ ;  /* 0x0000920007027a24 */ /* 0x000fe200078e02ff */
[----:B------:R-:W-:Y:S01]  /*0360*/  MOV R16, c[0x0][0x1a0] ;  /* 0x0000680000107a02 */ /* 0x000fe20000000f00 */
[----:B------:R-:W-:Y:S02]  /*0370*/  IMAD R3, R9, R13, R0 ;  /* 0x0000000d09037224 */ /* 0x000fe400078e0200 */
[----:B------:R-:W-:Y:S01]  /*0380*/  IMAD.WIDE.U32 R14, R13, R14, c[0x0][0x1b8] ;  /* 0x00006e000d0e7625 */ /* 0x000fe200078e000e */
[----:B------:R-:W-:-:S03]  /*0390*/  SHF.R.S32.HI R6, RZ, 0x1f, R16 ;  /* 0x0000001fff067819 */ /* 0x000fc60000011410 */
[----:B------:R-:W-:Y:S02]  /*03a0*/  IMAD R19, R8, R13, R2 ;  /* 0x0000000d08137224 */ /* 0x000fe400078e0202 */
[----:B------:R-:W-:-:S04]  /*03b0*/  IMAD.WIDE.U32 R4, R13, R4, c[0x0][0x228] ;  /* 0x00008a000d047625 */ /* 0x000fc800078e0004 */
[----:B------:R-:W-:Y:S01]  /*03c0*/  IMAD R0, R7, c[0x0][0x1a0], RZ ;  /* 0x0000680007007a24 */ /* 0x000fe200078e02ff */
[----:B------:R-:W-:Y:S01]  /*03d0*/  IADD3 R5, R5, R19, RZ ;  /* 0x0000001305057210 */ /* 0x000fe20007ffe0ff */
[----:B------:R-:W-:Y:S02]  /*03e0*/  IMAD.IADD R15, R15, 0x1, R3 ;  /* 0x000000010f0f7824 */ /* 0x000fe400078e0203 */
[----:B------:R-:W-:Y:S02]  /*03f0*/  IMAD.WIDE.U32 R16, R13, R16, c[0x0][0x180] ;  /* 0x000060000d107625 */ /* 0x000fe400078e0010 */
[----:B------:R-:W2:Y:S02]  /*0400*/  LDG.E R19, [R4.64+0x4] ;  /* 0x0000041004137981 */ /* 0x000ea4000c1e1900 */
[----:B------:R-:W-:Y:S02]  /*0410*/  IMAD R3, R6, R13, R0 ;  /* 0x0000000d06037224 */ /* 0x000fe400078e0200 */
[----:B------:R-:W3:Y:S03]  /*0420*/  LDG.E R0, [R14.64] ;  /* 0x000000100e007981 */ /* 0x000ee6000c1e1900 */
[----:B------:R-:W-:Y:S01]  /*0430*/  IADD3 R17, R17, R3, RZ ;  /* 0x0000000311117210 */ /* 0x000fe20007ffe0ff */
[----:B------:R0:W2:Y:S04]  /*0440*/  LDG.E R2, [R14.64+0x4] ;  /* 0x000004100e027981 */ /* 0x0000a8000c1e1900 */
[----:B------:R-:W3:Y:S04]  /*0450*/  LDG.E R3, [R4.64] ;  /* 0x0000001004037981 */ /* 0x000ee8000c1e1900 */
[----:B------:R-:W4:Y:S04]  /*0460*/  LDG.E R18, [R16.64] ;  /* 0x0000001010127981 */ /* 0x000f28000c1e1900 */
[----:B------:R0:W5:Y:S04]  /*0470*/  LDG.E R12, [R14.64+0x8] ;  /* 0x000008100e0c7981 */ /* 0x000168000c1e1900 */
[----:B------:R-:W5:Y:S04]  /*0480*/  LDG.E R21, [R4.64+0x8] ;  /* 0x0000081004157981 */ /* 0x000f68000c1e1900 */
[----:B------:R-:W5:Y:S04]  /*0490*/  LDG.E R23, [R16.64+0x4] ;  /* 0x0000041010177981 */ /* 0x000f68000c1e1900 */
[----:B------:R-:W5:Y:S01]  /*04a0*/  LDG.E R25, [R16.64+0x8] ;  /* 0x0000081010197981 */ /* 0x000f62000c1e1900 */
[----:B------:R-:W1:Y:S01]  /*04b0*/  MUFU.RCP R20, c[0x0][0x260] ;  /* 0x0000980000147b08 */ /* 0x000e620000001000 */
[----:B------:R-:W-:Y:S01]  /*04c0*/  MOV R27, c[0x0][0x260] ;  /* 0x00009800001b7a02 */ /* 0x000fe20000000f00 */
[----:B------:R-:W-:Y:S04]  /*04d0*/  BSSY B4, `(.L_x_831) ;  /* 0x0000012000047945 */ /* 0x000fe80003800000 */
[----:B-1----:R-:W-:-:S04]  /*04e0*/  FFMA R27, R20, -R27, 1 ;  /* 0x3f800000141b7423 */ /* 0x002fc8000000081b */
[----:B------:R-:W-:Y:S01]  /*04f0*/  FFMA R20, R20, R27, R20 ;  /* 0x0000001b14147223 */ /* 0x000fe20000000014 */
[----:B---3--:R-:W-:-:S04]  /*0500*/  FADD R3, R0, R3 ;  /* 0x0000000300037221 */ /* 0x008fc80000000000 */
[----:B----4-:R-:W-:-:S04]  /*0510*/  FADD R3, R3, -R18 ;  /* 0x8000001203037221 */ /* 0x010fc80000000000 */
[----:B------:R-:W1:Y:S01]  /*0520*/  FCHK P0, R3, c[0x0][0x260] ;  /* 0x0000980003007b02 */ /* 0x000e620000000000 */
[----:B0-----:R-:W-:Y:S01]  /*0530*/  FFMA R14, R3, R20, RZ ;  /* 0x00000014030e7223 */ /* 0x001fe200000000ff */
[----:B--2---:R-:W-:Y:S01]  /*0540*/  FADD R2, R2, R19 ;  /* 0x0000001302027221 */ /* 0x004fe20000000000 */
[----:B-----5:R-:W-:Y:S02]  /*0550*/  FADD R0, R12, R21 ;  /* 0x000000150c007221 */ /* 0x020fe40000000000 */
[----:B------:R-:W-:Y:S01]  /*0560*/  FFMA R5, R14, -c[0x0][0x260], R3 ;  /* 0x800098000e057a23 */ /* 0x000fe20000000003 */
[----:B------:R-:W-:-:S03]  /*0570*/  FADD R2, R2, -R23 ;  /* 0x8000001702027221 */ /* 0x000fc60000000000 */
[----:B------:R-:W-:Y:S01]  /*0580*/  FFMA R19, R20, R5, R14 ;  /* 0x0000000514137223 */ /* 0x000fe2000000000e */
[----:B------:R-:W-:Y:S01]  /*0590*/  FADD R0, R0, -R25 ;  /* 0x8000001900007221 */ /* 0x000fe20000000000 */
[----:B-1----:R-:W-:Y:S05]  /*05a0*/  @!P0 BRA `(.L_x_832) ;  /* 0x0000004000008947 */ /* 0x002fea0003800000 */
[----:B------:R-:W-:Y:S02]  /*05b0*/  MOV R4, c[0x0][0x260] ;  /* 0x0000980000047a02 */ /* 0x000fe40000000f00 */
[----:B------:R-:W-:Y:S02]  /*05c0*/  MOV R20, 0x5e0 ;  /* 0x000005e000147802 */ /* 0x000fe40000000f00 */
[----:B------:R-:W-:Y:S05]  /*05d0*/  CALL.REL.NOINC `($__internal_24_$__cuda_sm3x_div_rn_noftz_f32_slowpath) ;  /* 0x000018a000007944 */ /* 0x000fea0003c00000 */
[----:B------:R-:W-:Y:S02]  /*05e0*/  IMAD.MOV.U32 R19, RZ, RZ, R3 ;  /* 0x000000ffff137224 */ /* 0x000fe400078e0003 */
.L_x_832:
[----:B------:R-:W-:Y:S05]  /*05f0*/  BSYNC B4 ;  /* 0x0000000000047941 */ /* 0x000fea0003800000 */
.L_x_831:
[----:B------:R-:W0:Y:S01]  /*0600*/  MUFU.RCP R3, c[0x0][0x260] ;  /* 0x0000980000037b08 */ /* 0x000e220000001000 */
[----:B------:R-:W-:Y:S01]  /*0610*/  MOV R4, c[0x0][0x260] ;  /* 0x0000980000047a02 */ /* 0x000fe20000000f00 */
[----:B------:R-:W-:Y:S06]  /*0620*/  BSSY B4, `(.L_x_833) ;  /* 0x000000d000047945 */ /* 0x000fec0003800000 */
[----:B------:R-:W1:Y:S01]  /*0630*/  FCHK P0, R2, c[0x0][0x260] ;  /* 0x0000980002007b02 */ /* 0x000e620000000000 */
[----:B0-----:R-:W-:-:S04]  /*0640*/  FFMA R4, R3, -R4, 1 ;  /* 0x3f80000003047423 */ /* 0x001fc80000000804 */
[----:B------:R-:W-:-:S04]  /*0650*/  FFMA R12, R3, R4, R3 ;  /* 0x00000004030c7223 */ /* 0x000fc80000000003 */
[----:B------:R-:W-:-:S04]  /*0660*/  FFMA R17, R2, R12, RZ ;  /* 0x0000000c02117223 */ /* 0x000fc800000000ff */
[----:B------:R-:W-:-:S04]  /*0670*/  FFMA R4, R17, -c[0x0][0x260], R2 ;  /* 0x8000980011047a23 */ /* 0x000fc80000000002 */
[----:B------:R-:W-:Y:S01]  /*0680*/  FFMA R17, R12, R4, R17 ;  /* 0x000000040c117223 */ /* 0x000fe20000000011 */
[----:B-1----:R-:W-:Y:S05]  /*0690*/  @!P0 BRA `(.L_x_834) ;  /* 0x0000005000008947 */ /* 0x002fea0003800000 */
[----:B------:R-:W-:Y:S02]  /*06a0*/  MOV R3, R2 ;  /* 0x0000000200037202 */ /* 0x000fe40000000f00 */
[----:B------:R-:W-:Y:S02]  /*06b0*/  MOV R4, c[0x0][0x260] ;  /* 0x0000980000047a02 */ /* 0x000fe40000000f00 */
[----:B------:R-:W-:Y:S02]  /*06c0*/  MOV R20, 0x6e0 ;  /* 0x000006e000147802 */ /* 0x000fe40000000f00 */
[----:B------:R-:W-:Y:S05]  /*06d0*/  CALL.REL.NOINC `($__internal_24_$__cuda_sm3x_div_rn_noftz_f32_slowpath) ;  /* 0x000017a000007944 */ /* 0x000fea0003c00000 */
[----:B------:R-:W-:Y:S02]  /*06e0*/  MOV R17, R3 ;  /* 0x0000000300117202 */ /* 0x000fe40000000f00 */
.L_x_834:
[----:B------:R-:W-:Y:S05]  /*06f0*/  BSYNC B4 ;  /* 0x0000000000047941 */ /* 0x000fea0003800000 */
.L_x_833:
[----:B------:R-:W0:Y:S01]  /*0700*/  MUFU.RCP R2, c[0x0][0x260] ;  /* 0x0000980000027b08 */ /* 0x000e220000001000 */
[----:B------:R-:W-:Y:S01]  /*0710*/  IMAD.MOV.U32 R3, RZ, RZ, c[0x0][0x260] ;  /* 0x00009800ff037624 */ /* 0x000fe200078e00ff */
        /* <DEDUP_REMOVED lines=13> */
.L_x_836:
[----:B------:R-:W-:Y:S05]  /*07f0*/  BSYNC B4 ;  /* 0x0000000000047941 */ /* 0x000fea0003800000 */
.L_x_835:
[----:B------:R-:W-:Y:S01]  /*0800*/  FMUL R0, R17, R17 ;  /* 0x0000001111007220 */ /* 0x000fe20000400000 */
[----:B------:R-:W-:Y:S03]  /*0810*/  BSSY B2, `(.L_x_837) ;  /* 0x000000e000027945 */ /* 0x000fe60003800000 */
[----:B------:R-:W-:-:S04]  /*0820*/  FFMA R0, R19, R19, R0 ;  /* 0x0000001313007223 */ /* 0x000fc80000000000 */
[----:B------:R-:W-:-:S04]  /*0830*/  FFMA R2, R15, R15, R0 ;  /* 0x0000000f0f027223 */ /* 0x000fc80000000000 */
[----:B------:R0:W1:Y:S01]  /*0840*/  MUFU.RSQ R3, R2 ;  /* 0x0000000200037308 */ /* 0x0000620000001400 */
[----:B------:R-:W-:-:S04]  /*0850*/  IADD3 R0, R2, -0xd000000, RZ ;  /* 0xf300000002007810 */ /* 0x000fc80007ffe0ff */
[----:B------:R-:W-:-:S13]  /*0860*/  ISETP.GT.U32.AND P0, PT, R0, 0x727fffff, PT ;  /* 0x727fffff0000780c */ /* 0x000fda0003f04070 */
[----:B------:R-:W-:Y:S05]  /*0870*/  @!P0 BRA `(.L_x_838) ;  /* 0x0000003000008947 */ /* 0x000fea0003800000 */
[----:B01----:R-:W-:Y:S02]  /*0880*/  MOV R14, 0x8a0 ;  /* 0x000008a0000e7802 */ /* 0x003fe40000000f00 */
[----:B------:R-:W-:Y:S05]  /*0890*/  CALL.REL.NOINC `($__internal_23_$__cuda_sm20_sqrt_rn_f32_slowpath) ;  /* 0x0000147000007944 */ /* 0x000fea0003c00000 */
[----:B------:R-:W-:Y:S05]  /*08a0*/  BRA `(.L_x_839) ;  /* 0x0000004000007947 */ /* 0x000fea0003800000 */
.L_x_838:
[----:B01----:R-:W-:Y:S01]  /*08b0*/  FMUL.FTZ R16, R2, R3 ;  /* 0x0000000302107220 */ /* 0x003fe20000410000 */
[----:B------:R-:W-:-:S03]  /*08c0*/  FMUL.FTZ R0, R3, 0.5 ;  /* 0x3f00000003007820 */ /* 0x000fc60000410000 */
[----:B------:R-:W-:-:S04]  /*08d0*/  FFMA R3, -R16, R16, R2 ;  /* 0x0000001010037223 */ /* 0x000fc80000000102 */
[----:B------:R-:W-:Y:S02]  /*08e0*/  FFMA R16, R3, R0, R16 ;  /* 0x0000000003107223 */ /* 0x000fe40000000010 */
.L_x_839:
[----:B------:R-:W-:Y:S05]  /*08f0*/  BSYNC B2 ;  /* 0x0000000000027941 */ /* 0x000fea0003800000 */
.L_x_837:
[----:B------:R-:W-:Y:S01]  /*0900*/  FSETP.GT.AND P0, PT, R16, c[0x0][0x264], PT ;  /* 0x0000990010007a0b */ /* 0x000fe20003f04000 */
[----:B------:R-:W-:-:S12]  /*0910*/  BSSY B4, `(.L_x_840) ;  /* 0x0000011000047945 */ /* 0x000fd80003800000 */
[----:B------:R-:W-:Y:S05]  /*0920*/  @!P0 BRA `(.L_x_841) ;  /* 0x000000f000008947 */ /* 0x000fea0003800000 */
[----:B------:R-:W0:Y:S01]  /*0930*/  MUFU.RCP R3, R16 ;  /* 0x0000001000037308 */ /* 0x000e220000001000 */
[----:B------:R-:W-:Y:S02]  /*0940*/  ULDC UR15, c[0x0][0x264] ;  /* 0x00009900000f7ab9 */ /* 0x000fe40000000800 */
[----:B------:R-:W-:-:S05]  /*0950*/  MOV R5, UR15 ;  /* 0x0000000f00057c02 */ /* 0x000fca0008000f00 */
[----:B------:R-:W1:Y:S01]  /*0960*/  FCHK P0, R5, R16 ;  /* 0x0000001005007302 */ /* 0x000e620000000000 */
[----:B0-----:R-:W-:-:S04]  /*0970*/  FFMA R0, R3, -R16, 1 ;  /* 0x3f80000003007423 */ /* 0x001fc80000000810 */
[----:B------:R-:W-:-:S04]  /*0980*/  FFMA R0, R3, R0, R3 ;  /* 0x0000000003007223 */ /* 0x000fc80000000003 */
[----:B------:R-:W-:-:S04]  /*0990*/  FFMA R3, R0, c[0x0][0x264], RZ ;  /* 0x0000990000037a23 */ /* 0x000fc800000000ff */
[----:B------:R-:W-:-:S04]  /*09a0*/  FFMA R10, R3, -R16, c[0x0][0x264] ;  /* 0x00009900030a7623 */ /* 0x000fc80000000810 */
[----:B------:R-:W-:Y:S01]  /*09b0*/  FFMA R10, R0, R10, R3 ;  /* 0x0000000a000a7223 */ /* 0x000fe20000000003 */
[----:B-1----:R-:W-:Y:S05]  /*09c0*/  @!P0 BRA `(.L_x_841) ;  /* 0x0000005000008947 */ /* 0x002fea0003800000 */
[----:B------:R-:W-:Y:S01]  /*09d0*/  IMAD.MOV.U32 R3, RZ, RZ, c[0x0][0x264] ;  /* 0x00009900ff037624 */ /* 0x000fe200078e00ff */
[----:B------:R-:W-:Y:S02]  /*09e0*/  MOV R4, R16 ;  /* 0x0000001000047202 */ /* 0x000fe40000000f00 */
[----:B------:R-:W-:Y:S02]  /*09f0*/  MOV R20, 0xa10 ;  /* 0x00000a1000147802 */ /* 0x000fe40000000f00 */
[----:B------:R-:W-:Y:S05]  /*0a00*/  CALL.REL.NOINC `($__internal_24_$__cuda_sm3x_div_rn_noftz_f32_slowpath) ;  /* 0x0000147000007944 */ /* 0x000fea0003c00000 */
[----:B------:R-:W-:Y:S02]  /*0a10*/  MOV R10, R3 ;  /* 0x00000003000a7202 */ /* 0x000fe40000000f00 */
.L_x_841:
[----:B------:R-:W-:Y:S05]  /*0a20*/  BSYNC B4 ;  /* 0x0000000000047941 */ /* 0x000fea0003800000 */
.L_x_840:
        /* <DEDUP_REMOVED lines=16> */
.L_x_842:
[----:B------:R-:W-:Y:S01]  /*0b30*/  ISETP.NE.U32.AND P0, PT, RZ, c[0x0][0x2a8], PT ;  /* 0x0000aa00ff007a0c */ /* 0x000fe20003f05070 */
[----:B------:R-:W-:Y:S01]  /*0b40*/  IMAD.MOV.U32 R21, RZ, RZ, RZ ;  /* 0x000000ffff157224 */ /* 0x000fe200078e00ff */
[----:B------:R-:W-:-:S02]  /*0b50*/  MOV R23, RZ ;  /* 0x000000ff00177202 */ /* 0x000fc40000000f00 */
[----:B------:R-:W-:Y:S02]  /*0b60*/  ISETP.NE.AND.EX P0, PT, RZ, c[0x0][0x2ac], PT, P0 ;  /* 0x0000ab00ff007a0c */ /* 0x000fe40003f05300 */
[----:B------:R-:W-:-:S11]  /*0b70*/  MOV R25, RZ ;  /* 0x000000ff00197202 */ /* 0x000fd60000000f00 */
        /* <DEDUP_REMOVED lines=13> */
.L_x_843:
[----:B------:R-:W-:-:S04]  /*0c50*/  ISETP.NE.U32.AND P0, PT, RZ, c[0x0][0x3c0], PT ;  /* 0x0000f000ff007a0c */ /* 0x000fc80003f05070 */
[----:B------:R-:W-:-:S13]  /*0c60*/  ISETP.NE.AND.EX P0, PT, RZ, c[0x0][0x3c4], PT, P0 ;  /* 0x0000f100ff007a0c */ /* 0x000fda0003f05300 */
        /* <DEDUP_REMOVED lines=13> */
[----:B------:R-:W-:Y:S05]  /*0d40*/  BRA `(.L_x_845) ;  /* 0x0000012000007947 */ /* 0x000fea0003800000 */
.L_x_844:
        /* <DEDUP_REMOVED lines=18> */
.L_x_845:
[----:B------:R-:W-:Y:S01]  /*0e70*/  FSETP.GT.AND P0, PT, R16, c[0x0][0x264], PT ;  /* 0x0000990010007a0b */ /* 0x000fe20003f04000 */
[----:B------:R-:W-:Y:S01]  /*0e80*/  BSSY B4, `(.L_x_846) ;  /* 0x000001e000047945 */ /* 0x000fe20003800000 */
[----:B------:R-:W-:-:S11]  /*0e90*/  IMAD.MOV.U32 R18, RZ, RZ, RZ ;  /* 0x000000ffff127224 */ /* 0x000fd600078e00ff */
[----:B------:R-:W-:Y:S05]  /*0ea0*/  @!P0 BRA `(.L_x_847) ;  /* 0x000001b000008947 */ /* 0x000fea0003800000 */
[----:B------:R-:W0:Y:S01]  /*0eb0*/  MUFU.RCP R5, R16 ;  /* 0x0000001000057308 */ /* 0x000e220000001000 */
[----:B------:R-:W-:Y:S01]  /*0ec0*/  FADD R23, RZ, R23 ;  /* 0x00000017ff177221 */ /* 0x000fe20000000000 */
[----:B------:R-:W-:Y:S01]  /*0ed0*/  FADD R25, RZ, R25 ;  /* 0x00000019ff197221 */ /* 0x000fe20000000000 */
[----:B------:R-:W-:Y:S01]  /*0ee0*/  FADD R21, RZ, R21 ;  /* 0x00000015ff157221 */ /* 0x000fe20000000000 */
[----:B------:R-:W-:Y:S01]  /*0ef0*/  BSSY B5, `(.L_x_848) ;  /* 0x0000015000057945 */ /* 0x000fe20003800000 */
[----:B------:R-:W-:Y:S01]  /*0f00*/  FMUL R0, R23, R17 ;  /* 0x0000001117007220 */ /* 0x000fe20000400000 */
[----:B------:R-:W-:-:S03]  /*0f10*/  FMUL R23, R10, R23 ;  /* 0x000000170a177220 */ /* 0x000fc60000400000 */
[----:B------:R-:W-:Y:S01]  /*0f20*/  FFMA R0, R25, R19, R0 ;  /* 0x0000001319007223 */ /* 0x000fe20000000000 */
[----:B------:R-:W-:-:S03]  /*0f30*/  FMUL R25, R10, R25 ;  /* 0x000000190a197220 */ /* 0x000fc60000400000 */
[----:B------:R-:W-:Y:S01]  /*0f40*/  FFMA R0, R21, R15, R0 ;  /* 0x0000000f15007223 */ /* 0x000fe20000000000 */
[C---:B------:R-:W-:Y:S01]  /*0f50*/  FMUL R21, R10.reuse, R21 ;  /* 0x000000150a157220 */ /* 0x040fe20000400000 */
[C---:B0-----:R-:W-:Y:S02]  /*0f60*/  FFMA R4, R5.reuse, -R16, 1 ;  /* 0x3f80000005047423 */ /* 0x041fe40000000810 */
[----:B------:R-:W-:Y:S02]  /*0f70*/  FADD R3, RZ, R0 ;  /* 0x00000000ff037221 */ /* 0x000fe40000000000 */
[----:B------:R-:W-:Y:S02]  /*0f80*/  FFMA R0, R5, R4, R5 ;  /* 0x0000000405007223 */ /* 0x000fe40000000005 */
[----:B------:R-:W-:-:S04]  /*0f90*/  FMUL R5, R10, R3 ;  /* 0x000000030a057220 */ /* 0x000fc80000400000 */
[----:B------:R-:W0:Y:S01]  /*0fa0*/  FCHK P0, R5, R16 ;  /* 0x0000001005007302 */ /* 0x000e220000000000 */
[----:B------:R-:W-:-:S04]  /*0fb0*/  FFMA R3, R0, R5, RZ ;  /* 0x0000000500037223 */ /* 0x000fc800000000ff */
[----:B------:R-:W-:-:S04]  /*0fc0*/  FFMA R4, R3, -R16, R5 ;  /* 0x8000001003047223 */ /* 0x000fc80000000005 */
[----:B------:R-:W-:Y:S01]  /*0fd0*/  FFMA R0, R0, R4, R3 ;  /* 0x0000000400007223 */ /* 0x000fe20000000003 */
[----:B0-----:R-:W-:Y:S05]  /*0fe0*/  @!P0 BRA `(.L_x_849) ;  /* 0x0000005000008947 */ /* 0x001fea0003800000 */
[----:B------:R-:W-:Y:S02]  /*0ff0*/  MOV R3, R5 ;  /* 0x0000000500037202 */ /* 0x000fe40000000f00 */
[----:B------:R-:W-:Y:S02]  /*1000*/  MOV R4, R16 ;  /* 0x0000001000047202 */ /* 0x000fe40000000f00 */
[----:B------:R-:W-:Y:S02]  /*1010*/  MOV R20, 0x1030 ;  /* 0x0000103000147802 */ /* 0x000fe40000000f00 */
[----:B------:R-:W-:Y:S05]  /*1020*/  CALL.REL.NOINC `($__internal_24_$__cuda_sm3x_div_rn_noftz_f32_slowpath) ;  /* 0x00000e5000007944 */ /* 0x000fea0003c00000 */
[----:B------:R-:W-:Y:S02]  /*1030*/  MOV R0, R3 ;  /* 0x0000000300007202 */ /* 0x000fe40000000f00 */
.L_x_849:
[----:B------:R-:W-:Y:S05]  /*1040*/  BSYNC B5 ;  /* 0x0000000000057941 */ /* 0x000fea0003800000 */
.L_x_848:
[----:B------:R-:W-:Y:S02]  /*1050*/  FADD R18, RZ, -R0 ;  /* 0x80000000ff127221 */ /* 0x000fe40000000000 */
.L_x_847:
[----:B------:R-:W-:Y:S05]  /*1060*/  BSYNC B4 ;  /* 0x0000000000047941 */ /* 0x000fea0003800000 */
.L_x_846:
[----:B------:R-:W-:Y:S01]  /*1070*/  FSETP.GT.AND P0, PT, R16, RZ, PT ;  /* 0x000000ff1000720b */ /* 0x000fe20003f04000 */
[----:B------:R-:W-:Y:S01]  /*1080*/  BSSY B4, `(.L_x_850) ;  /* 0x0000035000047945 */ /* 0x000fe20003800000 */
[----:B------:R-:W-:Y:S01]  /*1090*/  FADD R21, RZ, R21 ;  /* 0x00000015ff157221 */ /* 0x000fe20000000000 */
[----:B------:R-:W-:Y:S01]  /*10a0*/  FADD R23, RZ, R23 ;  /* 0x00000017ff177221 */ /* 0x000fe20000000000 */
[----:B------:R-:W-:-:S09]  /*10b0*/  FADD R25, RZ, R25 ;  /* 0x00000019ff197221 */ /* 0x000fd20000000000 */
        /* <DEDUP_REMOVED lines=13> */
[----:B------:R-:W-:Y:S05]  /*1190*/  CALL.REL.NOINC `($__internal_24_$__cuda_sm3x_div_rn_noftz_f32_slowpath) ;  /* 0x00000ce000007944 */ /* 0x000fea0003c00000 */
[----:B------:R-:W-:Y:S02]  /*11a0*/  IMAD.MOV.U32 R24, RZ, RZ, R3 ;  /* 0x000000ffff187224 */ /* 0x000fe400078e0003 */
.L_x_853:
[----:B------:R-:W-:Y:S05]  /*11b0*/  BSYNC B5 ;  /* 0x0000000000057941 */ /* 0x000fea0003800000 */
.L_x_852:
        /* <DEDUP_REMOVED lines=13> */
[----:B------:R-:W-:Y:S02]  /*1290*/  MOV R30, R3 ;  /* 0x00000003001e7202 */ /* 0x000fe40000000f00 */
.L_x_855:
[----:B------:R-:W-:Y:S05]  /*12a0*/  BSYNC B5 ;  /* 0x0000000000057941 */ /* 0x000fea0003800000 */
.L_x_854:
        /* <DEDUP_REMOVED lines=14> */
.L_x_857:
[----:B------:R-:W-:Y:S05]  /*1390*/  BSYNC B5 ;  /* 0x0000000000057941 */ /* 0x000fea0003800000 */
.L_x_856:
[-C--:B------:R-:W-:Y:S01]  /*13a0*/  FFMA R25, R24, R18.reuse, R25 ;  /* 0x0000001218197223 */ /* 0x080fe20000000019 */
[-C--:B------:R-:W-:Y:S01]  /*13b0*/  FFMA R23, R30, R18.reuse, R23 ;  /* 0x000000121e177223 */ /* 0x080fe20000000017 */
[----:B------:R-:W-:Y:S02]  /*13c0*/  FFMA R21, R0, R18, R21 ;  /* 0x0000001200157223 */ /* 0x000fe40000000015 */
.L_x_851:
[----:B------:R-:W-:Y:S05]  /*13d0*/  BSYNC B4 ;  /* 0x0000000000047941 */ /* 0x000fea0003800000 */
.L_x_850:
        /* <DEDUP_REMOVED lines=15> */
.L_x_859:
[----:B------:R-:W-:Y:S05]  /*14d0*/  BSYNC B4 ;  /* 0x0000000000047941 */ /* 0x000fea0003800000 */
.L_x_858:
[----:B------:R-:W0:Y:S01]  /*14e0*/  MUFU.RCP R0, c[0x0][0x260] ;  /* 0x0000980000007b08 */ /* 0x000e220000001000 */
[----:B------:R-:W-:Y:S01]  /*14f0*/  MOV R3, c[0x0][0x260] ;  /* 0x0000980000037a02 */ /* 0x000fe20000000f00 */
[----:B------:R-:W-:Y:S01]  /*1500*/  BSSY B4, `(.L_x_860) ;  /* 0x000000e000047945 */ /* 0x000fe20003800000 */
[----:B------:R-:W-:-:S05]  /*1510*/  FADD R15, RZ, R15 ;  /* 0x0000000fff0f7221 */ /* 0x000fca0000000000 */
[----:B------:R-:W1:Y:S01]  /*1520*/  FCHK P0, R23, c[0x0][0x260] ;  /* 0x0000980017007b02 */ /* 0x000e620000000000 */
[----:B0-----:R-:W-:-:S04]  /*1530*/  FFMA R3, R0, -R3, 1 ;  /* 0x3f80000000037423 */ /* 0x001fc80000000803 */
[----:B------:R-:W-:-:S04]  /*1540*/  FFMA R0, R0, R3, R0 ;  /* 0x0000000300007223 */ /* 0x000fc80000000000 */
[----:B------:R-:W-:-:S04]  /*1550*/  FFMA R4, R0, R23, RZ ;  /* 0x0000001700047223 */ /* 0x000fc800000000ff */
[----:B------:R-:W-:-:S04]  /*1560*/  FFMA R3, R4, -c[0x0][0x260], R23 ;  /* 0x8000980004037a23 */ /* 0x000fc80000000017 */
[----:B------:R-:W-:Y:S01]  /*1570*/  FFMA R17, R0, R3, R4 ;  /* 0x0000000300117223 */ /* 0x000fe20000000004 */
[----:B-1----:R-:W-:Y:S05]  /*1580*/  @!P0 BRA `(.L_x_861) ;  /* 0x0000005000008947 */ /* 0x002fea0003800000 */
[----:B------:R-:W-:Y:S01]  /*1590*/  IMAD.MOV.U32 R3, RZ, RZ, R23 ;  /* 0x000000ffff037224 */ /* 0x000fe200078e0017 */
[----:B------:R-:W-:Y:S02]  /*15a0*/  MOV R4, c[0x0][0x260] ;  /* 0x0000980000047a02 */ /* 0x000fe40000000f00 */
[----:B------:R-:W-:Y:S02]  /*15b0*/  MOV R20, 0x15d0 ;  /* 0x000015d000147802 */ /* 0x000fe40000000f00 */
[----:B------:R-:W-:Y:S05]  /*15c0*/  CALL.REL.NOINC `($__internal_24_$__cuda_sm3x_div_rn_noftz_f32_slowpath) ;  /* 0x000008b000007944 */ /* 0x000fea0003c00000 */
[----:B------:R-:W-:Y:S02]  /*15d0*/  MOV R17, R3 ;  /* 0x0000000300117202 */ /* 0x000fe40000000f00 */
.L_x_861:
[----:B------:R-:W-:Y:S05]  /*15e0*/  BSYNC B4 ;  /* 0x0000000000047941 */ /* 0x000fea0003800000 */
.L_x_860:
        /* <DEDUP_REMOVED lines=15> */
.L_x_863:
[----:B------:R-:W-:Y:S05]  /*16e0*/  BSYNC B4 ;  /* 0x0000000000047941 */ /* 0x000fea0003800000 */
.L_x_862:
[----:B------:R-:W-:Y:S01]  /*16f0*/  ISETP.NE.U32.AND P0, PT, RZ, c[0x0][0x380], PT ;  /* 0x0000e000ff007a0c */ /* 0x000fe20003f05070 */
[----:B------:R-:W-:Y:S01]  /*1700*/  FADD R3, RZ, R3 ;  /* 0x00000003ff037221 */ /* 0x000fe20000000000 */
[----:B------:R-:W-:Y:S01]  /*1710*/  FADD R0, R15, R14 ;  /* 0x0000000e0f007221 */ /* 0x000fe20000000000 */
[----:B------:R-:W-:Y:S01]  /*1720*/  FADD R12, R17, R12 ;  /* 0x0000000c110c7221 */ /* 0x000fe20000000000 */
[----:B------:R-:W-:Y:S01]  /*1730*/  ISETP.NE.AND.EX P0, PT, RZ, c[0x0][0x384], PT, P0 ;  /* 0x0000e100ff007a0c */ /* 0x000fe20003f05300 */
[----:B------:R-:W-:Y:S01]  /*1740*/  FADD R4, R3, R2 ;  /* 0x0000000203047221 */ /* 0x000fe20000000000 */
[----:B------:R-:W-:Y:S01]  /*1750*/  FADD R0, RZ, R0 ;  /* 0x00000000ff007221 */ /* 0x000fe20000000000 */
[----:B------:R-:W-:-:S02]  /*1760*/  FADD R2, RZ, R12 ;  /* 0x0000000cff027221 */ /* 0x000fc40000000000 */
[----:B------:R-:W-:-:S08]  /*1770*/  FADD R4, RZ, R4 ;  /* 0x00000004ff047221 */ /* 0x000fd00000000000 */
[----:B------:R-:W-:Y:S05]  /*1780*/  @!P0 BRA `(.L_x_864) ;  /* 0x000000a000008947 */ /* 0x000fea0003800000 */
[----:B------:R-:W-:Y:S01]  /*1790*/  SHF.R.S32.HI R12, RZ, 0x1f, R13 ;  /* 0x0000001fff0c7819 */ /* 0x000fe2000001140d */
[----:B------:R-:W-:-:S04]  /*17a0*/  IMAD.MOV.U32 R18, RZ, RZ, c[0x0][0x3a0] ;  /* 0x0000e800ff127624 */ /* 0x000fc800078e00ff */
        /* <DEDUP_REMOVED lines=8> */
.L_x_864:
[----:B------:R-:W-:-:S04]  /*1830*/  ISETP.NE.U32.AND P0, PT, RZ, c[0x0][0x230], PT ;  /* 0x00008c00ff007a0c */ /* 0x000fc80003f05070 */
[----:B------:R-:W-:-:S13]  /*1840*/  ISETP.NE.AND.EX P0, PT, RZ, c[0x0][0x234], PT, P0 ;  /* 0x00008d00ff007a0c */ /* 0x000fda0003f05300 */
[----:B------:R-:W-:Y:S05]  /*1850*/  @!P0 BRA `(.L_x_865) ;  /* 0x000000a000008947 */ /* 0x000fea0003800000 */
[----:B------:R-:W-:Y:S02]  /*1860*/  SHF.R.S32.HI R5, RZ, 0x1f, R13 ;  /* 0x0000001fff057819 */ /* 0x000fe4000001140d */
[----:B------:R-:W-:-:S03]  /*1870*/  MOV R18, c[0x0][0x248] ;  /* 0x0000920000127a02 */ /* 0x000fc60000000f00 */
[----:B------:R-:W-:Y:S01]  /*1880*/  IMAD R5, R5, c[0x0][0x248], RZ ;  /* 0x0000920005057a24 */ /* 0x000fe200078e02ff */
[----:B------:R-:W-:Y:S01]  /*1890*/  SHF.R.S32.HI R8, RZ, 0x1f, R18 ;  /* 0x0000001fff087819 */ /* 0x000fe20000011412 */
[----:B------:R-:W-:-:S04]  /*18a0*/  IMAD.WIDE.U32 R18, R13, R18, c[0x0][0x230] ;  /* 0x00008c000d127625 */ /* 0x000fc800078e0012 */
[----:B------:R-:W-:-:S05]  /*18b0*/  IMAD R5, R8, R13, R5 ;  /* 0x0000000d08057224 */ /* 0x000fca00078e0205 */
[----:B------:R-:W-:-:S05]  /*18c0*/  IADD3 R19, R19, R5, RZ ;  /* 0x0000000513137210 */ /* 0x000fca0007ffe0ff */
[----:B------:R0:W-:Y:S04]  /*18d0*/  RED.E.ADD.F32.FTZ.RN.STRONG.GPU [R18.64], R0 ;  /* 0x000000001200798e */ /* 0x0001e8000c10e790 */
[----:B------:R0:W-:Y:S04]  /*18e0*/  RED.E.ADD.F32.FTZ.RN.STRONG.GPU [R18.64+0x4], R2 ;  /* 0x000004021200798e */ /* 0x0001e8000c10e790 */
[----:B------:R0:W-:Y:S02]  /*18f0*/  RED.E.ADD.F32.FTZ.RN.STRONG.GPU [R18.64+0x8], R4 ;  /* 0x000008041200798e */ /* 0x0001e4000c10e790 */
.L_x_865:
        /* <DEDUP_REMOVED lines=13> */
.L_x_866:
[----:B------:R-:W-:-:S04]  /*19d0*/  ISETP.NE.U32.AND P0, PT, RZ, c[0x0][0x1c0], PT ;  /* 0x00007000ff007a0c */ /* 0x000fc80003f05070 */
[----:B------:R-:W-:-:S13]  /*19e0*/  ISETP.NE.AND.EX P0, PT, RZ, c[0x0][0x1c4], PT, P0 ;  /* 0x00007100ff007a0c */ /* 0x000fda0003f05300 */
[----:B------:R-:W-:Y:S05]  /*19f0*/  @!P0 BRA `(.L_x_867) ;  /* 0x000000a000008947 */ /* 0x000fea0003800000 */
[----:B0-----:R-:W-:Y:S01]  /*1a00*/  IMAD.MOV.U32 R18, RZ, RZ, c[0x0][0x1d8] ;  /* 0x00007600ff127624 */ /* 0x001fe200078e00ff */
[----:B------:R-:W-:-:S04]  /*1a10*/  SHF.R.S32.HI R12, RZ, 0x1f, R13 ;  /* 0x0000001fff0c7819 */ /* 0x000fc8000001140d */
[----:B------:R-:W-:Y:S01]  /*1a20*/  SHF.R.S32.HI R9, RZ, 0x1f, R18 ;  /* 0x0000001fff097819 */ /* 0x000fe20000011412 */
[----:B------:R-:W-:Y:S02]  /*1a30*/  IMAD R12, R12, c[0x0][0x1d8], RZ ;  /* 0x000076000c0c7a24 */ /* 0x000fe400078e02ff */
[----:B------:R-:W-:-:S04]  /*1a40*/  IMAD.WIDE.U32 R18, R13, R18, c[0x0][0x1c0] ;  /* 0x000070000d127625 */ /* 0x000fc800078e0012 */
[----:B------:R-:W-:-:S05]  /*1a50*/  IMAD R5, R9, R13, R12 ;  /* 0x0000000d09057224 */ /* 0x000fca00078e020c */
[----:B------:R-:W-:-:S05]  /*1a60*/  IADD3 R19, R19, R5, RZ ;  /* 0x0000000513137210 */ /* 0x000fca0007ffe0ff */
[----:B------:R0:W-:Y:S04]  /*1a70*/  RED.E.ADD.F32.FTZ.RN.STRONG.GPU [R18.64], R0 ;  /* 0x000000001200798e */ /* 0x0001e8000c10e790 */
[----:B------:R0:W-:Y:S04]  /*1a80*/  RED.E.ADD.F32.FTZ.RN.STRONG.GPU [R18.64+0x4], R2 ;  /* 0x000004021200798e */ /* 0x0001e8000c10e790 */
[----:B------:R0:W-:Y:S02]  /*1a90*/  RED.E.ADD.F32.FTZ.RN.STRONG.GPU [R18.64+0x8], R4 ;  /* 0x000008041200798e */ /* 0x0001e4000c10e790 */
.L_x_867:
[----:B------:R-:W-:Y:S01]  /*1aa0*/  ISETP.NE.U32.AND P0, PT, RZ, c[0x0][0x2d8], PT ;  /* 0x0000b600ff007a0c */ /* 0x000fe20003f05070 */
[----:B------:R-:W-:Y:S01]  /*1ab0*/  FADD R15, RZ, -R15 ;  /* 0x8000000fff0f7221 */ /* 0x000fe20000000000 */
[----:B------:R-:W-:Y:S01]  /*1ac0*/  FADD R17, RZ, -R17 ;  /* 0x80000011ff117221 */ /* 0x000fe20000000000 */
[----:B------:R-:W-:Y:S01]  /*1ad0*/  FADD R3, RZ, -R3 ;  /* 0x80000003ff037221 */ /* 0x000fe20000000000 */
[----:B------:R-:W-:Y:S01]  /*1ae0*/  ISETP.NE.AND.EX P0, PT, RZ, c[0x0][0x2dc], PT, P0 ;  /* 0x0000b700ff007a0c */ /* 0x000fe20003f05300 */
[----:B------:R-:W-:Y:S01]  /*1af0*/  FADD R15, RZ, R15 ;  /* 0x0000000fff0f7221 */ /* 0x000fe20000000000 */
[----:B------:R-:W-:Y:S01]  /*1b00*/  FADD R17, RZ, R17 ;  /* 0x00000011ff117221 */ /* 0x000fe20000000000 */
[----:B0-----:R-:W-:-:S10]  /*1b10*/  FADD R19, RZ, R3 ;  /* 0x00000003ff137221 */ /* 0x001fd40000000000 */
        /* <DEDUP_REMOVED lines=11> */
.L_x_868:
        /* <DEDUP_REMOVED lines=11> */
.L_x_830:
[----:B------:R-:W-:Y:S05]  /*1c80*/  BSYNC B0 ;  /* 0x0000000000007941 */ /* 0x000fea0003800000 */
.L_x_829:
[----:B------:R-:W-:-:S04]  /*1c90*/  IADD3 R13, P0, R13, UR6, RZ ;  /* 0x000000060d0d7c10 */ /* 0x000fc8000ff1e0ff */
[----:B------:R-:W-:Y:S02]  /*1ca0*/  IADD3.X R11, R11, UR4, RZ, P0, !PT ;  /* 0x000000040b0b7c10 */ /* 0x000fe400087fe4ff */
[----:B------:R-:W-:-:S04]  /*1cb0*/  ISETP.GE.U32.AND P0, PT, R13, c[0x0][0x178], PT ;  /* 0x00005e000d007a0c */ /* 0x000fc80003f06070 */
[----:B------:R-:W-:-:S13]  /*1cc0*/  ISETP.GE.U32.AND.EX P0, PT, R11, c[0x0][0x17c], PT, P0 ;  /* 0x00005f000b007a0c */ /* 0x000fda0003f06100 */
[----:B------:R-:W-:Y:S01]  /*1cd0*/  @P0 CALL.REL.NOINC `(.L_x_869) ;  /* 0x0000001000000944 */ /* 0x000fe20003c00000 */
[----:B------:R-:W-:Y:S05]  /*1ce0*/  BRA `(.L_x_870) ;  /* 0xffffe57000007947 */ /* 0x000fea000383ffff */
.L_x_869:
[----:B------:R-:W-:Y:S05]  /*1cf0*/  BSYNC B1 ;  /* 0x0000000000017941 */ /* 0x000fea0003800000 */
.L_x_828:
[----:B------:R-:W-:Y:S05]  /*1d00*/  EXIT ;  /* 0x000000000000794d */ /* 0x000fea0003800000 */
        .weak           $__internal_23_$__cuda_sm20_sqrt_rn_f32_slowpath
        .type           $__internal_23_$__cuda_sm20_sqrt_rn_f32_slowpath,@function
        .size           $__internal_23_$__cuda_sm20_sqrt_rn_f32_slowpath,($__internal_24_$__cuda_sm3x_div_rn_noftz_f32_slowpath - $__internal_23_$__cuda_sm20_sqrt_rn_f32_slowpath)
$__internal_23_$__cuda_sm20_sqrt_rn_f32_slowpath:
        /* <DEDUP_REMOVED lines=19> */
.L_x_871:
[----:B------:R-:W-:Y:S02]  /*1e40*/  MOV R16, R2 ;  /* 0x0000000200107202 */ /* 0x000fe40000000f00 */
[----:B------:R-:W-:Y:S02]  /*1e50*/  MOV R2, R14 ;  /* 0x0000000e00027202 */ /* 0x000fe40000000f00 */
[----:B------:R-:W-:-:S04]  /*1e60*/  MOV R3, 0x0 ;  /* 0x0000000000037802 */ /* 0x000fc80000000f00 */
[----:B------:R-:W-:Y:S05]  /*1e70*/  RET.REL.NODEC R2 `(my_apply_particle_deltas_cuda_kernel_backward) ;  /* 0xffffe18002007950 */ /* 0x000fea0003c3ffff */
        .weak           $__internal_24_$__cuda_sm3x_div_rn_noftz_f32_slowpath
        .type           $__internal_24_$__cuda_sm3x_div_rn_noftz_f32_slowpath,@function
        .size           $__internal_24_$__cuda_sm3x_div_rn_noftz_f32_slowpath,(.L_x_1284 - $__internal_24_$__cuda_sm3x_div_rn_noftz_f32_slowpath)
$__internal_24_$__cuda_sm3x_div_rn_noftz_f32_slowpath:
        /* <DEDUP_REMOVED lines=34> */
.L_x_873:
[----:B------:R-:W-:Y:S01]  /*20a0*/  LEA R27, R5, 0xc0800000, 0x17 ;  /* 0xc0800000051b7811 */ /* 0x000fe200078eb8ff */
[----:B------:R-:W-:Y:S01]  /*20b0*/  BSSY B3, `(.L_x_878) ;  /* 0x0000036000037945 */ /* 0x000fe20003800000 */
[----:B------:R-:W-:Y:S02]  /*20c0*/  IADD3 R26, R26, -0x7f, RZ ;  /* 0xffffff811a1a7810 */ /* 0x000fe40007ffe0ff */
[----:B------:R-:W-:-:S03]  /*20d0*/  IADD3 R29, -R27, R4, RZ ;  /* 0x000000041b1d7210 */ /* 0x000fc60007ffe1ff */
[C---:B------:R-:W-:Y:S01]  /*20e0*/  IMAD R3, R26.reuse, -0x800000, R3 ;  /* 0xff8000001a037824 */ /* 0x040fe200078e0203 */
[----:B------:R0:W1:Y:S01]  /*20f0*/  MUFU.RCP R27, R29 ;  /* 0x0000001d001b7308 */ /* 0x0000620000001000 */
[----:B------:R-:W-:Y:S01]  /*2100*/  FADD.FTZ R4, -R29, -RZ ;  /* 0x800000ff1d047221 */ /* 0x000fe20000010100 */
[----:B0-----:R-:W-:-:S04]  /*2110*/  IADD3 R29, R26, 0x7f, -R5 ;  /* 0x0000007f1a1d7810 */ /* 0x001fc80007ffe805 */
[----:B------:R-:W-:Y:S01]  /*2120*/  IADD3 R29, R29, R22, RZ ;  /* 0x000000161d1d7210 */ /* 0x000fe20007ffe0ff */
        /* <DEDUP_REMOVED lines=26> */
[----:B------:R-:W-:Y:S01]  /*22d0*/  IADD3 R27, R5, 0x20, RZ ;  /* 0x00000020051b7810 */ /* 0x000fe20007ffe0ff */
        /* <DEDUP_REMOVED lines=15> */
.L_x_880:
[----:B------:R-:W-:-:S04]  /*23d0*/  LOP3.LUT R4, R4, 0x80000000, RZ, 0xc0, !PT ;  /* 0x8000000004047812 */ /* 0x000fc800078ec0ff */
[----:B------:R-:W-:Y:S01]  /*23e0*/  LOP3.LUT R4, R4, 0x7f800000, RZ, 0xfc, !PT ;  /* 0x7f80000004047812 */ /* 0x000fe200078efcff */
[----:B------:R-:W-:Y:S05]  /*23f0*/  BRA `(.L_x_881) ;  /* 0x0000001000007947 */ /* 0x000fea0003800000 */
.L_x_879:
[----:B------:R-:W-:Y:S02]  /*2400*/  LEA R4, R29, R4, 0x17 ;  /* 0x000000041d047211 */ /* 0x000fe400078eb8ff */
.L_x_881:
[----:B------:R-:W-:Y:S05]  /*2410*/  BSYNC B3 ;  /* 0x0000000000037941 */ /* 0x000fea0003800000 */
.L_x_878:
[----:B------:R-:W-:Y:S05]  /*2420*/  BRA `(.L_x_882) ;  /* 0x0000008000007947 */ /* 0x000fea0003800000 */
.L_x_877:
[----:B------:R-:W-:-:S04]  /*2430*/  LOP3.LUT R4, R4, 0x80000000, R3, 0x48, !PT ;  /* 0x8000000004047812 */ /* 0x000fc800078e4803 */
[----:B------:R-:W-:Y:S01]  /*2440*/  LOP3.LUT R4, R4, 0x7f800000, RZ, 0xfc, !PT ;  /* 0x7f80000004047812 */ /* 0x000fe200078efcff */
[----:B------:R-:W-:Y:S05]  /*2450*/  BRA `(.L_x_882) ;  /* 0x0000005000007947 */ /* 0x000fea0003800000 */
.L_x_876:
[----:B------:R-:W-:Y:S01]  /*2460*/  LOP3.LUT R4, R4, 0x80000000, R3, 0x48, !PT ;  /* 0x8000000004047812 */ /* 0x000fe200078e4803 */
[----:B------:R-:W-:Y:S05]  /*2470*/  BRA `(.L_x_882) ;  /* 0x0000003000007947 */ /* 0x000fea0003800000 */
.L_x_875:
[----:B------:R-:W0:Y:S01]  /*2480*/  MUFU.RSQ R4, -QNAN ;  /* 0xffc0000000047908 */ /* 0x000e220000001400 */
[----:B------:R-:W-:Y:S05]  /*2490*/  BRA `(.L_x_882) ;  /* 0x0000001000007947 */ /* 0x000fea0003800000 */
.L_x_874:
[----:B------:R-:W-:Y:S02]  /*24a0*/  FADD.FTZ R4, R3, R4 ;  /* 0x0000000403047221 */ /* 0x000fe40000010000 */
.L_x_882:
[----:B------:R-:W-:Y:S05]  /*24b0*/  BSYNC B2 ;  /* 0x0000000000027941 */ /* 0x000fea0003800000 */
.L_x_872:
[----:B0-----:R-:W-:Y:S02]  /*24c0*/  MOV R3, R4 ;  /* 0x0000000400037202 */ /* 0x001fe40000000f00 */
[----:B------:R-:W-:Y:S02]  /*24d0*/  MOV R4, R20 ;  /* 0x0000001400047202 */ /* 0x000fe40000000f00 */
[----:B------:R-:W-:-:S04]  /*24e0*/  MOV R5, 0x0 ;  /* 0x0000000000057802 */ /* 0x000fc80000000f00 */
[----:B------:R-:W-:Y:S05]  /*24f0*/  RET.REL.NODEC R4 `(my_apply_particle_deltas_cuda_kernel_backward) ;  /* 0xffffdb0004007950 */ /* 0x000fea0003c3ffff */
.L_x_883:
        /* <DEDUP_REMOVED lines=16> */
.L_x_1284:


//--------------------- .text.my_apply_particle_deltas_cuda_kernel_forward --------------------------
	.section	.text.my_apply_particle_deltas_cuda_kernel_forward,"ax",@progbits
	.sectioninfo	@"SHI_REGISTERS=24"
	.align	128
        .global         my_apply_particle_deltas_cuda_kernel_forward
        .type           my_apply_particle_deltas_cuda_kernel_forward,@function
        .size           my_apply_particle_deltas_cuda_kernel_forward,(.L_x_1286 - my_apply_particle_deltas_cuda_kernel_forward)
        .other          my_apply_particle_deltas_cuda_kernel_forward,@"STO_CUDA_ENTRY STV_DEFAULT"
my_apply_particle_deltas_cuda_kernel_forward:
.text.my_apply_particle_deltas_cuda_kernel_forward:
[----:B------:R-:W-:Y:S02]  /*0000*/  IMAD.MOV.U32 R1, RZ, RZ, c[0x0][0x28] ;  /* 0x00000a00ff017624 */ /* 0x000fe400078e00ff */
[----:B------:R-:W0:Y:S01]  /*0010*/  S2R R2, SR_TID.X ;  /* 0x0000000000027919 */ /* 0x000e220000002100 */
[----:B------:R-:W-:-:S03]  /*0020*/  IMAD.MOV.U32 R3, RZ, RZ, RZ ;  /* 0x000000ffff037224 */ /* 0x000fc600078e00ff */
[----:B------:R-:W0:Y:S02]  /*0030*/  S2R R5, SR_CTAID.X ;  /* 0x0000000000057919 */ /* 0x000e240000002500 */
[----:B0-----:R-:W-:-:S05]  /*0040*/  IMAD.WIDE.U32 R4, R5, c[0x0][0x0], R2 ;  /* 0x0000000005047a25 */ /* 0x001fca00078e0002 */
[----:B------:R-:W-:-:S04]  /*0050*/  ISETP.GE.U32.AND P0, PT, R4, c[0x0][0x178], PT ;  /* 0x00005e0004007a0c */ /* 0x000fc80003f06070 */
[----:B------:R-:W-:-:S13]  /*0060*/  ISETP.GE.U32.AND.EX P0, PT, R5, c[0x0][0x17c], PT, P0 ;  /* 0x00005f0005007a0c */ /* 0x000fda0003f06100 */
[----:B------:R-:W-:Y:S05]  /*0070*/  @P0 EXIT ;  /* 0x000000000000094d */ /* 0x000fea0003800000 */
[----:B------:R-:W-:Y:S01]  /*0080*/  ULDC UR6, c[0x0][0x0] ;  /* 0x0000000000067ab9 */ /* 0x000fe20000000800 */
[----:B------:R-:W-:Y:S01]  /*0090*/  MOV R6, R4 ;  /* 0x0000000400067202 */ /* 0x000fe20000000f00 */
        /* <DEDUP_REMOVED lines=17> */
.L_x_897:
[----:B------:R-:W-:Y:S01]  /*01b0*/  SHF.R.S32.HI R7, RZ, 0x1f, R6 ;  /* 0x0000001fff077819 */ /* 0x000fe20000011406 */
[----:B------:R-:W-:-:S04]  /*01c0*/  IMAD.MOV.U32 R3, RZ, RZ, c[0x0][0x210] ;  /* 0x00008400ff037624 */ /* 0x000fc800078e00ff */
[----:B0-----:R-:W-:Y:S02]  /*01d0*/  IMAD R9, R7, c[0x0][0x210], RZ ;  /* 0x0000840007097a24 */ /* 0x001fe400078e02ff */
[----:B------:R-:W-:-:S04]  /*01e0*/  IMAD.WIDE.U32 R2, R6, R3, c[0x0][0x1f0] ;  /* 0x00007c0006027625 */ /* 0x000fc800078e0003 */
[----:B------:R-:W-:-:S04]  /*01f0*/  IMAD R9, R6, UR5, R9 ;  /* 0x0000000506097c24 */ /* 0x000fc8000f8e0209 */
[----:B------:R-:W-:-:S05]  /*0200*/  IMAD.IADD R3, R3, 0x1, R9 ;  /* 0x0000000103037824 */ /* 0x000fca00078e0209 */
[----:B------:R-:W2:Y:S02]  /*0210*/  LDG.E R2, [R2.64] ;  /* 0x0000000e02027981 */ /* 0x000ea4000c1e1900 */
[----:B--2---:R-:W-:-:S04]  /*0220*/  LOP3.LUT R0, R2, 0x1, RZ, 0xc0, !PT ;  /* 0x0000000102007812 */ /* 0x004fc800078ec0ff */
[----:B------:R-:W-:-:S13]  /*0230*/  ISETP.NE.U32.AND P0, PT, R0, 0x1, PT ;  /* 0x000000010000780c */ /* 0x000fda0003f05070 */
[----:B------:R-:W-:Y:S05]  /*0240*/  @P0 EXIT ;  /* 0x000000000000094d */ /* 0x000fea0003800000 */
[----:B------:R-:W-:Y:S01]  /*0250*/  MOV R11, c[0x0][0x248] ;  /* 0x00009200000b7a02 */ /* 0x000fe20000000f00 */
[----:B------:R-:W-:-:S04]  /*0260*/  IMAD R3, R7, c[0x0][0x248], RZ ;  /* 0x0000920007037a24 */ /* 0x000fc800078e02ff */
[C---:B------:R-:W-:Y:S02]  /*0270*/  IMAD R3, R6.reuse, UR10, R3 ;  /* 0x0000000a06037c24 */ /* 0x040fe4000f8e0203 */
[----:B------:R-:W-:-:S04]  /*0280*/  IMAD.WIDE.U32 R10, R6, R11, c[0x0][0x228] ;  /* 0x00008a00060a7625 */ /* 0x000fc800078e000b */
[----:B------:R-:W-:-:S05]  /*0290*/  IMAD.IADD R11, R11, 0x1, R3 ;  /* 0x000000010b0b7824 */ /* 0x000fca00078e0203 */
[----:B------:R0:W2:Y:S04]  /*02a0*/  LDG.E R18, [R10.64+0x8] ;  /* 0x0000080e0a127981 */ /* 0x0000a8000c1e1900 */
[----:B------:R0:W3:Y:S04]  /*02b0*/  LDG.E R16, [R10.64+0x4] ;  /* 0x0000040e0a107981 */ /* 0x0000e8000c1e1900 */
[----:B------:R0:W4:Y:S01]  /*02c0*/  LDG.E R0, [R10.64] ;  /* 0x0000000e0a007981 */ /* 0x000122000c1e1900 */
[C---:B------:R-:W-:Y:S01]  /*02d0*/  IMAD R9, R7.reuse, c[0x0][0x1d8], RZ ;  /* 0x0000760007097a24 */ /* 0x040fe200078e02ff */
[----:B------:R-:W-:Y:S01]  /*02e0*/  MOV R13, c[0x0][0x1d8] ;  /* 0x00007600000d7a02 */ /* 0x000fe20000000f00 */
[----:B------:R-:W-:-:S02]  /*02f0*/  IMAD R3, R7, c[0x0][0x1a0], RZ ;  /* 0x0000680007037a24 */ /* 0x000fc400078e02ff */
[C---:B------:R-:W-:Y:S02]  /*0300*/  IMAD R15, R6.reuse, UR9, R9 ;  /* 0x00000009060f7c24 */ /* 0x040fe4000f8e0209 */
[----:B------:R-:W-:-:S04]  /*0310*/  IMAD.WIDE.U32 R8, R6, R13, c[0x0][0x1b8] ;  /* 0x00006e0006087625 */ /* 0x000fc800078e000d */
[----:B------:R-:W-:Y:S01]  /*0320*/  IMAD.MOV.U32 R17, RZ, RZ, c[0x0][0x1a0] ;  /* 0x00006800ff117624 */ /* 0x000fe200078e00ff */
[----:B------:R-:W-:Y:S01]  /*0330*/  IADD3 R9, R9, R15, RZ ;  /* 0x0000000f09097210 */ /* 0x000fe20007ffe0ff */
[C---:B------:R-:W-:Y:S02]  /*0340*/  IMAD R13, R6.reuse, UR8, R3 ;  /* 0x00000008060d7c24 */ /* 0x040fe4000f8e0203 */
[----:B------:R-:W-:Y:S02]  /*0350*/  IMAD.WIDE.U32 R2, R6, R17, c[0x0][0x180] ;  /* 0x0000600006027625 */ /* 0x000fe400078e0011 */
[----:B------:R1:W5:Y:S02]  /*0360*/  LDG.E R17, [R8.64] ;  /* 0x0000000e08117981 */ /* 0x000364000c1e1900 */
[----:B------:R-:W-:Y:S02]  /*0370*/  IMAD.IADD R3, R3, 0x1, R13 ;  /* 0x0000000103037824 */ /* 0x000fe400078e020d */
[----:B------:R1:W5:Y:S04]  /*0380*/  LDG.E R14, [R8.64+0x4] ;  /* 0x0000040e080e7981 */ /* 0x000368000c1e1900 */
[----:B------:R-:W5:Y:S04]  /*0390*/  LDG.E R13, [R2.64] ;  /* 0x0000000e020d7981 */ /* 0x000f68000c1e1900 */
[----:B------:R1:W5:Y:S04]  /*03a0*/  LDG.E R19, [R8.64+0x8] ;  /* 0x0000080e08137981 */ /* 0x000368000c1e1900 */
[----:B------:R1:W5:Y:S04]  /*03b0*/  LDG.E R12, [R2.64+0x4] ;  /* 0x0000040e020c7981 */ /* 0x000368000c1e1900 */
[----:B------:R1:W5:Y:S01]  /*03c0*/  LDG.E R15, [R2.64+0x8] ;  /* 0x0000080e020f7981 */ /* 0x000362000c1e1900 */
[----:B------:R-:W-:Y:S01]  /*03d0*/  PLOP3.LUT P1, PT, PT, PT, PT, 0x8, 0x0 ;  /* 0x000000000000781c */ /* 0x000fe20003f2e170 */
[----:B------:R-:W1:Y:S01]  /*03e0*/  MUFU.RCP R4, c[0x0][0x260] ;  /* 0x0000980000047b08 */ /* 0x000e620000001000 */
[----:B0-----:R-:W-:Y:S01]  /*03f0*/  MOV R11, c[0x0][0x260] ;  /* 0x00009800000b7a02 */ /* 0x001fe20000000f00 */
[----:B------:R-:W-:Y:S04]  /*0400*/  BSSY B0, `(.L_x_884) ;  /* 0x0000019000007945 */ /* 0x000fe80003800000 */
[----:B-1----:R-:W-:-:S04]  /*0410*/  FFMA R9, R4, -R11, 1 ;  /* 0x3f80000004097423 */ /* 0x002fc8000000080b */
[----:B------:R-:W-:Y:S01]  /*0420*/  FFMA R4, R4, R9, R4 ;  /* 0x0000000904047223 */ /* 0x000fe20000000004 */
[----:B--2---:R-:W-:-:S04]  /*0430*/  FSETP.GTU.AND P0, PT, |R18|, +INF , PT ;  /* 0x7f8000001200780b */ /* 0x004fc80003f0c200 */
[----:B---3--:R-:W-:-:S04]  /*0440*/  FSETP.GTU.OR P0, PT, |R16|, +INF , P0 ;  /* 0x7f8000001000780b */ /* 0x008fc8000070c600 */
[----:B----4-:R-:W-:-:S13]  /*0450*/  FSETP.GTU.OR P0, PT, |R0|, +INF , P0 ;  /* 0x7f8000000000780b */ /* 0x010fda000070c600 */
[----:B------:R-:W-:-:S13]  /*0460*/  @!P0 PLOP3.LUT P1, PT, PT, PT, PT, 0x80, 0x0 ;  /* 0x000000000000881c */ /* 0x000fda0003f2f070 */
[----:B------:R-:W-:-:S05]  /*0470*/  FSEL R0, R0, RZ, P1 ;  /* 0x000000ff00007208 */ /* 0x000fca0000800000 */
[----:B-----5:R-:W-:-:S04]  /*0480*/  FADD R8, R17, R0 ;  /* 0x0000000011087221 */ /* 0x020fc80000000000 */
[----:B------:R-:W-:-:S04]  /*0490*/  FADD R3, -R13, R8 ;  /* 0x000000080d037221 */ /* 0x000fc80000000100 */
[----:B------:R-:W0:Y:S01]  /*04a0*/  FCHK P0, R3, c[0x0][0x260] ;  /* 0x0000980003007b02 */ /* 0x000e220000000000 */
[----:B------:R-:W-:Y:S01]  /*04b0*/  FSEL R9, R16, RZ, P1 ;  /* 0x000000ff10097208 */ /* 0x000fe20000800000 */
[----:B------:R-:W-:Y:S01]  /*04c0*/  FFMA R0, R3, R4, RZ ;  /* 0x0000000403007223 */ /* 0x000fe200000000ff */
[----:B------:R-:W-:-:S03]  /*04d0*/  FSEL R10, R18, RZ, P1 ;  /* 0x000000ff120a7208 */ /* 0x000fc60000800000 */
[----:B------:R-:W-:Y:S01]  /*04e0*/  FFMA R11, R0, -c[0x0][0x260], R3 ;  /* 0x80009800000b7a23 */ /* 0x000fe20000000003 */
[----:B------:R-:W-:Y:S01]  /*04f0*/  FADD R9, R14, R9 ;  /* 0x000000090e097221 */ /* 0x000fe20000000000 */
[----:B------:R-:W-:Y:S02]  /*0500*/  FADD R10, R19, R10 ;  /* 0x0000000a130a7221 */ /* 0x000fe40000000000 */
[----:B------:R-:W-:Y:S01]  /*0510*/  FFMA R11, R4, R11, R0 ;  /* 0x0000000b040b7223 */ /* 0x000fe20000000000 */
[----:B------:R-:W-:Y:S01]  /*0520*/  FADD R2, -R12, R9 ;  /* 0x000000090c027221 */ /* 0x000fe20000000100 */
[----:B------:R-:W-:Y:S01]  /*0530*/  FADD R0, -R15, R10 ;  /* 0x0000000a0f007221 */ /* 0x000fe20000000100 */
[----:B0-----:R-:W-:Y:S05]  /*0540*/  @!P0 BRA `(.L_x_885) ;  /* 0x0000004000008947 */ /* 0x001fea0003800000 */
[----:B------:R-:W-:Y:S01]  /*0550*/  IMAD.MOV.U32 R4, RZ, RZ, c[0x0][0x260] ;  /* 0x00009800ff047624 */ /* 0x000fe200078e00ff */
[----:B------:R-:W-:Y:S02]  /*0560*/  MOV R14, 0x580 ;  /* 0x00000580000e7802 */ /* 0x000fe40000000f00 */
[----:B------:R-:W-:Y:S05]  /*0570*/  CALL.REL.NOINC `($__internal_26_$__cuda_sm3x_div_rn_noftz_f32_slowpath) ;  /* 0x0000075000007944 */ /* 0x000fea0003c00000 */
[----:B0-----:R-:W-:Y:S02]  /*0580*/  MOV R11, R3 ;  /* 0x00000003000b7202 */ /* 0x001fe40000000f00 */
.L_x_885:
[----:B------:R-:W-:Y:S05]  /*0590*/  BSYNC B0 ;  /* 0x0000000000007941 */ /* 0x000fea0003800000 */
.L_x_884:
        /* <DEDUP_REMOVED lines=10> */
[----:B------:R-:W-:Y:S01]  /*0640*/  MOV R3, R2 ;  /* 0x0000000200037202 */ /* 0x000fe20000000f00 */
[----:B------:R-:W-:Y:S01]  /*0650*/  IMAD.MOV.U32 R4, RZ, RZ, c[0x0][0x260] ;  /* 0x00009800ff047624 */ /* 0x000fe200078e00ff */
[----:B------:R-:W-:Y:S02]  /*0660*/  MOV R14, 0x680 ;  /* 0x00000680000e7802 */ /* 0x000fe40000000f00 */
[----:B------:R-:W-:Y:S05]  /*0670*/  CALL.REL.NOINC `($__internal_26_$__cuda_sm3x_div_rn_noftz_f32_slowpath) ;  /* 0x0000065000007944 */ /* 0x000fea0003c00000 */
.L_x_887:
[----:B------:R-:W-:Y:S05]  /*0680*/  BSYNC B0 ;  /* 0x0000000000007941 */ /* 0x000fea0003800000 */
.L_x_886:
[----:B------:R-:W1:Y:S01]  /*0690*/  MUFU.RCP R2, c[0x0][0x260] ;  /* 0x0000980000027b08 */ /* 0x000e620000001000 */
[----:B------:R-:W-:Y:S01]  /*06a0*/  MOV R13, c[0x0][0x260] ;  /* 0x00009800000d7a02 */ /* 0x000fe20000000f00 */
[----:B------:R-:W-:Y:S06]  /*06b0*/  BSSY B0, `(.L_x_888) ;  /* 0x000000e000007945 */ /* 0x000fec0003800000 */
[----:B------:R-:W2:Y:S01]  /*06c0*/  FCHK P0, R0, c[0x0][0x260] ;  /* 0x0000980000007b02 */ /* 0x000ea20000000000 */
[----:B-1----:R-:W-:-:S04]  /*06d0*/  FFMA R13, R2, -R13, 1 ;  /* 0x3f800000020d7423 */ /* 0x002fc8000000080d */
[----:B------:R-:W-:Y:S01]  /*06e0*/  FFMA R12, R2, R13, R2 ;  /* 0x0000000d020c7223 */ /* 0x000fe20000000002 */
[----:B0-----:R-:W-:-:S03]  /*06f0*/  IMAD.MOV.U32 R2, RZ, RZ, R3 ;  /* 0x000000ffff027224 */ /* 0x001fc600078e0003 */
[----:B------:R-:W-:-:S04]  /*0700*/  FFMA R13, R0, R12, RZ ;  /* 0x0000000c000d7223 */ /* 0x000fc800000000ff */
[----:B------:R-:W-:-:S04]  /*0710*/  FFMA R4, R13, -c[0x0][0x260], R0 ;  /* 0x800098000d047a23 */ /* 0x000fc80000000000 */
[----:B------:R-:W-:Y:S01]  /*0720*/  FFMA R12, R12, R4, R13 ;  /* 0x000000040c0c7223 */ /* 0x000fe2000000000d */
[----:B--2---:R-:W-:Y:S05]  /*0730*/  @!P0 BRA `(.L_x_889) ;  /* 0x0000005000008947 */ /* 0x004fea0003800000 */
[----:B------:R-:W-:Y:S01]  /*0740*/  MOV R3, R0 ;  /* 0x0000000000037202 */ /* 0x000fe20000000f00 */
[----:B------:R-:W-:Y:S01]  /*0750*/  IMAD.MOV.U32 R4, RZ, RZ, c[0x0][0x260] ;  /* 0x00009800ff047624 */ /* 0x000fe200078e00ff */
[----:B------:R-:W-:Y:S02]  /*0760*/  MOV R14, 0x780 ;  /* 0x00000780000e7802 */ /* 0x000fe40000000f00 */
[----:B------:R-:W-:Y:S05]  /*0770*/  CALL.REL.NOINC `($__internal_26_$__cuda_sm3x_div_rn_noftz_f32_slowpath) ;  /* 0x0000055000007944 */ /* 0x000fea0003c00000 */
[----:B0-----:R-:W-:Y:S02]  /*0780*/  MOV R12, R3 ;  /* 0x00000003000c7202 */ /* 0x001fe40000000f00 */
.L_x_889:
[----:B------:R-:W-:Y:S05]  /*0790*/  BSYNC B0 ;  /* 0x0000000000007941 */ /* 0x000fea0003800000 */
.L_x_888:
        /* <DEDUP_REMOVED lines=9> */
[----:B------:R-:W-:Y:S05]  /*0830*/  CALL.REL.NOINC `($__internal_25_$__cuda_sm20_sqrt_rn_f32_slowpath) ;  /* 0x0000033000007944 */ /* 0x000fea0003c00000 */
[----:B------:R-:W-:Y:S01]  /*0840*/  IMAD.MOV.U32 R4, RZ, RZ, R3 ;  /* 0x000000ffff047224 */ /* 0x000fe200078e0003 */
[----:B------:R-:W-:Y:S05]  /*0850*/  BRA `(.L_x_892) ;  /* 0x0000004000007947 */ /* 0x000fea0003800000 */
.L_x_891:
[----:B01----:R-:W-:Y:S01]  /*0860*/  FMUL.FTZ R4, R3, R0 ;  /* 0x0000000003047220 */ /* 0x003fe20000410000 */
[----:B------:R-:W-:-:S03]  /*0870*/  FMUL.FTZ R0, R0, 0.5 ;  /* 0x3f00000000007820 */ /* 0x000fc60000410000 */
[----:B------:R-:W-:-:S04]  /*0880*/  FFMA R3, -R4, R4, R3 ;  /* 0x0000000404037223 */ /* 0x000fc80000000103 */
[----:B------:R-:W-:Y:S02]  /*0890*/  FFMA R4, R3, R0, R4 ;  /* 0x0000000003047223 */ /* 0x000fe40000000004 */
.L_x_892:
[----:B------:R-:W-:Y:S05]  /*08a0*/  BSYNC B0 ;  /* 0x0000000000007941 */ /* 0x000fea0003800000 */
.L_x_890:
[----:B------:R-:W-:Y:S01]  /*08b0*/  FSETP.GT.AND P0, PT, R4, c[0x0][0x264], PT ;  /* 0x0000990004007a0b */ /* 0x000fe20003f04000 */
[----:B------:R-:W-:-:S12]  /*08c0*/  BSSY B0, `(.L_x_893) ;  /* 0x0000014000007945 */ /* 0x000fd80003800000 */
[----:B------:R-:W-:Y:S05]  /*08d0*/  @!P0 BRA `(.L_x_894) ;  /* 0x0000012000008947 */ /* 0x000fea0003800000 */
[----:B------:R-:W0:Y:S01]  /*08e0*/  MUFU.RCP R3, R4 ;  /* 0x0000000400037308 */ /* 0x000e220000001000 */
[----:B------:R-:W-:Y:S01]  /*08f0*/  ULDC UR13, c[0x0][0x264] ;  /* 0x00009900000d7ab9 */ /* 0x000fe20000000800 */
[----:B------:R-:W-:Y:S01]  /*0900*/  BSSY B1, `(.L_x_895) ;  /* 0x000000c000017945 */ /* 0x000fe20003800000 */
        /* <DEDUP_REMOVED lines=9> */
[----:B------:R-:W-:Y:S02]  /*09a0*/  MOV R14, 0x9c0 ;  /* 0x000009c0000e7802 */ /* 0x000fe40000000f00 */
[----:B------:R-:W-:Y:S05]  /*09b0*/  CALL.REL.NOINC `($__internal_26_$__cuda_sm3x_div_rn_noftz_f32_slowpath) ;  /* 0x0000031000007944 */ /* 0x000fea0003c00000 */
.L_x_896:
[----:B------:R-:W-:Y:S05]  /*09c0*/  BSYNC B1 ;  /* 0x0000000000017941 */ /* 0x000fea0003800000 */
.L_x_895:
[-C--:B0-----:R-:W-:Y:S01]  /*09d0*/  FMUL R12, R12, R3.reuse ;  /* 0x000000030c0c7220 */ /* 0x081fe20000400000 */
[-C--:B------:R-:W-:Y:S01]  /*09e0*/  FMUL R2, R2, R3.reuse ;  /* 0x0000000302027220 */ /* 0x080fe20000400000 */
[----:B------:R-:W-:Y:S02]  /*09f0*/  FMUL R11, R11, R3 ;  /* 0x000000030b0b7220 */ /* 0x000fe40000400000 */
.L_x_894:
[----:B------:R-:W-:Y:S05]  /*0a00*/  BSYNC B0 ;  /* 0x0000000000007941 */ /* 0x000fea0003800000 */
.L_x_893:
[----:B------:R-:W-:Y:S01]  /*0a10*/  MOV R15, c[0x0][0x288] ;  /* 0x0000a200000f7a02 */ /* 0x000fe20000000f00 */
[C---:B------:R-:W-:Y:S02]  /*0a20*/  IMAD R3, R7.reuse, c[0x0][0x288], RZ ;  /* 0x0000a20007037a24 */ /* 0x040fe400078e02ff */
[----:B------:R-:W-:Y:S02]  /*0a30*/  IMAD R7, R7, c[0x0][0x2c0], RZ ;  /* 0x0000b00007077a24 */ /* 0x000fe400078e02ff */
[----:B------:R-:W-:Y:S02]  /*0a40*/  IMAD.MOV.U32 R17, RZ, RZ, c[0x0][0x2c0] ;  /* 0x0000b000ff117624 */ /* 0x000fe400078e00ff */
[----:B------:R-:W-:-:S02]  /*0a50*/  IMAD R3, R6, UR11, R3 ;  /* 0x0000000b06037c24 */ /* 0x000fc4000f8e0203 */
[----:B------:R-:W-:-:S04]  /*0a60*/  IMAD.WIDE.U32 R14, R6, R15, c[0x0][0x268] ;  /* 0x00009a00060e7625 */ /* 0x000fc800078e000f */
[C---:B------:R-:W-:Y:S01]  /*0a70*/  IMAD R7, R6.reuse, UR12, R7 ;  /* 0x0000000c06077c24 */ /* 0x040fe2000f8e0207 */
[----:B------:R-:W-:Y:S01]  /*0a80*/  IADD3 R15, R15, R3, RZ ;  /* 0x000000030f0f7210 */ /* 0x000fe20007ffe0ff */
[C---:B------:R-:W-:Y:S01]  /*0a90*/  IMAD.WIDE.U32 R16, R6.reuse, R17, c[0x0][0x2a0] ;  /* 0x0000a80006107625 */ /* 0x040fe200078e0011 */
[----:B------:R-:W-:-:S03]  /*0aa0*/  IADD3 R6, P0, R6, UR6, RZ ;  /* 0x0000000606067c10 */ /* 0x000fc6000ff1e0ff */
[----:B------:R-:W-:Y:S01]  /*0ab0*/  IMAD.IADD R17, R17, 0x1, R7 ;  /* 0x0000000111117824 */ /* 0x000fe200078e0207 */
[----:B------:R0:W-:Y:S01]  /*0ac0*/  STG.E [R14.64], R8 ;  /* 0x000000080e007986 */ /* 0x0001e2000c10190e */
[----:B------:R-:W-:Y:S02]  /*0ad0*/  IADD3.X R5, R5, UR4, RZ, P0, !PT ;  /* 0x0000000405057c10 */ /* 0x000fe400087fe4ff */
[----:B------:R-:W-:Y:S01]  /*0ae0*/  ISETP.GE.U32.AND P0, PT, R6, c[0x0][0x178], PT ;  /* 0x00005e0006007a0c */ /* 0x000fe20003f06070 */
[----:B------:R0:W-:Y:S03]  /*0af0*/  STG.E [R14.64+0x4], R9 ;  /* 0x000004090e007986 */ /* 0x0001e6000c10190e */
[----:B------:R-:W-:Y:S01]  /*0b00*/  ISETP.GE.U32.AND.EX P0, PT, R5, c[0x0][0x17c], PT, P0 ;  /* 0x00005f0005007a0c */ /* 0x000fe20003f06100 */
[----:B------:R0:W-:Y:S04]  /*0b10*/  STG.E [R14.64+0x8], R10 ;  /* 0x0000080a0e007986 */ /* 0x0001e8000c10190e */
[----:B------:R0:W-:Y:S04]  /*0b20*/  STG.E [R16.64], R11 ;  /* 0x0000000b10007986 */ /* 0x0001e8000c10190e */
[----:B------:R0:W-:Y:S04]  /*0b30*/  STG.E [R16.64+0x4], R2 ;  /* 0x0000040210007986 */ /* 0x0001e8000c10190e */
[----:B------:R0:W-:Y:S01]  /*0b40*/  STG.E [R16.64+0x8], R12 ;  /* 0x0000080c10007986 */ /* 0x0001e2000c10190e */
[----:B------:R-:W-:Y:S05]  /*0b50*/  @!P0 BRA `(.L_x_897) ;  /* 0xfffff65000008947 */ /* 0x000fea000383ffff */
[----:B------:R-:W-:Y:S05]  /*0b60*/  EXIT ;  /* 0x000000000000794d */ /* 0x000fea0003800000 */
        .weak           $__internal_25_$__cuda_sm20_sqrt_rn_f32_slowpath
        .type           $__internal_25_$__cuda_sm20_sqrt_rn_f32_slowpath,@function
        .size           $__internal_25_$__cuda_sm20_sqrt_rn_f32_slowpath,($__internal_26_$__cuda_sm3x_div_rn_noftz_f32_slowpath - $__internal_25_$__cuda_sm20_sqrt_rn_f32_slowpath)
$__internal_25_$__cuda_sm20_sqrt_rn_f32_slowpath:
[----:B------:R-:W-:-:S13]  /*0b70*/  LOP3.LUT P0, RZ, R3, 0x7fffffff, RZ, 0xc0, !PT ;  /* 0x7fffffff03ff7812 */ /* 0x000fda000780c0ff */
[----:B------:R-:W-:Y:S05]  /*0b80*/  @!P0 BRA `(.L_x_898) ;  /* 0x0000011000008947 */ /* 0x000fea0003800000 */
[----:B------:R-:W-:Y:S02]  /*0b90*/  FSETP.GEU.FTZ.AND P0, PT, R3, RZ, PT ;  /* 0x000000ff0300720b */ /* 0x000fe40003f1e000 */
[----:B------:R-:W-:-:S11]  /*0ba0*/  MOV R0, R3 ;  /* 0x0000000300007202 */ /* 0x000fd60000000f00 */
[----:B------:R-:W-:Y:S01]  /*0bb0*/  @!P0 IMAD.MOV.U32 R3, RZ, RZ, 0x7fffffff ;  /* 0x7fffffffff038424 */ /* 0x000fe200078e00ff */
        /* <DEDUP_REMOVED lines=13> */
[----:B------:R-:W-:Y:S01]  /*0c90*/  @P0 FMUL.FTZ R3, R14, 2.3283064365386962891e-10 ;  /* 0x2f8000000e030820 */ /* 0x000fe20000410000 */
.L_x_898:
[----:B------:R-:W-:Y:S01]  /*0ca0*/  IMAD.MOV.U32 R14, RZ, RZ, R16 ;  /* 0x000000ffff0e7224 */ /* 0x000fe200078e0010 */
[----:B------:R-:W-:-:S04]  /*0cb0*/  MOV R15, 0x0 ;  /* 0x00000000000f7802 */ /* 0x000fc80000000f00 */
[----:B------:R-:W-:Y:S05]  /*0cc0*/  RET.REL.NODEC R14 `(my_apply_particle_deltas_cuda_kernel_forward) ;  /* 0xfffff3300e007950 */ /* 0x000fea0003c3ffff */
        .weak           $__internal_26_$__cuda_sm3x_div_rn_noftz_f32_slowpath
        .type           $__internal_26_$__cuda_sm3x_div_rn_noftz_f32_slowpath,@function
        .size           $__internal_26_$__cuda_sm3x_div_rn_noftz_f32_slowpath,(.L_x_1286 - $__internal_26_$__cuda_sm3x_div_rn_noftz_f32_slowpath)
$__internal_26_$__cuda_sm3x_div_rn_noftz_f32_slowpath:
        /* <DEDUP_REMOVED lines=34> */
.L_x_900:
        /* <DEDUP_REMOVED lines=13> */
[----:B------:R-:W-:Y:S02]  /*0fc0*/  FFMA R17, R18, R20, R3 ;  /* 0x0000001412117223 */ /* 0x000fe40000000003 */
[----:B------:R-:W-:Y:S02]  /*0fd0*/  IMAD.IADD R16, R16, 0x1, R13 ;  /* 0x0000000110107824 */ /* 0x000fe400078e020d */
        /* <DEDUP_REMOVED lines=15> */
[C---:B------:R-:W-:Y:S01]  /*10d0*/  IADD3 R16, R18.reuse, 0x20, RZ ;  /* 0x0000002012107810 */ /* 0x040fe20007ffe0ff */
[CCC-:B------:R-:W-:Y:S01]  /*10e0*/  FFMA.RM R13, R21.reuse, R17.reuse, R20.reuse ;  /* 0x00000011150d7223 */ /* 0x1c0fe20000004014 */
[----:B------:R-:W-:Y:S02]  /*10f0*/  ISETP.NE.AND P2, PT, R18, RZ, PT ;  /* 0x000000ff1200720c */ /* 0x000fe40003f45270 */
[----:B------:R-:W-:Y:S01]  /*1100*/  LOP3.LUT R15, R4, 0x7fffff, RZ, 0xc0, !PT ;  /* 0x007fffff040f7812 */ /* 0x000fe200078ec0ff */
[----:B------:R-:W-:Y:S01]  /*1110*/  FFMA.RP R4, R21, R17, R20 ;  /* 0x0000001115047223 */ /* 0x000fe20000008014 */
[----:B------:R-:W-:Y:S01]  /*1120*/  IMAD.MOV R17, RZ, RZ, -R18 ;  /* 0x000000ffff117224 */ /* 0x000fe200078e0a12 */
[----:B------:R-:W-:Y:S02]  /*1130*/  ISETP.NE.AND P1, PT, R18, RZ, PT ;  /* 0x000000ff1200720c */ /* 0x000fe40003f25270 */
        /* <DEDUP_REMOVED lines=14> */
.L_x_907:
[----:B------:R-:W-:-:S04]  /*1220*/  LOP3.LUT R3, R3, 0x80000000, RZ, 0xc0, !PT ;  /* 0x8000000003037812 */ /* 0x000fc800078ec0ff */
[----:B------:R-:W-:Y:S01]  /*1230*/  LOP3.LUT R3, R3, 0x7f800000, RZ, 0xfc, !PT ;  /* 0x7f80000003037812 */ /* 0x000fe200078efcff */
[----:B------:R-:W-:Y:S05]  /*1240*/  BRA `(.L_x_908) ;  /* 0x0000001000007947 */ /* 0x000fea0003800000 */
.L_x_906:
[----:B------:R-:W-:Y:S02]  /*1250*/  IMAD R3, R16, 0x800000, R3 ;  /* 0x0080000010037824 */ /* 0x000fe400078e0203 */
.L_x_908:
[----:B------:R-:W-:Y:S05]  /*1260*/  BSYNC B3 ;  /* 0x0000000000037941 */ /* 0x000fea0003800000 */
.L_x_905:
[----:B------:R-:W-:Y:S05]  /*1270*/  BRA `(.L_x_909) ;  /* 0x0000008000007947 */ /* 0x000fea0003800000 */
.L_x_904:
[----:B------:R-:W-:-:S04]  /*1280*/  LOP3.LUT R3, R4, 0x80000000, R3, 0x48, !PT ;  /* 0x8000000004037812 */ /* 0x000fc800078e4803 */
[----:B------:R-:W-:Y:S01]  /*1290*/  LOP3.LUT R3, R3, 0x7f800000, RZ, 0xfc, !PT ;  /* 0x7f80000003037812 */ /* 0x000fe200078efcff */
[----:B------:R-:W-:Y:S05]  /*12a0*/  BRA `(.L_x_909) ;  /* 0x0000005000007947 */ /* 0x000fea0003800000 */
.L_x_903:
[----:B------:R-:W-:Y:S01]  /*12b0*/  LOP3.LUT R3, R4, 0x80000000, R3, 0x48, !PT ;  /* 0x8000000004037812 */ /* 0x000fe200078e4803 */
[----:B------:R-:W-:Y:S05]  /*12c0*/  BRA `(.L_x_909) ;  /* 0x0000003000007947 */ /* 0x000fea0003800000 */
.L_x_902:
[----:B------:R-:W0:Y:S01]  /*12d0*/  MUFU.RSQ R3, -QNAN ;  /* 0xffc0000000037908 */ /* 0x000e220000001400 */
[----:B------:R-:W-:Y:S05]  /*12e0*/  BRA `(.L_x_909) ;  /* 0x0000001000007947 */ /* 0x000fea0003800000 */
.L_x_901:
[----:B------:R-:W-:Y:S02]  /*12f0*/  FADD.FTZ R3, R3, R4 ;  /* 0x0000000403037221 */ /* 0x000fe40000010000 */
.L_x_909:
[----:B------:R-:W-:Y:S05]  /*1300*/  BSYNC B2 ;  /* 0x0000000000027941 */ /* 0x000fea0003800000 */
.L_x_899:
[----:B------:R-:W-:-:S04]  /*1310*/  MOV R15, 0x0 ;  /* 0x00000000000f7802 */ /* 0x000fc80000000f00 */
[----:B------:R-:W-:Y:S05]  /*1320*/  RET.REL.NODEC R14 `(my_apply_particle_deltas_cuda_kernel_forward) ;  /* 0xffffecd00e007950 */ /* 0x000fea0003c3ffff */
.L_x_910:
        /* <DEDUP_REMOVED lines=13> */
.L_x_1286:


//--------------------- .text.my_integrate_particles_cuda_kernel_backward --------------------------
	.section	.text.my_integrate_particles_cuda_kernel_backward,"ax",@progbits
	.sectioninfo	@"SHI_REGISTERS=35"
	.align	128
        .global         my_integrate_particles_cuda_kernel_backward
        .type           my_integrate_particles_cuda_kernel_backward,@function
        .size           my_integrate_particles_cuda_kernel_backward,(.L_x_1288 - my_integrate_particles_cuda_kernel_backward)
        .other          my_integrate_particles_cuda_kernel_backward,@"STO_CUDA_ENTRY STV_DEFAULT"
my_integrate_particles_cuda_kernel_backward:
.text.my_integrate_particles_cuda_kernel_backward:
        /* <DEDUP_REMOVED lines=27> */
[----:B------:R-:W-:Y:S02]  /*01b0*/  ULDC.64 UR16, c[0x0][0x118] ;  /* 0x0000460000107ab9 */ /* 0x000fe40000000a00 */
.L_x_942:
[----:B------:R-:W-:Y:S01]  /*01c0*/  MOV R0, c[0x0][0x280] ;  /* 0x0000a00000007a02 */ /* 0x000fe20000000f00 */
[----:B0-----:R-:W-:Y:S01]  /*01d0*/  IMAD.MOV.U32 R2, RZ, RZ, c[0x0][0x280] ;  /* 0x0000a000ff027624 */ /* 0x001fe200078e00ff */
[----:B------:R-:W-:Y:S02]  /*01e0*/  SHF.R.S32.HI R4, RZ, 0x1f, R17 ;  /* 0x0000001fff047819 */ /* 0x000fe40000011411 */
[----:B------:R-:W-:Y:S01]  /*01f0*/  SHF.R.S32.HI R5, RZ, 0x1f, R0 ;  /* 0x0000001fff057819 */ /* 0x000fe20000011400 */
[----:B------:R-:W-:-:S04]  /*0200*/  IMAD.WIDE.U32 R2, R17, R2, c[0x0][0x260] ;  /* 0x0000980011027625 */ /* 0x000fc800078e0002 */
[----:B------:R-:W-:-:S04]  /*0210*/  IMAD R0, R4, c[0x0][0x280], RZ ;  /* 0x0000a00004007a24 */ /* 0x000fc800078e02ff */
[----:B------:R-:W-:-:S05]  /*0220*/  IMAD R5, R5, R17, R0 ;  /* 0x0000001105057224 */ /* 0x000fca00078e0200 */
        /* <DEDUP_REMOVED lines=9> */
[----:B------:R-:W-:Y:S02]  /*02c0*/  MOV R18, c[0x0][0x210] ;  /* 0x0000840000127a02 */ /* 0x000fe40000000f00 */
[----:B------:R-:W-:Y:S01]  /*02d0*/  SHF.R.S32.HI R13, RZ, 0x1f, R2 ;  /* 0x0000001fff0d7819 */ /* 0x000fe20000011402 */
[----:B------:R-:W-:Y:S01]  /*02e0*/  IMAD.WIDE.U32 R2, R17, R2, c[0x0][0x228] ;  /* 0x00008a0011027625 */ /* 0x000fe200078e0002 */
[----:B------:R-:W-:Y:S02]  /*02f0*/  MOV R6, c[0x0][0x1d8] ;  /* 0x0000760000067a02 */ /* 0x000fe40000000f00 */
[----:B------:R-:W-:Y:S01]  /*0300*/  SHF.R.S32.HI R12, RZ, 0x1f, R18 ;  /* 0x0000001fff0c7819 */ /* 0x000fe20000011412 */
[----:B------:R-:W-:Y:S01]  /*0310*/  IMAD R5, R13, R17, R0 ;  /* 0x000000110d057224 */ /* 0x000fe200078e0200 */
[----:B------:R-:W-:Y:S01]  /*0320*/  SHF.R.S32.HI R10, RZ, 0x1f, R6 ;  /* 0x0000001fff0a7819 */ /* 0x000fe20000011406 */
[----:B------:R-:W-:-:S02]  /*0330*/  IMAD R0, R4, c[0x0][0x210], RZ ;  /* 0x0000840004007a24 */ /* 0x000fc400078e02ff */
[----:B------:R-:W-:Y:S02]  /*0340*/  IMAD.IADD R3, R3, 0x1, R5 ;  /* 0x0000000103037824 */ /* 0x000fe400078e0205 */
[----:B------:R-:W-:Y:S02]  /*0350*/  IMAD R4, R4, c[0x0][0x1d8], RZ ;  /* 0x0000760004047a24 */ /* 0x000fe400078e02ff */
[----:B------:R-:W-:-:S04]  /*0360*/  IMAD.WIDE.U32 R18, R17, R18, c[0x0][0x1f0] ;  /* 0x00007c0011127625 */ /* 0x000fc800078e0012 */
[----:B------:R-:W-:Y:S02]  /*0370*/  IMAD R9, R12, R17, R0 ;  /* 0x000000110c097224 */ /* 0x000fe400078e0200 */
[----:B------:R-:W2:Y:S01]  /*0380*/  LDG.E R0, [R2.64] ;  /* 0x0000001002007981 */ /* 0x000ea2000c1e1900 */
[----:B------:R-:W-:Y:S02]  /*0390*/  IMAD.WIDE.U32 R6, R17, R6, c[0x0][0x1b8] ;  /* 0x00006e0011067625 */ /* 0x000fe400078e0006 */
[----:B------:R-:W-:Y:S02]  /*03a0*/  IADD3 R19, R19, R9, RZ ;  /* 0x0000000913137210 */ /* 0x000fe40007ffe0ff */
[----:B------:R-:W-:-:S03]  /*03b0*/  IMAD R5, R10, R17, R4 ;  /* 0x000000110a057224 */ /* 0x000fc600078e0204 */
[----:B------:R-:W3:Y:S02]  /*03c0*/  LDG.E R11, [R18.64+0x4] ;  /* 0x00000410120b7981 */ /* 0x000ee4000c1e1900 */
[----:B------:R-:W-:Y:S02]  /*03d0*/  IADD3 R7, R7, R5, RZ ;  /* 0x0000000507077210 */ /* 0x000fe40007ffe0ff */
[----:B------:R-:W4:Y:S04]  /*03e0*/  LDG.E R8, [R18.64] ;  /* 0x0000001012087981 */ /* 0x000f28000c1e1900 */
[----:B------:R-:W5:Y:S04]  /*03f0*/  LDG.E R23, [R6.64+0x4] ;  /* 0x0000041006177981 */ /* 0x000f68000c1e1900 */
[----:B------:R-:W5:Y:S04]  /*0400*/  LDG.E R9, [R18.64+0x8] ;  /* 0x0000081012097981 */ /* 0x000f68000c1e1900 */
[----:B------:R-:W5:Y:S04]  /*0410*/  LDG.E R21, [R6.64] ;  /* 0x0000001006157981 */ /* 0x000f68000c1e1900 */
[----:B------:R-:W5:Y:S01]  /*0420*/  LDG.E R25, [R6.64+0x8] ;  /* 0x0000081006197981 */ /* 0x000f62000c1e1900 */
[----:B------:R-:W-:Y:S01]  /*0430*/  BSSY B1, `(.L_x_913) ;  /* 0x0000019000017945 */ /* 0x000fe20003800000 */
[----:B--2---:R-:W-:-:S05]  /*0440*/  FSET.BF.LT.AND R2, -R0, RZ, PT ;  /* 0x000000ff0002720a */ /* 0x004fca0003801100 */
[C---:B------:R-:W-:Y:S01]  /*0450*/  FMUL R5, R2.reuse, c[0x0][0x29c] ;  /* 0x0000a70002057a20 */ /* 0x040fe20000400000 */
[----:B------:R-:W-:-:S03]  /*0460*/  FMUL R3, R2, c[0x0][0x298] ;  /* 0x0000a60002037a20 */ /* 0x000fc60000400000 */
[----:B---3--:R-:W-:Y:S01]  /*0470*/  FFMA R16, R0, R11, R5 ;  /* 0x0000000b00107223 */ /* 0x008fe20000000005 */
[----:B------:R-:W-:Y:S01]  /*0480*/  FMUL R5, R2, c[0x0][0x2a0] ;  /* 0x0000a80002057a20 */ /* 0x000fe20000400000 */
[----:B----4-:R-:W-:Y:S02]  /*0490*/  FFMA R4, R0, R8, R3 ;  /* 0x0000000800047223 */ /* 0x010fe40000000003 */
[----:B-----5:R-:W-:Y:S01]  /*04a0*/  FFMA R3, R16, c[0x0][0x2a4], R23 ;  /* 0x0000a90010037a23 */ /* 0x020fe20000000017 */
[----:B------:R-:W-:-:S03]  /*04b0*/  FFMA R2, R0, R9, R5 ;  /* 0x0000000900027223 */ /* 0x000fc60000000005 */
[----:B------:R-:W-:Y:S01]  /*04c0*/  FMUL R5, R3, R3 ;  /* 0x0000000303057220 */ /* 0x000fe20000400000 */
[----:B------:R-:W-:Y:S01]  /*04d0*/  FFMA R4, R4, c[0x0][0x2a4], R21 ;  /* 0x0000a90004047a23 */ /* 0x000fe20000000015 */
[----:B------:R-:W-:-:S03]  /*04e0*/  FFMA R2, R2, c[0x0][0x2a4], R25 ;  /* 0x0000a90002027a23 */ /* 0x000fc60000000019 */
[----:B------:R-:W-:-:S04]  /*04f0*/  FFMA R5, R4, R4, R5 ;  /* 0x0000000404057223 */ /* 0x000fc80000000005 */
[----:B------:R-:W-:-:S05]  /*0500*/  FFMA R6, R2, R2, R5 ;  /* 0x0000000202067223 */ /* 0x000fca0000000005 */
[----:B------:R-:W-:Y:S01]  /*0510*/  IADD3 R7, R6, -0xd000000, RZ ;  /* 0xf300000006077810 */ /* 0x000fe20007ffe0ff */
[----:B------:R0:W1:Y:S03]  /*0520*/  MUFU.RSQ R5, R6 ;  /* 0x0000000600057308 */ /* 0x0000660000001400 */
[----:B------:R-:W-:-:S13]  /*0530*/  ISETP.GT.U32.AND P0, PT, R7, 0x727fffff, PT ;  /* 0x727fffff0700780c */ /* 0x000fda0003f04070 */
[----:B------:R-:W-:Y:S05]  /*0540*/  @!P0 BRA `(.L_x_914) ;  /* 0x0000003000008947 */ /* 0x000fea0003800000 */
[----:B01----:R-:W-:Y:S02]  /*0550*/  MOV R22, 0x570 ;  /* 0x0000057000167802 */ /* 0x003fe40000000f00 */
[----:B------:R-:W-:Y:S05]  /*0560*/  CALL.REL.NOINC `($__internal_27_$__cuda_sm20_sqrt_rn_f32_slowpath) ;  /* 0x0000131000007944 */ /* 0x000fea0003c00000 */
[----:B------:R-:W-:Y:S05]  /*0570*/  BRA `(.L_x_915) ;  /* 0x0000004000007947 */ /* 0x000fea0003800000 */
.L_x_914:
[----:B01----:R-:W-:Y:S01]  /*0580*/  FMUL.FTZ R21, R6, R5 ;  /* 0x0000000506157220 */ /* 0x003fe20000410000 */
[----:B------:R-:W-:-:S03]  /*0590*/  FMUL.FTZ R5, R5, 0.5 ;  /* 0x3f00000005057820 */ /* 0x000fc60000410000 */
[----:B------:R-:W-:-:S04]  /*05a0*/  FFMA R6, -R21, R21, R6 ;  /* 0x0000001515067223 */ /* 0x000fc80000000106 */
[----:B------:R-:W-:Y:S02]  /*05b0*/  FFMA R21, R6, R5, R21 ;  /* 0x0000000506157223 */ /* 0x000fe40000000015 */
.L_x_915:
[----:B------:R-:W-:Y:S05]  /*05c0*/  BSYNC B1 ;  /* 0x0000000000017941 */ /* 0x000fea0003800000 */
.L_x_913:
        /* <DEDUP_REMOVED lines=13> */
[----:B------:R-:W-:Y:S01]  /*06a0*/  MOV R5, c[0x0][0x2a8] ;  /* 0x0000aa0000057a02 */ /* 0x000fe20000000f00 */
[----:B------:R-:W-:Y:S01]  /*06b0*/  IMAD.MOV.U32 R6, RZ, RZ, R21 ;  /* 0x000000ffff067224 */ /* 0x000fe200078e0015 */
[----:B------:R-:W-:Y:S02]  /*06c0*/  MOV R24, 0x6e0 ;  /* 0x000006e000187802 */ /* 0x000fe40000000f00 */
[----:B------:R-:W-:Y:S05]  /*06d0*/  CALL.REL.NOINC `($__internal_28_$__cuda_sm3x_div_rn_noftz_f32_slowpath) ;  /* 0x0000131000007944 */ /* 0x000fea0003c00000 */
[----:B0-----:R-:W-:Y:S02]  /*06e0*/  MOV R14, R5 ;  /* 0x00000005000e7202 */ /* 0x001fe40000000f00 */
.L_x_917:
[----:B------:R-:W-:Y:S05]  /*06f0*/  BSYNC B1 ;  /* 0x0000000000017941 */ /* 0x000fea0003800000 */
.L_x_916:
        /* <DEDUP_REMOVED lines=16> */
.L_x_918:
[----:B------:R-:W-:Y:S01]  /*0800*/  ISETP.NE.U32.AND P0, PT, RZ, c[0x0][0x2f0], PT ;  /* 0x0000bc00ff007a0c */ /* 0x000fe20003f05070 */
[----:B------:R-:W-:Y:S01]  /*0810*/  CS2R R22, SRZ ;  /* 0x0000000000167805 */ /* 0x000fe2000001ff00 */
[----:B------:R-:W-:-:S02]  /*0820*/  MOV R25, RZ ;  /* 0x000000ff00197202 */ /* 0x000fc40000000f00 */
[----:B------:R-:W-:-:S13]  /*0830*/  ISETP.NE.AND.EX P0, PT, RZ, c[0x0][0x2f4], PT, P0 ;  /* 0x0000bd00ff007a0c */ /* 0x000fda0003f05300 */
[----:B------:R-:W-:Y:S05]  /*0840*/  @!P0 BRA `(.L_x_919) ;  /* 0x000000c000008947 */ /* 0x000fea0003800000 */
[----:B------:R-:W-:Y:S01]  /*0850*/  SHF.R.S32.HI R16, RZ, 0x1f, R17 ;  /* 0x0000001fff107819 */ /* 0x000fe20000011411 */
[----:B------:R-:W-:-:S04]  /*0860*/  IMAD.MOV.U32 R6, RZ, RZ, c[0x0][0x308] ;  /* 0x0000c200ff067624 */ /* 0x000fc800078e00ff */
        /* <DEDUP_REMOVED lines=10> */
.L_x_919:
        /* <DEDUP_REMOVED lines=16> */
.L_x_920:
        /* <DEDUP_REMOVED lines=17> */
[----:B----4-:R-:W-:-:S02]  /*0b20*/  FADD R5, RZ, R5 ;  /* 0x00000005ff057221 */ /* 0x010fc40000000000 */
.L_x_921:
[----:B------:R-:W-:Y:S01]  /*0b30*/  FSETP.GT.AND P0, PT, R21, c[0x0][0x2a8], PT ;  /* 0x0000aa0015007a0b */ /* 0x000fe20003f04000 */
[----:B------:R-:W-:Y:S01]  /*0b40*/  FADD R18, RZ, R16 ;  /* 0x00000010ff127221 */ /* 0x000fe20000000000 */
[----:B------:R-:W-:Y:S01]  /*0b50*/  FADD R19, RZ, R19 ;  /* 0x00000013ff137221 */ /* 0x000fe20000000000 */
[----:B------:R-:W-:Y:S01]  /*0b60*/  FADD R16, RZ, R5 ;  /* 0x00000005ff107221 */ /* 0x000fe20000000000 */
[----:B------:R-:W-:Y:S01]  /*0b70*/  BSSY B1, `(.L_x_922) ;  /* 0x0000021000017945 */ /* 0x000fe20003800000 */
[----:B------:R-:W-:Y:S01]  /*0b80*/  MOV R20, RZ ;  /* 0x000000ff00147202 */ /* 0x000fe20000000f00 */
[----:B------:R-:W-:Y:S01]  /*0b90*/  FFMA R22, R19, c[0x0][0x2a4], R22 ;  /* 0x0000a90013167a23 */ /* 0x000fe20000000016 */
[----:B------:R-:W-:Y:S01]  /*0ba0*/  FFMA R25, R18, c[0x0][0x2a4], R25 ;  /* 0x0000a90012197a23 */ /* 0x000fe20000000019 */
[----:B------:R-:W-:-:S05]  /*0bb0*/  FFMA R23, R16, c[0x0][0x2a4], R23 ;  /* 0x0000a90010177a23 */ /* 0x000fca0000000017 */
[----:B------:R-:W-:Y:S05]  /*0bc0*/  @!P0 BRA `(.L_x_923) ;  /* 0x000001b000008947 */ /* 0x000fea0003800000 */
[----:B------:R-:W-:Y:S01]  /*0bd0*/  FADD R25, RZ, R25 ;  /* 0x00000019ff197221 */ /* 0x000fe20000000000 */
[----:B------:R-:W-:Y:S01]  /*0be0*/  FADD R7, RZ, R22 ;  /* 0x00000016ff077221 */ /* 0x000fe20000000000 */
[----:B------:R-:W-:Y:S01]  /*0bf0*/  FADD R23, RZ, R23 ;  /* 0x00000017ff177221 */ /* 0x000fe20000000000 */
[----:B------:R-:W0:Y:S01]  /*0c00*/  MUFU.RCP R6, R21 ;  /* 0x0000001500067308 */ /* 0x000e220000001000 */
[-C--:B------:R-:W-:Y:S01]  /*0c10*/  FMUL R5, R3, R25.reuse ;  /* 0x0000001903057220 */ /* 0x080fe20000400000 */
[----:B------:R-:W-:Y:S01]  /*0c20*/  BSSY B2, `(.L_x_924) ;  /* 0x0000014000027945 */ /* 0x000fe20003800000 */
[C---:B------:R-:W-:Y:S01]  /*0c30*/  FMUL R25, R14.reuse, R25 ;  /* 0x000000190e197220 */ /* 0x040fe20000400000 */
[-C--:B------:R-:W-:Y:S01]  /*0c40*/  FMUL R22, R14, R7.reuse ;  /* 0x000000070e167220 */ /* 0x080fe20000400000 */
[----:B------:R-:W-:-:S04]  /*0c50*/  FFMA R5, R4, R7, R5 ;  /* 0x0000000704057223 */ /* 0x000fc80000000005 */
[-C--:B------:R-:W-:Y:S01]  /*0c60*/  FFMA R5, R2, R23.reuse, R5 ;  /* 0x0000001702057223 */ /* 0x080fe20000000005 */
[----:B------:R-:W-:-:S03]  /*0c70*/  FMUL R23, R14, R23 ;  /* 0x000000170e177220 */ /* 0x000fc60000400000 */
[----:B------:R-:W-:Y:S01]  /*0c80*/  FADD R27, RZ, R5 ;  /* 0x00000005ff1b7221 */ /* 0x000fe20000000000 */
[----:B0-----:R-:W-:-:S03]  /*0c90*/  FFMA R29, R6, -R21, 1 ;  /* 0x3f800000061d7423 */ /* 0x001fc60000000815 */
[----:B------:R-:W-:Y:S01]  /*0ca0*/  FMUL R27, R14, R27 ;  /* 0x0000001b0e1b7220 */ /* 0x000fe20000400000 */
[----:B------:R-:W-:-:S03]  /*0cb0*/  FFMA R5, R6, R29, R6 ;  /* 0x0000001d06057223 */ /* 0x000fc60000000006 */
[----:B------:R-:W0:Y:S01]  /*0cc0*/  FCHK P0, R27, R21 ;  /* 0x000000151b007302 */ /* 0x000e220000000000 */
[----:B------:R-:W-:-:S04]  /*0cd0*/  FFMA R6, R5, R27, RZ ;  /* 0x0000001b05067223 */ /* 0x000fc800000000ff */
[----:B------:R-:W-:-:S04]  /*0ce0*/  FFMA R20, R6, -R21, R27 ;  /* 0x8000001506147223 */ /* 0x000fc8000000001b */
[----:B------:R-:W-:Y:S01]  /*0cf0*/  FFMA R20, R5, R20, R6 ;  /* 0x0000001405147223 */ /* 0x000fe20000000006 */
[----:B0-----:R-:W-:Y:S05]  /*0d00*/  @!P0 BRA `(.L_x_925) ;  /* 0x0000005000008947 */ /* 0x001fea0003800000 */
[----:B------:R-:W-:Y:S01]  /*0d10*/  IMAD.MOV.U32 R5, RZ, RZ, R27 ;  /* 0x000000ffff057224 */ /* 0x000fe200078e001b */
[----:B------:R-:W-:Y:S02]  /*0d20*/  MOV R6, R21 ;  /* 0x0000001500067202 */ /* 0x000fe40000000f00 */
[----:B------:R-:W-:Y:S02]  /*0d30*/  MOV R24, 0xd50 ;  /* 0x00000d5000187802 */ /* 0x000fe40000000f00 */
[----:B------:R-:W-:Y:S05]  /*0d40*/  CALL.REL.NOINC `($__internal_28_$__cuda_sm3x_div_rn_noftz_f32_slowpath) ;  /* 0x00000ca000007944 */ /* 0x000fea0003c00000 */
[----:B0-----:R-:W-:Y:S02]  /*0d50*/  MOV R20, R5 ;  /* 0x0000000500147202 */ /* 0x001fe40000000f00 */
.L_x_925:
[----:B------:R-:W-:Y:S05]  /*0d60*/  BSYNC B2 ;  /* 0x0000000000027941 */ /* 0x000fea0003800000 */
.L_x_924:
[----:B------:R-:W-:Y:S02]  /*0d70*/  FADD R20, RZ, -R20 ;  /* 0x80000014ff147221 */ /* 0x000fe40000000000 */
.L_x_923:
[----:B------:R-:W-:Y:S05]  /*0d80*/  BSYNC B1 ;  /* 0x0000000000017941 */ /* 0x000fea0003800000 */
.L_x_922:
        /* <DEDUP_REMOVED lines=18> */
[----:B------:R-:W-:Y:S05]  /*0eb0*/  CALL.REL.NOINC `($__internal_28_$__cuda_sm3x_div_rn_noftz_f32_slowpath) ;  /* 0x00000b3000007944 */ /* 0x000fea0003c00000 */
[----:B0-----:R-:W-:Y:S02]  /*0ec0*/  IMAD.MOV.U32 R22, RZ, RZ, R5 ;  /* 0x000000ffff167224 */ /* 0x001fe400078e0005 */
.L_x_929:
[----:B------:R-:W-:Y:S05]  /*0ed0*/  BSYNC B2 ;  /* 0x0000000000027941 */ /* 0x000fea0003800000 */
.L_x_928:
        /* <DEDUP_REMOVED lines=13> */
[----:B0-----:R-:W-:Y:S02]  /*0fb0*/  MOV R4, R5 ;  /* 0x0000000500047202 */ /* 0x001fe40000000f00 */
.L_x_931:
[----:B------:R-:W-:Y:S05]  /*0fc0*/  BSYNC B2 ;  /* 0x0000000000027941 */ /* 0x000fea0003800000 */
.L_x_930:
        /* <DEDUP_REMOVED lines=12> */
[----:B------:R-:W-:Y:S05]  /*1090*/  CALL.REL.NOINC `($__internal_28_$__cuda_sm3x_div_rn_noftz_f32_slowpath) ;  /* 0x0000095000007944 */ /* 0x000fea0003c00000 */
[----:B0-----:R-:W-:Y:S02]  /*10a0*/  MOV R6, R5 ;  /* 0x0000000500067202 */ /* 0x001fe40000000f00 */
.L_x_933:
[----:B------:R-:W-:Y:S05]  /*10b0*/  BSYNC B2 ;  /* 0x0000000000027941 */ /* 0x000fea0003800000 */
.L_x_932:
[-C--:B------:R-:W-:Y:S01]  /*10c0*/  FFMA R27, R22, R20.reuse, R27 ;  /* 0x00000014161b7223 */ /* 0x080fe2000000001b */
[-C--:B------:R-:W-:Y:S01]  /*10d0*/  FFMA R25, R4, R20.reuse, R25 ;  /* 0x0000001404197223 */ /* 0x080fe20000000019 */
[----:B------:R-:W-:Y:S02]  /*10e0*/  FFMA R23, R6, R20, R23 ;  /* 0x0000001406177223 */ /* 0x000fe40000000017 */
.L_x_927:
[----:B------:R-:W-:Y:S05]  /*10f0*/  BSYNC B1 ;  /* 0x0000000000017941 */ /* 0x000fea0003800000 */
.L_x_926:
[----:B------:R-:W-:Y:S01]  /*1100*/  FADD R2, RZ, R25 ;  /* 0x00000019ff027221 */ /* 0x000fe20000000000 */
[----:B------:R-:W-:Y:S01]  /*1110*/  ISETP.NE.U32.AND P0, PT, RZ, c[0x0][0x3c8], PT ;  /* 0x0000f200ff007a0c */ /* 0x000fe20003f05070 */
[----:B------:R-:W-:Y:S01]  /*1120*/  FADD R3, RZ, R27 ;  /* 0x0000001bff037221 */ /* 0x000fe20000000000 */
[----:B------:R-:W-:Y:S01]  /*1130*/  FADD R4, RZ, R23 ;  /* 0x00000017ff047221 */ /* 0x000fe20000000000 */
[----:B------:R-:W-:Y:S01]  /*1140*/  FFMA R6, R2, c[0x0][0x2a4], RZ ;  /* 0x0000a90002067a23 */ /* 0x000fe200000000ff */
[----:B------:R-:W-:Y:S01]  /*1150*/  ISETP.NE.AND.EX P0, PT, RZ, c[0x0][0x3cc], PT, P0 ;  /* 0x0000f300ff007a0c */ /* 0x000fe20003f05300 */
[----:B------:R-:W-:Y:S01]  /*1160*/  FFMA R5, R3, c[0x0][0x2a4], RZ ;  /* 0x0000a90003057a23 */ /* 0x000fe200000000ff */
[----:B------:R-:W-:Y:S01]  /*1170*/  FFMA R7, R4, c[0x0][0x2a4], RZ ;  /* 0x0000a90004077a23 */ /* 0x000fe200000000ff */
[-C--:B------:R-:W-:Y:S01]  /*1180*/  FMUL R11, R11, R6.reuse ;  /* 0x000000060b0b7220 */ /* 0x080fe20000400000 */
[----:B------:R-:W-:-:S03]  /*1190*/  FFMA R6, R0, R6, RZ ;  /* 0x0000000600067223 */ /* 0x000fc600000000ff */
[-C--:B------:R-:W-:Y:S01]  /*11a0*/  FFMA R8, R8, R5.reuse, R11 ;  /* 0x0000000508087223 */ /* 0x080fe2000000000b */
[----:B------:R-:W-:-:S03]  /*11b0*/  FFMA R5, R0, R5, RZ ;  /* 0x0000000500057223 */ /* 0x000fc600000000ff */
[-C--:B------:R-:W-:Y:S01]  /*11c0*/  FFMA R8, R9, R7.reuse, R8 ;  /* 0x0000000709087223 */ /* 0x080fe20000000008 */
[----:B------:R-:W-:Y:S01]  /*11d0*/  FFMA R7, R0, R7, RZ ;  /* 0x0000000700077223 */ /* 0x000fe200000000ff */
[----:B------:R-:W-:Y:S02]  /*11e0*/  SHF.R.S32.HI R0, RZ, 0x1f, R17 ;  /* 0x0000001fff007819 */ /* 0x000fe40000011411 */
        /* <DEDUP_REMOVED lines=10> */
.L_x_934:
[----:B------:R-:W-:-:S04]  /*1290*/  ISETP.NE.U32.AND P0, PT, RZ, c[0x0][0x230], PT ;  /* 0x00008c00ff007a0c */ /* 0x000fc80003f05070 */
[----:B------:R-:W-:-:S13]  /*12a0*/  ISETP.NE.AND.EX P0, PT, RZ, c[0x0][0x234], PT, P0 ;  /* 0x00008d00ff007a0c */ /* 0x000fda0003f05300 */
[----:B------:R-:W-:Y:S05]  /*12b0*/  @!P0 BRA `(.L_x_935) ;  /* 0x0000006000008947 */ /* 0x000fea0003800000 */
[----:B------:R-:W-:Y:S01]  /*12c0*/  MOV R8, c[0x0][0x248] ;  /* 0x0000920000087a02 */ /* 0x000fe20000000f00 */
[----:B------:R-:W-:-:S04]  /*12d0*/  IMAD R20, R0, c[0x0][0x248], RZ ;  /* 0x0000920000147a24 */ /* 0x000fc800078e02ff */
[----:B------:R-:W-:Y:S02]  /*12e0*/  IMAD R13, R13, R17, R20 ;  /* 0x000000110d0d7224 */ /* 0x000fe400078e0214 */
[----:B------:R-:W-:-:S04]  /*12f0*/  IMAD.WIDE.U32 R8, R17, R8, c[0x0][0x230] ;  /* 0x00008c0011087625 */ /* 0x000fc800078e0008 */
[----:B------:R-:W-:-:S05]  /*1300*/  IMAD.IADD R9, R13, 0x1, R9 ;  /* 0x000000010d097824 */ /* 0x000fca00078e0209 */
[----:B------:R0:W-:Y:S02]  /*1310*/  RED.E.ADD.F32.FTZ.RN.STRONG.GPU [R8.64], R21 ;  /* 0x000000150800798e */ /* 0x0001e4000c10e790 */
.L_x_935:
        /* <DEDUP_REMOVED lines=13> */
.L_x_936:
[----:B------:R-:W-:-:S04]  /*13f0*/  ISETP.NE.U32.AND P0, PT, RZ, c[0x0][0x1f8], PT ;  /* 0x00007e00ff007a0c */ /* 0x000fc80003f05070 */
[----:B------:R-:W-:-:S13]  /*1400*/  ISETP.NE.AND.EX P0, PT, RZ, c[0x0][0x1fc], PT, P0 ;  /* 0x00007f00ff007a0c */ /* 0x000fda0003f05300 */
[----:B------:R-:W-:Y:S05]  /*1410*/  @!P0 BRA `(.L_x_937) ;  /* 0x0000008000008947 */ /* 0x000fea0003800000 */
[----:B0-----:R-:W-:Y:S01]  /*1420*/  IMAD R9, R0, c[0x0][0x210], RZ ;  /* 0x0000840000097a24 */ /* 0x001fe200078e02ff */
[----:B------:R-:W-:-:S03]  /*1430*/  MOV R8, c[0x0][0x210] ;  /* 0x0000840000087a02 */ /* 0x000fc60000000f00 */
[----:B------:R-:W-:Y:S02]  /*1440*/  IMAD R11, R12, R17, R9 ;  /* 0x000000110c0b7224 */ /* 0x000fe400078e0209 */
[----:B------:R-:W-:-:S05]  /*1450*/  IMAD.WIDE.U32 R8, R17, R8, c[0x0][0x1f8] ;  /* 0x00007e0011087625 */ /* 0x000fca00078e0008 */
[----:B------:R-:W-:-:S05]  /*1460*/  IADD3 R9, R11, R9, RZ ;  /* 0x000000090b097210 */ /* 0x000fca0007ffe0ff */
[----:B------:R0:W-:Y:S04]  /*1470*/  RED.E.ADD.F32.FTZ.RN.STRONG.GPU [R8.64], R5 ;  /* 0x000000050800798e */ /* 0x0001e8000c10e790 */
[----:B------:R0:W-:Y:S04]  /*1480*/  RED.E.ADD.F32.FTZ.RN.STRONG.GPU [R8.64+0x4], R6 ;  /* 0x000004060800798e */ /* 0x0001e8000c10e790 */
[----:B------:R0:W-:Y:S02]  /*1490*/  RED.E.ADD.F32.FTZ.RN.STRONG.GPU [R8.64+0x8], R7 ;  /* 0x000008070800798e */ /* 0x0001e4000c10e790 */
.L_x_937:
[----:B------:R-:W-:-:S04]  /*14a0*/  ISETP.NE.U32.AND P0, PT, RZ, c[0x0][0x358], PT ;  /* 0x0000d600ff007a0c */ /* 0x000fc80003f05070 */
[----:B------:R-:W-:-:S13]  /*14b0*/  ISETP.NE.AND.EX P0, PT, RZ, c[0x0][0x35c], PT, P0 ;  /* 0x0000d700ff007a0c */ /* 0x000fda0003f05300 */
[----:B------:R-:W-:Y:S05]  /*14c0*/  @!P0 BRA `(.L_x_938) ;  /* 0x000000a000008947 */ /* 0x000fea0003800000 */
[----:B------:R-:W-:Y:S01]  /*14d0*/  SHF.R.S32.HI R0, RZ, 0x1f, R17 ;  /* 0x0000001fff007819 */ /* 0x000fe20000011411 */
[----:B0-----:R-:W-:-:S04]  /*14e0*/  IMAD.MOV.U32 R6, RZ, RZ, c[0x0][0x378] ;  /* 0x0000de00ff067624 */ /* 0x001fc800078e00ff */
        /* <DEDUP_REMOVED lines=8> */
.L_x_938:
        /* <DEDUP_REMOVED lines=8> */
[----:B------:R0:W-:Y:S04]  /*15f0*/  RED.E.ADD.F32.FTZ.RN.STRONG.GPU [R6.64], R3 ;  /* 0x000000030600798e */ /* 0x0001e8000c10e790 */
[----:B------:R0:W-:Y:S04]  /*1600*/  RED.E.ADD.F32.FTZ.RN.STRONG.GPU [R6.64+0x4], R2 ;  /* 0x000004020600798e */ /* 0x0001e8000c10e790 */
[----:B------:R0:W-:Y:S02]  /*1610*/  RED.E.ADD.F32.FTZ.RN.STRONG.GPU [R6.64+0x8], R4 ;  /* 0x000008040600798e */ /* 0x0001e4000c10e790 */
.L_x_939:
[----:B------:R-:W-:-:S04]  /*1620*/  ISETP.NE.U32.AND P0, PT, RZ, c[0x0][0x320], PT ;  /* 0x0000c800ff007a0c */ /* 0x000fc80003f05070 */
[----:B------:R-:W-:-:S13]  /*1630*/  ISETP.NE.AND.EX P0, PT, RZ, c[0x0][0x324], PT, P0 ;  /* 0x0000c900ff007a0c */ /* 0x000fda0003f05300 */
[----:B------:R-:W-:Y:S05]  /*1640*/  @!P0 BRA `(.L_x_940) ;  /* 0x000000a000008947 */ /* 0x000fea0003800000 */
[----:B------:R-:W-:Y:S02]  /*1650*/  SHF.R.S32.HI R0, RZ, 0x1f, R17 ;  /* 0x0000001fff007819 */ /* 0x000fe40000011411 */
[----:B0-----:R-:W-:-:S03]  /*1660*/  MOV R2, c[0x0][0x340] ;  /* 0x0000d00000027a02 */ /* 0x001fc60000000f00 */
[----:B------:R-:W-:Y:S02]  /*1670*/  IMAD R0, R0, c[0x0][0x340], RZ ;  /* 0x0000d00000007a24 */ /* 0x000fe400078e02ff */
[----:B------:R-:W-:-:S04]  /*1680*/  IMAD.WIDE.U32 R2, R17, R2, c[0x0][0x320] ;  /* 0x0000c80011027625 */ /* 0x000fc800078e0002 */
[----:B------:R-:W-:-:S04]  /*1690*/  IMAD R5, R17, UR14, R0 ;  /* 0x0000000e11057c24 */ /* 0x000fc8000f8e0200 */
[----:B------:R-:W-:-:S05]  /*16a0*/  IMAD.IADD R3, R3, 0x1, R5 ;  /* 0x0000000103037824 */ /* 0x000fca00078e0205 */
[----:B------:R0:W-:Y:S04]  /*16b0*/  RED.E.ADD.F32.FTZ.RN.STRONG.GPU [R2.64], R19 ;  /* 0x000000130200798e */ /* 0x0001e8000c10e790 */
[----:B------:R0:W-:Y:S04]  /*16c0*/  RED.E.ADD.F32.FTZ.RN.STRONG.GPU [R2.64+0x4], R18 ;  /* 0x000004120200798e */ /* 0x0001e8000c10e790 */
[----:B------:R0:W-:Y:S01]  /*16d0*/  RED.E.ADD.F32.FTZ.RN.STRONG.GPU [R2.64+0x8], R16 ;  /* 0x000008100200798e */ /* 0x0001e2000c10e790 */
[----:B------:R-:W-:Y:S05]  /*16e0*/  BRA `(.L_x_912) ;  /* 0x000000c000007947 */ /* 0x000fea0003800000 */
.L_x_940:
        /* <DEDUP_REMOVED lines=11> */
[----:B------:R0:W-:Y:S02]  /*17a0*/  RED.E.ADD.F32.FTZ.RN.STRONG.GPU [R2.64+0x8], R16 ;  /* 0x000008100200798e */ /* 0x0001e4000c10e790 */
.L_x_912:
[----:B------:R-:W-:Y:S05]  /*17b0*/  BSYNC B0 ;  /* 0x0000000000007941 */ /* 0x000fea0003800000 */
.L_x_911:
        /* <DEDUP_REMOVED lines=11> */
.L_x_941:
[----:B------:R-:W-:Y:S05]  /*1870*/  EXIT ;  /* 0x000000000000794d */ /* 0x000fea0003800000 */
        .weak           $__internal_27_$__cuda_sm20_sqrt_rn_f32_slowpath
        .type           $__internal_27_$__cuda_sm20_sqrt_rn_f32_slowpath,@function
        .size           $__internal_27_$__cuda_sm20_sqrt_rn_f32_slowpath,($__internal_28_$__cuda_sm3x_div_rn_noftz_f32_slowpath - $__internal_27_$__cuda_sm20_sqrt_rn_f32_slowpath)
$__internal_27_$__cuda_sm20_sqrt_rn_f32_slowpath:
        /* <DEDUP_REMOVED lines=19> */
.L_x_943:
[----:B------:R-:W-:Y:S02]  /*19b0*/  MOV R21, R6 ;  /* 0x0000000600157202 */ /* 0x000fe40000000f00 */
[----:B------:R-:W-:Y:S02]  /*19c0*/  MOV R6, R22 ;  /* 0x0000001600067202 */ /* 0x000fe40000000f00 */
[----:B------:R-:W-:-:S04]  /*19d0*/  MOV R7, 0x0 ;  /* 0x0000000000077802 */ /* 0x000fc80000000f00 */
[----:B------:R-:W-:Y:S05]  /*19e0*/  RET.REL.NODEC R6 `(my_integrate_particles_cuda_kernel_backward) ;  /* 0xffffe61006007950 */ /* 0x000fea0003c3ffff */
        .weak           $__internal_28_$__cuda_sm3x_div_rn_noftz_f32_slowpath
        .type           $__internal_28_$__cuda_sm3x_div_rn_noftz_f32_slowpath,@function
        .size           $__internal_28_$__cuda_sm3x_div_rn_noftz_f32_slowpath,(.L_x_1288 - $__internal_28_$__cuda_sm3x_div_rn_noftz_f32_slowpath)
$__internal_28_$__cuda_sm3x_div_rn_noftz_f32_slowpath:
        /* <DEDUP_REMOVED lines=29> */
[----:B------:R-:W-:Y:S01]  /*1bc0*/  @P0 IMAD.MOV.U32 R26, RZ, RZ, RZ ;  /* 0x000000ffff1a0224 */ /* 0x000fe200078e00ff */
[----:B------:R-:W-:Y:S01]  /*1bd0*/  @!P0 MOV R26, 0xffffffc0 ;  /* 0xffffffc0001a8802 */ /* 0x000fe20000000f00 */
[----:B------:R-:W-:Y:S01]  /*1be0*/  @!P0 FFMA R5, R5, 1.84467440737095516160e+19, RZ ;  /* 0x5f80000005058823 */ /* 0x000fe200000000ff */
[----:B------:R-:W-:Y:S02]  /*1bf0*/  @!P1 FFMA R6, R6, 1.84467440737095516160e+19, RZ ;  /* 0x5f80000006069823 */ /* 0x000fe400000000ff */
[----:B------:R-:W-:Y:S02]  /*1c00*/  @!P1 IADD3 R26, R26, 0x40, RZ ;  /* 0x000000401a1a9810 */ /* 0x000fe40007ffe0ff */
.L_x_945:
        /* <DEDUP_REMOVED lines=30> */
[C---:B------:R-:W-:Y:S02]  /*1df0*/  IADD3 R31, R7.reuse, 0x20, RZ ;  /* 0x00000020071f7810 */ /* 0x040fe40007ffe0ff */
[C---:B------:R-:W-:Y:S02]  /*1e00*/  ISETP.NE.AND P2, PT, R7.reuse, RZ, PT ;  /* 0x000000ff0700720c */ /* 0x040fe40003f45270 */
[----:B------:R-:W-:Y:S01]  /*1e10*/  LOP3.LUT R28, R26, 0x7fffff, RZ, 0xc0, !PT ;  /* 0x007fffff1a1c7812 */ /* 0x000fe200078ec0ff */
[CCC-:B------:R-:W-:Y:S01]  /*1e20*/  FFMA.RP R26, R6.reuse, R30.reuse, R29.reuse ;  /* 0x0000001e061a7223 */ /* 0x1c0fe2000000801d */
[----:B------:R-:W-:Y:S01]  /*1e30*/  ISETP.NE.AND P1, PT, R7, RZ, PT ;  /* 0x000000ff0700720c */ /* 0x000fe20003f25270 */
[----:B------:R-:W-:Y:S01]  /*1e40*/  FFMA.RM R29, R6, R30, R29 ;  /* 0x0000001e061d7223 */ /* 0x000fe2000000401d */
[----:B------:R-:W-:Y:S01]  /*1e50*/  LOP3.LUT R28, R28, 0x800000, RZ, 0xfc, !PT ;  /* 0x008000001c1c7812 */ /* 0x000fe200078efcff */
[----:B------:R-:W-:-:S03]  /*1e60*/  IMAD.MOV R7, RZ, RZ, -R7 ;  /* 0x000000ffff077224 */ /* 0x000fc600078e0a07 */
        /* <DEDUP_REMOVED lines=13> */
.L_x_952:
[----:B------:R-:W-:-:S04]  /*1f40*/  LOP3.LUT R5, R5, 0x80000000, RZ, 0xc0, !PT ;  /* 0x8000000005057812 */ /* 0x000fc800078ec0ff */
[----:B------:R-:W-:Y:S01]  /*1f50*/  LOP3.LUT R5, R5, 0x7f800000, RZ, 0xfc, !PT ;  /* 0x7f80000005057812 */ /* 0x000fe200078efcff */
[----:B------:R-:W-:Y:S05]  /*1f60*/  BRA `(.L_x_953) ;  /* 0x0000001000007947 */ /* 0x000fea0003800000 */
.L_x_951:
[----:B------:R-:W-:Y:S02]  /*1f70*/  LEA R5, R26, R5, 0x17 ;  /* 0x000000051a057211 */ /* 0x000fe400078eb8ff */
.L_x_953:
[----:B------:R-:W-:Y:S05]  /*1f80*/  BSYNC B4 ;  /* 0x0000000000047941 */ /* 0x000fea0003800000 */
.L_x_950:
[----:B------:R-:W-:Y:S05]  /*1f90*/  BRA `(.L_x_954) ;  /* 0x0000008000007947 */ /* 0x000fea0003800000 */
.L_x_949:
[----:B------:R-:W-:-:S04]  /*1fa0*/  LOP3.LUT R5, R6, 0x80000000, R5, 0x48, !PT ;  /* 0x8000000006057812 */ /* 0x000fc800078e4805 */
[----:B------:R-:W-:Y:S01]  /*1fb0*/  LOP3.LUT R5, R5, 0x7f800000, RZ, 0xfc, !PT ;  /* 0x7f80000005057812 */ /* 0x000fe200078efcff */
[----:B------:R-:W-:Y:S05]  /*1fc0*/  BRA `(.L_x_954) ;  /* 0x0000005000007947 */ /* 0x000fea0003800000 */
.L_x_948:
[----:B------:R-:W-:Y:S01]  /*1fd0*/  LOP3.LUT R5, R6, 0x80000000, R5, 0x48, !PT ;  /* 0x8000000006057812 */ /* 0x000fe200078e4805 */
[----:B------:R-:W-:Y:S05]  /*1fe0*/  BRA `(.L_x_954) ;  /* 0x0000003000007947 */ /* 0x000fea0003800000 */
.L_x_947:
[----:B------:R-:W0:Y:S01]  /*1ff0*/  MUFU.RSQ R5, -QNAN ;  /* 0xffc0000000057908 */ /* 0x000e220000001400 */
[----:B------:R-:W-:Y:S05]  /*2000*/  BRA `(.L_x_954) ;  /* 0x0000001000007947 */ /* 0x000fea0003800000 */
.L_x_946:
[----:B------:R-:W-:Y:S02]  /*2010*/  FADD.FTZ R5, R5, R6 ;  /* 0x0000000605057221 */ /* 0x000fe40000010000 */
.L_x_954:
[----:B------:R-:W-:Y:S05]  /*2020*/  BSYNC B3 ;  /* 0x0000000000037941 */ /* 0x000fea0003800000 */
.L_x_944:
[----:B------:R-:W-:Y:S02]  /*2030*/  MOV R6, R24 ;  /* 0x0000001800067202 */ /* 0x000fe40000000f00 */
[----:B------:R-:W-:-:S04]  /*2040*/  MOV R7, 0x0 ;  /* 0x0000000000077802 */ /* 0x000fc80000000f00 */
[----:B------:R-:W-:Y:S05]  /*2050*/  RET.REL.NODEC R6 `(my_integrate_particles_cuda_kernel_backward) ;  /* 0xffffdfa006007950 */ /* 0x000fea0003c3ffff */
.L_x_955:
        /* <DEDUP_REMOVED lines=10> */
.L_x_1288:


//--------------------- .text.my_integrate_particles_cuda_kernel_forward --------------------------
	.section	.text.my_integrate_particles_cuda_kernel_forward,"ax",@progbits
	.sectioninfo	@"SHI_REGISTERS=26"
	.align	128
        .global         my_integrate_particles_cuda_kernel_forward
        .type           my_integrate_particles_cuda_kernel_forward,@function
        .size           my_integrate_particles_cuda_kernel_forward,(.L_x_1290 - my_integrate_particles_cuda_kernel_forward)
        .other          my_integrate_particles_cuda_kernel_forward,@"STO_CUDA_ENTRY STV_DEFAULT"
my_integrate_particles_cuda_kernel_forward:
.text.my_integrate_particles_cuda_kernel_forward:
[----:B------:R-:W-:Y:S02]  /*0000*/  IMAD.MOV.U32 R1, RZ, RZ, c[0x0][0x28] ;  /* 0x00000a00ff017624 */ /* 0x000fe400078e00ff */
        /* <DEDUP_REMOVED lines=8> */
[----:B------:R-:W-:Y:S01]  /*0090*/  IMAD.MOV.U32 R4, RZ, RZ, R2 ;  /* 0x000000ffff047224 */ /* 0x000fe200078e0002 */
        /* <DEDUP_REMOVED lines=9> */
[----:B------:R-:W-:Y:S02]  /*0130*/  UMOV UR4, URZ ;  /* 0x0000003f00047c82 */ /* 0x000fe40008000000 */
[----:B------:R-:W-:-:S02]  /*0140*/  USHF.R.S32.HI UR5, URZ, 0x1f, UR5 ;  /* 0x0000001f3f057899 */ /* 0x000fc40008011405 */
[----:B------:R-:W-:Y:S02]  /*0150*/  USHF.R.S32.HI UR8, URZ, 0x1f, UR8 ;  /* 0x0000001f3f087899 */ /* 0x000fe40008011408 */
[----:B------:R-:W-:Y:S02]  /*0160*/  USHF.R.S32.HI UR9, URZ, 0x1f, UR9 ;  /* 0x0000001f3f097899 */ /* 0x000fe40008011409 */
[----:B------:R-:W-:Y:S02]  /*0170*/  USHF.R.S32.HI UR10, URZ, 0x1f, UR10 ;  /* 0x0000001f3f0a7899 */ /* 0x000fe4000801140a */
[----:B------:R-:W-:Y:S02]  /*0180*/  USHF.R.S32.HI UR11, URZ, 0x1f, UR11 ;  /* 0x0000001f3f0b7899 */ /* 0x000fe4000801140b */
[----:B------:R-:W-:Y:S02]  /*0190*/  USHF.R.S32.HI UR12, URZ, 0x1f, UR12 ;  /* 0x0000001f3f0c7899 */ /* 0x000fe4000801140c */
[----:B------:R-:W-:-:S02]  /*01a0*/  USHF.R.S32.HI UR13, URZ, 0x1f, UR13 ;  /* 0x0000001f3f0d7899 */ /* 0x000fc4000801140d */
[----:B------:R-:W-:Y:S02]  /*01b0*/  UIADD3 UR4, UR7, UR4, URZ ;  /* 0x0000000407047290 */ /* 0x000fe4000fffe03f */
[----:B------:R-:W-:Y:S02]  /*01c0*/  ULDC.64 UR14, c[0x0][0x118] ;  /* 0x00004600000e7ab9 */ /* 0x000fe40000000a00 */
.L_x_963:
[----:B0-----:R-:W-:Y:S02]  /*01d0*/  SHF.R.S32.HI R5, RZ, 0x1f, R4 ;  /* 0x0000001fff057819 */ /* 0x001fe40000011404 */
[----:B------:R-:W-:-:S03]  /*01e0*/  MOV R7, c[0x0][0x280] ;  /* 0x0000a00000077a02 */ /* 0x000fc60000000f00 */
[----:B------:R-:W-:Y:S02]  /*01f0*/  IMAD R9, R5, c[0x0][0x280], RZ ;  /* 0x0000a00005097a24 */ /* 0x000fe400078e02ff */
[----:B------:R-:W-:-:S04]  /*0200*/  IMAD.WIDE.U32 R6, R4, R7, c[0x0][0x260] ;  /* 0x0000980004067625 */ /* 0x000fc800078e0007 */
[----:B------:R-:W-:-:S04]  /*0210*/  IMAD R9, R4, UR5, R9 ;  /* 0x0000000504097c24 */ /* 0x000fc8000f8e0209 */
[----:B------:R-:W-:-:S05]  /*0220*/  IMAD.IADD R7, R7, 0x1, R9 ;  /* 0x0000000107077824 */ /* 0x000fca00078e0209 */
[----:B------:R-:W2:Y:S02]  /*0230*/  LDG.E R6, [R6.64] ;  /* 0x0000000e06067981 */ /* 0x000ea4000c1e1900 */
[----:B--2---:R-:W-:-:S04]  /*0240*/  LOP3.LUT R0, R6, 0x1, RZ, 0xc0, !PT ;  /* 0x0000000106007812 */ /* 0x004fc800078ec0ff */
[----:B------:R-:W-:-:S13]  /*0250*/  ISETP.NE.U32.AND P0, PT, R0, 0x1, PT ;  /* 0x000000010000780c */ /* 0x000fda0003f05070 */
[----:B------:R-:W-:Y:S05]  /*0260*/  @P0 EXIT ;  /* 0x000000000000094d */ /* 0x000fea0003800000 */
[----:B------:R-:W-:Y:S01]  /*0270*/  IMAD R7, R5, c[0x0][0x248], RZ ;  /* 0x0000920005077a24 */ /* 0x000fe200078e02ff */
[----:B------:R-:W-:Y:S01]  /*0280*/  MOV R11, c[0x0][0x248] ;  /* 0x00009200000b7a02 */ /* 0x000fe20000000f00 */
[----:B------:R-:W-:Y:S01]  /*0290*/  IMAD.MOV.U32 R17, RZ, RZ, c[0x0][0x1d8] ;  /* 0x00007600ff117624 */ /* 0x000fe200078e00ff */
[----:B------:R-:W-:Y:S01]  /*02a0*/  MOV R13, c[0x0][0x210] ;  /* 0x00008400000d7a02 */ /* 0x000fe20000000f00 */
[C---:B------:R-:W-:Y:S02]  /*02b0*/  IMAD R9, R4.reuse, UR11, R7 ;  /* 0x0000000b04097c24 */ /* 0x040fe4000f8e0207 */
[----:B------:R-:W-:-:S04]  /*02c0*/  IMAD.WIDE.U32 R6, R4, R11, c[0x0][0x228] ;  /* 0x00008a0004067625 */ /* 0x000fc800078e000b */
[----:B------:R-:W-:Y:S02]  /*02d0*/  IMAD.IADD R7, R7, 0x1, R9 ;  /* 0x0000000107077824 */ /* 0x000fe400078e0209 */
[C---:B------:R-:W-:Y:S02]  /*02e0*/  IMAD R9, R5.reuse, c[0x0][0x210], RZ ;  /* 0x0000840005097a24 */ /* 0x040fe400078e02ff */
[----:B------:R-:W-:Y:S01]  /*02f0*/  IMAD R11, R5, c[0x0][0x1d8], RZ ;  /* 0x00007600050b7a24 */ /* 0x000fe200078e02ff */
[----:B------:R0:W2:Y:S01]  /*0300*/  LDG.E R0, [R6.64] ;  /* 0x0000000e06007981 */ /* 0x0000a2000c1e1900 */
[C---:B------:R-:W-:Y:S02]  /*0310*/  IMAD R15, R4.reuse, UR10, R9 ;  /* 0x0000000a040f7c24 */ /* 0x040fe4000f8e0209 */
[----:B------:R-:W-:-:S04]  /*0320*/  IMAD.WIDE.U32 R8, R4, R13, c[0x0][0x1f0] ;  /* 0x00007c0004087625 */ /* 0x000fc800078e000d */
[C---:B------:R-:W-:Y:S01]  /*0330*/  IMAD R13, R4.reuse, UR9, R11 ;  /* 0x00000009040d7c24 */ /* 0x040fe2000f8e020b */
[----:B------:R-:W-:Y:S01]  /*0340*/  IADD3 R9, R9, R15, RZ ;  /* 0x0000000f09097210 */ /* 0x000fe20007ffe0ff */
[----:B------:R-:W-:-:S04]  /*0350*/  IMAD.WIDE.U32 R10, R4, R17, c[0x0][0x1b8] ;  /* 0x00006e00040a7625 */ /* 0x000fc800078e0011 */
[----:B------:R-:W-:Y:S01]  /*0360*/  IMAD.IADD R11, R11, 0x1, R13 ;  /* 0x000000010b0b7824 */ /* 0x000fe200078e020d */
[----:B------:R1:W3:Y:S04]  /*0370*/  LDG.E R17, [R8.64+0x4] ;  /* 0x0000040e08117981 */ /* 0x0002e8000c1e1900 */
[----:B------:R1:W4:Y:S04]  /*0380*/  LDG.E R15, [R8.64] ;  /* 0x0000000e080f7981 */ /* 0x000328000c1e1900 */
[----:B------:R0:W4:Y:S04]  /*0390*/  LDG.E R16, [R10.64+0x4] ;  /* 0x0000040e0a107981 */ /* 0x000128000c1e1900 */
[----:B------:R1:W4:Y:S04]  /*03a0*/  LDG.E R19, [R8.64+0x8] ;  /* 0x0000080e08137981 */ /* 0x000328000c1e1900 */
[----:B------:R1:W4:Y:S04]  /*03b0*/  LDG.E R14, [R10.64] ;  /* 0x0000000e0a0e7981 */ /* 0x000328000c1e1900 */
[----:B------:R1:W4:Y:S01]  /*03c0*/  LDG.E R21, [R10.64+0x8] ;  /* 0x0000080e0a157981 */ /* 0x000322000c1e1900 */
[----:B------:R-:W-:Y:S01]  /*03d0*/  MOV R13, c[0x0][0x1a0] ;  /* 0x00006800000d7a02 */ /* 0x000fe20000000f00 */
[----:B0-----:R-:W-:-:S04]  /*03e0*/  IMAD R7, R5, c[0x0][0x1a0], RZ ;  /* 0x0000680005077a24 */ /* 0x001fc800078e02ff */
[C---:B------:R-:W-:Y:S02]  /*03f0*/  IMAD R7, R4.reuse, UR8, R7 ;  /* 0x0000000804077c24 */ /* 0x040fe4000f8e0207 */
[----:B------:R-:W-:-:S04]  /*0400*/  IMAD.WIDE.U32 R12, R4, R13, c[0x0][0x180] ;  /* 0x00006000040c7625 */ /* 0x000fc800078e000d */
[----:B------:R-:W-:-:S05]  /*0410*/  IMAD.IADD R13, R13, 0x1, R7 ;  /* 0x000000010d0d7824 */ /* 0x000fca00078e0207 */
[----:B------:R0:W5:Y:S04]  /*0420*/  LDG.E R6, [R12.64] ;  /* 0x0000000e0c067981 */ /* 0x000168000c1e1900 */
[----:B------:R0:W5:Y:S04]  /*0430*/  LDG.E R7, [R12.64+0x4] ;  /* 0x0000040e0c077981 */ /* 0x000168000c1e1900 */
[----:B-1----:R0:W5:Y:S01]  /*0440*/  LDG.E R8, [R12.64+0x8] ;  /* 0x0000080e0c087981 */ /* 0x002162000c1e1900 */
[----:B------:R-:W-:Y:S01]  /*0450*/  BSSY B0, `(.L_x_956) ;  /* 0x0000019000007945 */ /* 0x000fe20003800000 */
[----:B--2---:R-:W-:-:S05]  /*0460*/  FSET.BF.LT.AND R2, -R0, RZ, PT ;  /* 0x000000ff0002720a */ /* 0x004fca0003801100 */
[C---:B------:R-:W-:Y:S01]  /*0470*/  FMUL R9, R2.reuse, c[0x0][0x29c] ;  /* 0x0000a70002097a20 */ /* 0x040fe20000400000 */
[C---:B------:R-:W-:Y:S01]  /*0480*/  FMUL R10, R2.reuse, c[0x0][0x298] ;  /* 0x0000a600020a7a20 */ /* 0x040fe20000400000 */
[----:B------:R-:W-:Y:S02]  /*0490*/  FMUL R2, R2, c[0x0][0x2a0] ;  /* 0x0000a80002027a20 */ /* 0x000fe40000400000 */
[C---:B---3--:R-:W-:Y:S01]  /*04a0*/  FFMA R9, R0.reuse, R17, R9 ;  /* 0x0000001100097223 */ /* 0x048fe20000000009 */
[----:B----4-:R-:W-:-:S03]  /*04b0*/  FFMA R15, R0, R15, R10 ;  /* 0x0000000f000f7223 */ /* 0x010fc6000000000a */
[----:B------:R-:W-:Y:S01]  /*04c0*/  FFMA R10, R9, c[0x0][0x2a4], R16 ;  /* 0x0000a900090a7a23 */ /* 0x000fe20000000010 */
[----:B------:R-:W-:-:S03]  /*04d0*/  FFMA R2, R0, R19, R2 ;  /* 0x0000001300027223 */ /* 0x000fc60000000002 */
[----:B------:R-:W-:Y:S01]  /*04e0*/  FMUL R0, R10, R10 ;  /* 0x0000000a0a007220 */ /* 0x000fe20000400000 */
[----:B------:R-:W-:Y:S01]  /*04f0*/  FFMA R9, R15, c[0x0][0x2a4], R14 ;  /* 0x0000a9000f097a23 */ /* 0x000fe2000000000e */
[----:B------:R-:W-:-:S03]  /*0500*/  FFMA R11, R2, c[0x0][0x2a4], R21 ;  /* 0x0000a900020b7a23 */ /* 0x000fc60000000015 */
[----:B------:R-:W-:-:S04]  /*0510*/  FFMA R0, R9, R9, R0 ;  /* 0x0000000909007223 */ /* 0x000fc80000000000 */
[----:B0-----:R-:W-:-:S05]  /*0520*/  FFMA R13, R11, R11, R0 ;  /* 0x0000000b0b0d7223 */ /* 0x001fca0000000000 */
[----:B------:R-:W-:Y:S01]  /*0530*/  IADD3 R2, R13, -0xd000000, RZ ;  /* 0xf30000000d027810 */ /* 0x000fe20007ffe0ff */
[----:B------:R0:W1:Y:S03]  /*0540*/  MUFU.RSQ R0, R13 ;  /* 0x0000000d00007308 */ /* 0x0000660000001400 */
[----:B------:R-:W-:-:S13]  /*0550*/  ISETP.GT.U32.AND P0, PT, R2, 0x727fffff, PT ;  /* 0x727fffff0200780c */ /* 0x000fda0003f04070 */
[----:B------:R-:W-:Y:S05]  /*0560*/  @!P0 BRA `(.L_x_957) ;  /* 0x0000003000008947 */ /* 0x000fea0003800000 */
[----:B01----:R-:W-:Y:S02]  /*0570*/  MOV R16, 0x590 ;  /* 0x0000059000107802 */ /* 0x003fe40000000f00 */
[----:B-----5:R-:W-:Y:S05]  /*0580*/  CALL.REL.NOINC `($__internal_29_$__cuda_sm20_sqrt_rn_f32_slowpath) ;  /* 0x0000035000007944 */ /* 0x020fea0003c00000 */
[----:B------:R-:W-:Y:S05]  /*0590*/  BRA `(.L_x_958) ;  /* 0x0000004000007947 */ /* 0x000fea0003800000 */
.L_x_957:
[----:B01----:R-:W-:Y:S01]  /*05a0*/  FMUL.FTZ R2, R13, R0 ;  /* 0x000000000d027220 */ /* 0x003fe20000410000 */
[----:B------:R-:W-:-:S03]  /*05b0*/  FMUL.FTZ R0, R0, 0.5 ;  /* 0x3f00000000007820 */ /* 0x000fc60000410000 */
[----:B------:R-:W-:-:S04]  /*05c0*/  FFMA R13, -R2, R2, R13 ;  /* 0x00000002020d7223 */ /* 0x000fc8000000010d */
[----:B------:R-:W-:Y:S02]  /*05d0*/  FFMA R2, R13, R0, R2 ;  /* 0x000000000d027223 */ /* 0x000fe40000000002 */
.L_x_958:
[----:B------:R-:W-:Y:S05]  /*05e0*/  BSYNC B0 ;  /* 0x0000000000007941 */ /* 0x000fea0003800000 */
.L_x_956:
        /* <DEDUP_REMOVED lines=14> */
[----:B------:R-:W-:Y:S01]  /*06d0*/  IMAD.MOV.U32 R0, RZ, RZ, R2 ;  /* 0x000000ffff007224 */ /* 0x000fe200078e0002 */
[----:B------:R-:W-:Y:S02]  /*06e0*/  MOV R12, 0x700 ;  /* 0x00000700000c7802 */ /* 0x000fe40000000f00 */
[----:B-----5:R-:W-:Y:S05]  /*06f0*/  CALL.REL.NOINC `($__internal_30_$__cuda_sm3x_div_rn_noftz_f32_slowpath) ;  /* 0x0000035000007944 */ /* 0x020fea0003c00000 */
.L_x_962:
[----:B------:R-:W-:Y:S05]  /*0700*/  BSYNC B1 ;  /* 0x0000000000017941 */ /* 0x000fea0003800000 */
.L_x_961:
[-C--:B0-----:R-:W-:Y:S01]  /*0710*/  FMUL R11, R11, R0.reuse ;  /* 0x000000000b0b7220 */ /* 0x081fe20000400000 */
[-C--:B------:R-:W-:Y:S01]  /*0720*/  FMUL R10, R10, R0.reuse ;  /* 0x000000000a0a7220 */ /* 0x080fe20000400000 */
[----:B------:R-:W-:Y:S02]  /*0730*/  FMUL R9, R9, R0 ;  /* 0x0000000009097220 */ /* 0x000fe40000400000 */
.L_x_960:
[----:B------:R-:W-:Y:S05]  /*0740*/  BSYNC B0 ;  /* 0x0000000000007941 */ /* 0x000fea0003800000 */
.L_x_959:
[C---:B------:R-:W-:Y:S01]  /*0750*/  IMAD R13, R5.reuse, c[0x0][0x2d0], RZ ;  /* 0x0000b400050d7a24 */ /* 0x040fe200078e02ff */
[----:B------:R-:W-:Y:S01]  /*0760*/  MOV R19, c[0x0][0x2d0] ;  /* 0x0000b40000137a02 */ /* 0x000fe20000000f00 */
[----:B------:R-:W-:Y:S01]  /*0770*/  IMAD R15, R5, c[0x0][0x308], RZ ;  /* 0x0000c200050f7a24 */ /* 0x000fe200078e02ff */
[----:B-----5:R-:W-:Y:S01]  /*0780*/  FFMA R7, R10, c[0x0][0x2a4], R7 ;  /* 0x0000a9000a077a23 */ /* 0x020fe20000000007 */
[----:B------:R-:W-:Y:S02]  /*0790*/  IMAD.MOV.U32 R21, RZ, RZ, c[0x0][0x308] ;  /* 0x0000c200ff157624 */ /* 0x000fe400078e00ff */
[----:B------:R-:W-:-:S02]  /*07a0*/  IMAD R5, R4, UR12, R13 ;  /* 0x0000000c04057c24 */ /* 0x000fc4000f8e020d */
[C---:B------:R-:W-:Y:S02]  /*07b0*/  IMAD R17, R4.reuse, UR13, R15 ;  /* 0x0000000d04117c24 */ /* 0x040fe4000f8e020f */
[----:B------:R-:W-:-:S04]  /*07c0*/  IMAD.WIDE.U32 R12, R4, R19, c[0x0][0x2b0] ;  /* 0x0000ac00040c7625 */ /* 0x000fc800078e0013 */
[C---:B------:R-:W-:Y:S01]  /*07d0*/  IMAD.WIDE.U32 R14, R4.reuse, R21, c[0x0][0x2e8] ;  /* 0x0000ba00040e7625 */ /* 0x040fe200078e0015 */
[----:B------:R-:W-:Y:S01]  /*07e0*/  IADD3 R13, R13, R5, RZ ;  /* 0x000000050d0d7210 */ /* 0x000fe20007ffe0ff */
[----:B------:R-:W-:Y:S01]  /*07f0*/  FFMA R5, R9, c[0x0][0x2a4], R6 ;  /* 0x0000a90009057a23 */ /* 0x000fe20000000006 */
[----:B------:R-:W-:Y:S01]  /*0800*/  IADD3 R4, P0, R4, UR6, RZ ;  /* 0x0000000604047c10 */ /* 0x000fe2000ff1e0ff */
[----:B------:R-:W-:Y:S01]  /*0810*/  IMAD.IADD R15, R15, 0x1, R17 ;  /* 0x000000010f0f7824 */ /* 0x000fe200078e0211 */
[----:B------:R-:W-:Y:S01]  /*0820*/  FFMA R17, R11, c[0x0][0x2a4], R8 ;  /* 0x0000a9000b117a23 */ /* 0x000fe20000000008 */
[----:B------:R0:W-:Y:S01]  /*0830*/  STG.E [R12.64+0x4], R7 ;  /* 0x000004070c007986 */ /* 0x0001e2000c10190e */
[----:B------:R-:W-:Y:S02]  /*0840*/  IADD3.X R3, R3, UR4, RZ, P0, !PT ;  /* 0x0000000403037c10 */ /* 0x000fe400087fe4ff */
[----:B------:R-:W-:Y:S01]  /*0850*/  ISETP.GE.U32.AND P0, PT, R4, c[0x0][0x178], PT ;  /* 0x00005e0004007a0c */ /* 0x000fe20003f06070 */
[----:B------:R0:W-:Y:S03]  /*0860*/  STG.E [R12.64], R5 ;  /* 0x000000050c007986 */ /* 0x0001e6000c10190e */
[----:B------:R-:W-:Y:S01]  /*0870*/  ISETP.GE.U32.AND.EX P0, PT, R3, c[0x0][0x17c], PT, P0 ;  /* 0x00005f0003007a0c */ /* 0x000fe20003f06100 */
[----:B------:R0:W-:Y:S04]  /*0880*/  STG.E [R12.64+0x8], R17 ;  /* 0x000008110c007986 */ /* 0x0001e8000c10190e */
[----:B------:R0:W-:Y:S04]  /*0890*/  STG.E [R14.64], R9 ;  /* 0x000000090e007986 */ /* 0x0001e8000c10190e */
[----:B------:R0:W-:Y:S04]  /*08a0*/  STG.E [R14.64+0x4], R10 ;  /* 0x0000040a0e007986 */ /* 0x0001e8000c10190e */
[----:B------:R0:W-:Y:S01]  /*08b0*/  STG.E [R14.64+0x8], R11 ;  /* 0x0000080b0e007986 */ /* 0x0001e2000c10190e */
[----:B------:R-:W-:Y:S05]  /*08c0*/  @!P0 BRA `(.L_x_963) ;  /* 0xfffff90000008947 */ /* 0x000fea000383ffff */
[----:B------:R-:W-:Y:S05]  /*08d0*/  EXIT ;  /* 0x000000000000794d */ /* 0x000fea0003800000 */
        .weak           $__internal_29_$__cuda_sm20_sqrt_rn_f32_slowpath
        .type           $__internal_29_$__cuda_sm20_sqrt_rn_f32_slowpath,@function
        .size           $__internal_29_$__cuda_sm20_sqrt_rn_f32_slowpath,($__internal_30_$__cuda_sm3x_div_rn_noftz_f32_slowpath - $__internal_29_$__cuda_sm20_sqrt_rn_f32_slowpath)
$__internal_29_$__cuda_sm20_sqrt_rn_f32_slowpath:
        /* <DEDUP_REMOVED lines=16> */
[----:B------:R-:W-:Y:S01]  /*09e0*/  @P0 FFMA R14, R15, R2, R12 ;  /* 0x000000020f0e0223 */ /* 0x000fe2000000000c */
[----:B------:R-:W-:-:S03]  /*09f0*/  @!P0 IMAD.MOV.U32 R2, RZ, RZ, R0 ;  /* 0x000000ffff028224 */ /* 0x000fc600078e0000 */
[----:B------:R-:W-:-:S04]  /*0a00*/  @P0 FFMA R13, R14, R13, R15 ;  /* 0x0000000d0e0d0223 */ /* 0x000fc8000000000f */
[----:B------:R-:W-:Y:S01]  /*0a10*/  @P0 FMUL.FTZ R2, R13, 2.3283064365386962891e-10 ;  /* 0x2f8000000d020820 */ /* 0x000fe20000410000 */
.L_x_964:
[----:B------:R-:W-:Y:S01]  /*0a20*/  MOV R12, R16 ;  /* 0x00000010000c7202 */ /* 0x000fe20000000f00 */
[----:B------:R-:W-:-:S04]  /*0a30*/  IMAD.MOV.U32 R13, RZ, RZ, 0x0 ;  /* 0x00000000ff0d7424 */ /* 0x000fc800078e00ff */
[----:B------:R-:W-:Y:S05]  /*0a40*/  RET.REL.NODEC R12 `(my_integrate_particles_cuda_kernel_forward) ;  /* 0xfffff5b00c007950 */ /* 0x000fea0003c3ffff */
        .weak           $__internal_30_$__cuda_sm3x_div_rn_noftz_f32_slowpath
        .type           $__internal_30_$__cuda_sm3x_div_rn_noftz_f32_slowpath,@function
        .size           $__internal_30_$__cuda_sm3x_div_rn_noftz_f32_slowpath,(.L_x_1290 - $__internal_30_$__cuda_sm3x_div_rn_noftz_f32_slowpath)
$__internal_30_$__cuda_sm3x_div_rn_noftz_f32_slowpath:
[----:B------:R-:W-:Y:S01]  /*0a50*/  SHF.R.U32.HI R13, RZ, 0x17, R0 ;  /* 0x00000017ff0d7819 */ /* 0x000fe20000011600 */
[----:B------:R-:W-:Y:S01]  /*0a60*/  BSSY B2, `(.L_x_965) ;  /* 0x0000064000027945 */ /* 0x000fe20003800000 */
[----:B------:R-:W-:Y:S01]  /*0a70*/  MOV R2, c[0x0][0x2a8] ;  /* 0x0000aa0000027a02 */ /* 0x000fe20000000f00 */
[----:B------:R-:W-:Y:S01]  /*0a80*/  IMAD.MOV.U32 R14, RZ, RZ, c[0x0][0x2a8] ;  /* 0x0000aa00ff0e7624 */ /* 0x000fe200078e00ff */
[----:B------:R-:W-:Y:S02]  /*0a90*/  LOP3.LUT R16, R13, 0xff, RZ, 0xc0, !PT ;  /* 0x000000ff0d107812 */ /* 0x000fe400078ec0ff */
[----:B------:R-:W-:Y:S02]  /*0aa0*/  SHF.R.U32.HI R13, RZ, 0x17, R2 ;  /* 0x00000017ff0d7819 */ /* 0x000fe40000011602 */
[----:B------:R-:W-:Y:S02]  /*0ab0*/  IADD3 R18, R16, -0x1, RZ ;  /* 0xffffffff10127810 */ /* 0x000fe40007ffe0ff */
[----:B------:R-:W-:-:S02]  /*0ac0*/  LOP3.LUT R13, R13, 0xff, RZ, 0xc0, !PT ;  /* 0x000000ff0d0d7812 */ /* 0x000fc400078ec0ff */
[----:B------:R-:W-:Y:S02]  /*0ad0*/  ISETP.GT.U32.AND P0, PT, R18, 0xfd, PT ;  /* 0x000000fd1200780c */ /* 0x000fe40003f04070 */
[----:B------:R-:W-:-:S04]  /*0ae0*/  IADD3 R17, R13, -0x1, RZ ;  /* 0xffffffff0d117810 */ /* 0x000fc80007ffe0ff */
        /* <DEDUP_REMOVED lines=26> */
.L_x_966:
[----:B------:R-:W-:Y:S01]  /*0c90*/  LEA R17, R16, 0xc0800000, 0x17 ;  /* 0xc080000010117811 */ /* 0x000fe200078eb8ff */
[----:B------:R-:W-:Y:S01]  /*0ca0*/  BSSY B3, `(.L_x_971) ;  /* 0x0000036000037945 */ /* 0x000fe20003800000 */
[----:B------:R-:W-:-:S03]  /*0cb0*/  IADD3 R13, R13, -0x7f, RZ ;  /* 0xffffff810d0d7810 */ /* 0x000fc60007ffe0ff */
[----:B------:R-:W-:Y:S02]  /*0cc0*/  IMAD.IADD R17, R0, 0x1, -R17 ;  /* 0x0000000100117824 */ /* 0x000fe400078e0a11 */
[C---:B------:R-:W-:Y:S01]  /*0cd0*/  IMAD R0, R13.reuse, -0x800000, R14 ;  /* 0xff8000000d007824 */ /* 0x040fe200078e020e */
[----:B------:R-:W-:Y:S01]  /*0ce0*/  IADD3 R14, R13, 0x7f, -R16 ;  /* 0x0000007f0d0e7810 */ /* 0x000fe20007ffe810 */
[----:B------:R-:W0:Y:S01]  /*0cf0*/  MUFU.RCP R2, R17 ;  /* 0x0000001100027308 */ /* 0x000e220000001000 */
[----:B------:R-:W-:Y:S02]  /*0d00*/  FADD.FTZ R19, -R17, -RZ ;  /* 0x800000ff11137221 */ /* 0x000fe40000010100 */
[----:B------:R-:W-:Y:S02]  /*0d10*/  IADD3 R15, R14, R15, RZ ;  /* 0x0000000f0e0f7210 */ /* 0x000fe40007ffe0ff */
        /* <DEDUP_REMOVED lines=38> */
[----:B------:R-:W-:-:S05]  /*0f80*/  LOP3.LUT R2, R2, R13, RZ, 0xc0, !PT ;  /* 0x0000000d02027212 */ /* 0x000fca00078ec0ff */
[----:B------:R-:W-:-:S05]  /*0f90*/  IMAD.IADD R15, R15, 0x1, R2 ;  /* 0x000000010f0f7824 */ /* 0x000fca00078e0202 */
[----:B------:R-:W-:Y:S01]  /*0fa0*/  LOP3.LUT R0, R15, R0, RZ, 0xfc, !PT ;  /* 0x000000000f007212 */ /* 0x000fe200078efcff */
[----:B------:R-:W-:Y:S05]  /*0fb0*/  BRA `(.L_x_974) ;  /* 0x0000004000007947 */ /* 0x000fea0003800000 */
.L_x_973:
[----:B------:R-:W-:-:S04]  /*0fc0*/  LOP3.LUT R0, R0, 0x80000000, RZ, 0xc0, !PT ;  /* 0x8000000000007812 */ /* 0x000fc800078ec0ff */
[----:B------:R-:W-:Y:S01]  /*0fd0*/  LOP3.LUT R0, R0, 0x7f800000, RZ, 0xfc, !PT ;  /* 0x7f80000000007812 */ /* 0x000fe200078efcff */
[----:B------:R-:W-:Y:S05]  /*0fe0*/  BRA `(.L_x_974) ;  /* 0x0000001000007947 */ /* 0x000fea0003800000 */
.L_x_972:
[----:B------:R-:W-:Y:S02]  /*0ff0*/  LEA R0, R15, R0, 0x17 ;  /* 0x000000000f007211 */ /* 0x000fe400078eb8ff */
.L_x_974:
[----:B------:R-:W-:Y:S05]  /*1000*/  BSYNC B3 ;  /* 0x0000000000037941 */ /* 0x000fea0003800000 */
.L_x_971:
[----:B------:R-:W-:Y:S05]  /*1010*/  BRA `(.L_x_975) ;  /* 0x0000008000007947 */ /* 0x000fea0003800000 */
.L_x_970:
[----:B------:R-:W-:-:S04]  /*1020*/  LOP3.LUT R0, R0, 0x80000000, R14, 0x48, !PT ;  /* 0x8000000000007812 */ /* 0x000fc800078e480e */
[----:B------:R-:W-:Y:S01]  /*1030*/  LOP3.LUT R0, R0, 0x7f800000, RZ, 0xfc, !PT ;  /* 0x7f80000000007812 */ /* 0x000fe200078efcff */
[----:B------:R-:W-:Y:S05]  /*1040*/  BRA `(.L_x_975) ;  /* 0x0000005000007947 */ /* 0x000fea0003800000 */
.L_x_969:
[----:B------:R-:W-:Y:S01]  /*1050*/  LOP3.LUT R0, R0, 0x80000000, R14, 0x48, !PT ;  /* 0x8000000000007812 */ /* 0x000fe200078e480e */
[----:B------:R-:W-:Y:S05]  /*1060*/  BRA `(.L_x_975) ;  /* 0x0000003000007947 */ /* 0x000fea0003800000 */
.L_x_968:
[----:B------:R-:W0:Y:S01]  /*1070*/  MUFU.RSQ R0, -QNAN ;  /* 0xffc0000000007908 */ /* 0x000e220000001400 */
[----:B------:R-:W-:Y:S05]  /*1080*/  BRA `(.L_x_975) ;  /* 0x0000001000007947 */ /* 0x000fea0003800000 */
.L_x_967:
[----:B------:R-:W-:Y:S02]  /*1090*/  FADD.FTZ R0, R0, c[0x0][0x2a8] ;  /* 0x0000aa0000007621 */ /* 0x000fe40000010000 */
.L_x_975:
[----:B------:R-:W-:Y:S05]  /*10a0*/  BSYNC B2 ;  /* 0x0000000000027941 */ /* 0x000fea0003800000 */
.L_x_965:
[----:B------:R-:W-:-:S04]  /*10b0*/  IMAD.MOV.U32 R13, RZ, RZ, 0x0 ;  /* 0x00000000ff0d7424 */ /* 0x000fc800078e00ff */
[----:B------:R-:W-:Y:S05]  /*10c0*/  RET.REL.NODEC R12 `(my_integrate_particles_cuda_kernel_forward) ;  /* 0xffffef300c007950 */ /* 0x000fea0003c3ffff */
.L_x_976:
        /* <DEDUP_REMOVED lines=11> */
.L_x_1290:


//--------------------- .text.swellParticlesStage2_cuda_kernel_backward --------------------------
	.section	.text.swellParticlesStage2_cuda_kernel_backward,"ax",@progbits
	.sectioninfo	@"SHI_REGISTERS=30"
	.align	128
        .global         swellParticlesStage2_cuda_kernel_backward
        .type           swellParticlesStage2_cuda_kernel_backward,@function
        .size           swellParticlesStage2_cuda_kernel_backward,(.L_x_1292 - swellParticlesStage2_cuda_kernel_backward)
        .other          swellParticlesStage2_cuda_kernel_backward,@"STO_CUDA_ENTRY STV_DEFAULT"
swellParticlesStage2_cuda_kernel_backward:
.text.swellParticlesStage2_cuda_kernel_backward:
        /* <DEDUP_REMOVED lines=8> */
[----:B------:R-:W0:Y:S01]  /*0080*/  MUFU.RCP R0, c[0x0][0x22c] ;  /* 0x00008b0000007b08 */ /* 0x000e220000001000 */
[----:B------:R-:W-:Y:S01]  /*0090*/  UMOV UR4, 0x461c4000 ;  /* 0x461c400000047882 */ /* 0x000fe20000000000 */
[----:B------:R-:W-:Y:S01]  /*00a0*/  MOV R2, c[0x0][0x22c] ;  /* 0x00008b0000027a02 */ /* 0x000fe20000000f00 */
[----:B------:R-:W-:-:S05]  /*00b0*/  IMAD.U32 R4, RZ, RZ, UR4 ;  /* 0x00000004ff047e24 */ /* 0x000fca000f8e00ff */
[----:B------:R-:W1:Y:S01]  /*00c0*/  FCHK P0, R4, c[0x0][0x22c] ;  /* 0x00008b0004007b02 */ /* 0x000e620000000000 */
[----:B0-----:R-:W-:-:S04]  /*00d0*/  FFMA R3, R0, -R2, 1 ;  /* 0x3f80000000037423 */ /* 0x001fc80000000802 */
[----:B------:R-:W-:-:S04]  /*00e0*/  FFMA R0, R0, R3, R0 ;  /* 0x0000000300007223 */ /* 0x000fc80000000000 */
[----:B------:R-:W-:-:S04]  /*00f0*/  FFMA R3, R0, 10000, RZ ;  /* 0x461c400000037823 */ /* 0x000fc800000000ff */
[----:B------:R-:W-:-:S04]  /*0100*/  FFMA R2, R3, -R2, 10000 ;  /* 0x461c400003027423 */ /* 0x000fc80000000802 */
[----:B------:R-:W-:Y:S01]  /*0110*/  FFMA R3, R0, R2, R3 ;  /* 0x0000000200037223 */ /* 0x000fe20000000003 */
[----:B-1----:R-:W-:Y:S05]  /*0120*/  @!P0 BRA `(.L_x_977) ;  /* 0x0000005000008947 */ /* 0x002fea0003800000 */
[----:B------:R-:W-:Y:S01]  /*0130*/  IMAD.MOV.U32 R0, RZ, RZ, 0x461c4000 ;  /* 0x461c4000ff007424 */ /* 0x000fe200078e00ff */
[----:B------:R-:W-:Y:S02]  /*0140*/  MOV R3, c[0x0][0x22c] ;  /* 0x00008b0000037a02 */ /* 0x000fe40000000f00 */
[----:B------:R-:W-:Y:S02]  /*0150*/  MOV R2, 0x170 ;  /* 0x0000017000027802 */ /* 0x000fe40000000f00 */
[----:B------:R-:W-:Y:S05]  /*0160*/  CALL.REL.NOINC `($__internal_32_$__cuda_sm3x_div_rn_noftz_f32_slowpath) ;  /* 0x00001cf000007944 */ /* 0x000fea0003c00000 */
[----:B0-----:R-:W-:Y:S02]  /*0170*/  IMAD.MOV.U32 R3, RZ, RZ, R0 ;  /* 0x000000ffff037224 */ /* 0x001fe400078e0000 */
.L_x_977:
[----:B------:R-:W-:Y:S01]  /*0180*/  MOV R0, 0x41c80000 ;  /* 0x41c8000000007802 */ /* 0x000fe20000000f00 */
[----:B------:R-:W-:Y:S01]  /*0190*/  IMAD.MOV.U32 R5, RZ, RZ, 0x3d23d70a ;  /* 0x3d23d70aff057424 */ /* 0x000fe200078e00ff */
[----:B------:R-:W0:Y:S01]  /*01a0*/  FCHK P0, R3, 25 ;  /* 0x41c8000003007902 */ /* 0x000e220000000000 */
[----:B------:R-:W-:Y:S02]  /*01b0*/  BSSY B2, `(.L_x_978) ;  /* 0x000000c000027945 */ /* 0x000fe40003800000 */
[----:B------:R-:W-:-:S04]  /*01c0*/  FFMA R0, R5, -R0, 1 ;  /* 0x3f80000005007423 */ /* 0x000fc80000000800 */
[----:B------:R-:W-:-:S04]  /*01d0*/  FFMA R0, R0, R5, 0.039999999105930328369 ;  /* 0x3d23d70a00007423 */ /* 0x000fc80000000005 */
[----:B------:R-:W-:-:S04]  /*01e0*/  FFMA R10, R0, R3, RZ ;  /* 0x00000003000a7223 */ /* 0x000fc800000000ff */
[----:B------:R-:W-:-:S04]  /*01f0*/  FFMA R5, R10, -25, R3 ;  /* 0xc1c800000a057823 */ /* 0x000fc80000000003 */
[----:B------:R-:W-:Y:S01]  /*0200*/  FFMA R10, R0, R5, R10 ;  /* 0x00000005000a7223 */ /* 0x000fe2000000000a */
[----:B0-----:R-:W-:Y:S05]  /*0210*/  @!P0 BRA `(.L_x_979) ;  /* 0x0000005000008947 */ /* 0x001fea0003800000 */
[----:B------:R-:W-:Y:S01]  /*0220*/  IMAD.MOV.U32 R0, RZ, RZ, R3 ;  /* 0x000000ffff007224 */ /* 0x000fe200078e0003 */
[----:B------:R-:W-:Y:S01]  /*0230*/  MOV R2, 0x260 ;  /* 0x0000026000027802 */ /* 0x000fe20000000f00 */
[----:B------:R-:W-:Y:S02]  /*0240*/  IMAD.MOV.U32 R3, RZ, RZ, 0x41c80000 ;  /* 0x41c80000ff037424 */ /* 0x000fe400078e00ff */
[----:B------:R-:W-:Y:S05]  /*0250*/  CALL.REL.NOINC `($__internal_32_$__cuda_sm3x_div_rn_noftz_f32_slowpath) ;  /* 0x00001c0000007944 */ /* 0x000fea0003c00000 */
[----:B0-----:R-:W-:Y:S02]  /*0260*/  MOV R10, R0 ;  /* 0x00000000000a7202 */ /* 0x001fe40000000f00 */
.L_x_979:
[----:B------:R-:W-:Y:S05]  /*0270*/  BSYNC B2 ;  /* 0x0000000000027941 */ /* 0x000fea0003800000 */
.L_x_978:
[----:B------:R-:W-:Y:S01]  /*0280*/  ISETP.NE.U32.AND P0, PT, RZ, c[0x0][0x270], PT ;  /* 0x00009c00ff007a0c */ /* 0x000fe20003f05070 */
[----:B------:R-:W-:Y:S02]  /*0290*/  ULDC UR6, c[0x0][0x0] ;  /* 0x0000000000067ab9 */ /* 0x000fe40000000800 */
[----:B------:R-:W-:Y:S01]  /*02a0*/  ULDC UR7, c[0x0][0xc] ;  /* 0x0000030000077ab9 */ /* 0x000fe20000000800 */
[----:B------:R-:W-:Y:S01]  /*02b0*/  ISETP.NE.AND.EX P0, PT, RZ, c[0x0][0x274], PT, P0 ;  /* 0x00009d00ff007a0c */ /* 0x000fe20003f05300 */
[----:B------:R-:W-:Y:S02]  /*02c0*/  UIMAD.WIDE.U32 UR6, UR6, UR7, URZ ;  /* 0x00000007060672a5 */ /* 0x000fe4000f8e003f */
[----:B------:R-:W-:-:S02]  /*02d0*/  ULDC UR5, c[0x0][0x2c8] ;  /* 0x0000b20000057ab9 */ /* 0x000fc40000000800 */
[----:B------:R-:W-:Y:S02]  /*02e0*/  UMOV UR4, URZ ;  /* 0x0000003f00047c82 */ /* 0x000fe40008000000 */
[----:B------:R-:W-:Y:S02]  /*02f0*/  ULDC UR8, c[0x0][0x1a0] ;  /* 0x0000680000087ab9 */ /* 0x000fe40000000800 */
[----:B------:R-:W-:Y:S02]  /*0300*/  ULDC UR9, c[0x0][0x210] ;  /* 0x0000840000097ab9 */ /* 0x000fe40000000800 */
[----:B------:R-:W-:Y:S02]  /*0310*/  ULDC UR10, c[0x0][0x1d8] ;  /* 0x00007600000a7ab9 */ /* 0x000fe40000000800 */
[----:B------:R-:W-:Y:S02]  /*0320*/  USHF.R.S32.HI UR5, URZ, 0x1f, UR5 ;  /* 0x0000001f3f057899 */ /* 0x000fe40008011405 */
[----:B------:R-:W-:-:S02]  /*0330*/  USHF.R.S32.HI UR8, URZ, 0x1f, UR8 ;  /* 0x0000001f3f087899 */ /* 0x000fc40008011408 */
[----:B------:R-:W-:Y:S02]  /*0340*/  USHF.R.S32.HI UR9, URZ, 0x1f, UR9 ;  /* 0x0000001f3f097899 */ /* 0x000fe40008011409 */
[----:B------:R-:W-:Y:S02]  /*0350*/  USHF.R.S32.HI UR10, URZ, 0x1f, UR10 ;  /* 0x0000001f3f0a7899 */ /* 0x000fe4000801140a */
[----:B------:R-:W-:Y:S02]  /*0360*/  UIADD3 UR11, UR7, UR4, URZ ;  /* 0x00000004070b7290 */ /* 0x000fe4000fffe03f */
[----:B------:R-:W-:Y:S01]  /*0370*/  ULDC.64 UR12, c[0x0][0x118] ;  /* 0x00004600000c7ab9 */ /* 0x000fe20000000a00 */
[----:B------:R-:W-:Y:S05]  /*0380*/  @!P0 BRA `(.L_x_980) ;  /* 0x00000ba000008947 */ /* 0x000fea0003800000 */
[----:B------:R-:W-:Y:S02]  /*0390*/  ULDC UR4, c[0x0][0x290] ;  /* 0x0000a40000047ab9 */ /* 0x000fe40000000800 */
[----:B------:R-:W-:Y:S02]  /*03a0*/  USHF.R.S32.HI UR4, URZ, 0x1f, UR4 ;  /* 0x0000001f3f047899 */ /* 0x000fe40008011404 */
.L_x_1002:
[----:B------:R-:W-:Y:S01]  /*03b0*/  SHF.R.S32.HI R11, RZ, 0x1f, R8 ;  /* 0x0000001fff0b7819 */ /* 0x000fe20000011408 */
[----:B------:R-:W-:-:S02]  /*03c0*/  IMAD.MOV.U32 R15, RZ, RZ, c[0x0][0x1d8] ;  /* 0x00007600ff0f7624 */ /* 0x000fc400078e00ff */
[----:B------:R-:W-:Y:S02]  /*03d0*/  IMAD.MOV.U32 R19, RZ, RZ, c[0x0][0x1a0] ;  /* 0x00006800ff137624 */ /* 0x000fe400078e00ff */
[----:B0-----:R-:W-:Y:S02]  /*03e0*/  IMAD R3, R11, c[0x0][0x1d8], RZ ;  /* 0x000076000b037a24 */ /* 0x001fe400078e02ff */
[----:B------:R-:W-:-:S04]  /*03f0*/  IMAD.WIDE.U32 R14, R8, R15, c[0x0][0x1b8] ;  /* 0x00006e00080e7625 */ /* 0x000fc800078e000f */
[C---:B------:R-:W-:Y:S02]  /*0400*/  IMAD R17, R8.reuse, UR10, R3 ;  /* 0x0000000a08117c24 */ /* 0x040fe4000f8e0203 */
[C---:B------:R-:W-:Y:S02]  /*0410*/  IMAD R13, R11.reuse, c[0x0][0x210], RZ ;  /* 0x000084000b0d7a24 */ /* 0x040fe400078e02ff */
[----:B------:R-:W-:Y:S01]  /*0420*/  IMAD R7, R11, c[0x0][0x1a0], RZ ;  /* 0x000068000b077a24 */ /* 0x000fe200078e02ff */
[----:B------:R-:W-:Y:S01]  /*0430*/  IADD3 R15, R15, R17, RZ ;  /* 0x000000110f0f7210 */ /* 0x000fe20007ffe0ff */
[----:B-1----:R-:W-:-:S04]  /*0440*/  IMAD.WIDE.U32 R4, R8, c[0x0][0x210], RZ ;  /* 0x0000840008047a25 */ /* 0x002fc800078e00ff */
[C---:B------:R-:W-:Y:S01]  /*0450*/  IMAD R13, R8.reuse, UR9, R13 ;  /* 0x00000009080d7c24 */ /* 0x040fe2000f8e020d */
[----:B------:R-:W2:Y:S01]  /*0460*/  LDG.E R15, [R14.64] ;  /* 0x0000000c0e0f7981 */ /* 0x000ea2000c1e1900 */
[----:B------:R-:W-:Y:S01]  /*0470*/  IMAD.WIDE.U32 R2, R8, R19, c[0x0][0x180] ;  /* 0x0000600008027625 */ /* 0x000fe200078e0013 */
[----:B------:R-:W-:-:S03]  /*0480*/  IADD3 R6, P0, R4, c[0x0][0x1f0], RZ ;  /* 0x00007c0004067a10 */ /* 0x000fc60007f1e0ff */
[----:B------:R-:W-:Y:S02]  /*0490*/  IMAD R7, R8, UR8, R7 ;  /* 0x0000000808077c24 */ /* 0x000fe4000f8e0207 */
[----:B------:R-:W-:Y:S02]  /*04a0*/  IMAD.IADD R12, R5, 0x1, R13 ;  /* 0x00000001050c7824 */ /* 0x000fe400078e020d */
[----:B------:R-:W-:-:S03]  /*04b0*/  IMAD.IADD R3, R3, 0x1, R7 ;  /* 0x0000000103037824 */ /* 0x000fc600078e0207 */
[----:B------:R-:W-:Y:S02]  /*04c0*/  IADD3.X R7, R12, c[0x0][0x1f4], RZ, P0, !PT ;  /* 0x00007d000c077a10 */ /* 0x000fe400007fe4ff */
[----:B------:R-:W3:Y:S04]  /*04d0*/  LDG.E R2, [R2.64] ;  /* 0x0000000c02027981 */ /* 0x000ee8000c1e1900 */
[----:B------:R-:W4:Y:S01]  /*04e0*/  LDG.E R6, [R6.64] ;  /* 0x0000000c06067981 */ /* 0x000f22000c1e1900 */
[----:B------:R-:W-:Y:S02]  /*04f0*/  MOV R13, R8 ;  /* 0x00000008000d7202 */ /* 0x000fe40000000f00 */
[----:B------:R-:W-:-:S04]  /*0500*/  IADD3 R8, P0, R8, UR6, RZ ;  /* 0x0000000608087c10 */ /* 0x000fc8000ff1e0ff */
[----:B------:R-:W-:Y:S01]  /*0510*/  IADD3.X R9, R9, UR11, RZ, P0, !PT ;  /* 0x0000000b09097c10 */ /* 0x000fe200087fe4ff */
[----:B------:R-:W-:Y:S01]  /*0520*/  YIELD ;  /* 0x0000000000007946 */ /* 0x000fe20003800000 */
[----:B------:R-:W-:Y:S01]  /*0530*/  ISETP.GE.U32.AND P4, PT, R8, c[0x0][0x178], PT ;  /* 0x00005e0008007a0c */ /* 0x000fe20003f86070 */
[----:B------:R-:W-:Y:S03]  /*0540*/  BSSY B0, `(.L_x_981) ;  /* 0x0000011000007945 */ /* 0x000fe60003800000 */
[----:B------:R-:W-:Y:S02]  /*0550*/  ISETP.GE.U32.AND.EX P4, PT, R9, c[0x0][0x17c], PT, P4 ;  /* 0x00005f0009007a0c */ /* 0x000fe40003f86140 */
[----:B--2---:R-:W-:-:S04]  /*0560*/  IADD3 R0, R15, 0x1800000, RZ ;  /* 0x018000000f007810 */ /* 0x004fc80007ffe0ff */
[----:B------:R-:W-:-:S04]  /*0570*/  LOP3.LUT R0, R0, 0x7f800000, RZ, 0xc0, !PT ;  /* 0x7f80000000007812 */ /* 0x000fc800078ec0ff */
[----:B------:R-:W-:Y:S02]  /*0580*/  ISETP.GT.U32.AND P0, PT, R0, 0x1ffffff, PT ;  /* 0x01ffffff0000780c */ /* 0x000fe40003f04070 */
[----:B---3--:R-:W-:-:S04]  /*0590*/  ISETP.NE.AND P3, PT, R2, 0x1, PT ;  /* 0x000000010200780c */ /* 0x008fc80003f65270 */
[----:B----4-:R-:W-:-:S07]  /*05a0*/  FSETP.LT.AND P5, PT, R6, c[0x0][0x230], !P3 ;  /* 0x00008c0006007a0b */ /* 0x010fce0005fa1000 */
[----:B------:R-:W-:Y:S05]  /*05b0*/  @P0 BRA `(.L_x_982) ;  /* 0x0000005000000947 */ /* 0x000fea0003800000 */
[----:B------:R-:W-:Y:S01]  /*05c0*/  IMAD.MOV.U32 R2, RZ, RZ, R15 ;  /* 0x000000ffff027224 */ /* 0x000fe200078e000f */
[----:B------:R-:W-:Y:S02]  /*05d0*/  MOV R18, 0x5f0 ;  /* 0x000005f000127802 */ /* 0x000fe40000000f00 */
[----:B------:R-:W-:Y:S05]  /*05e0*/  CALL.REL.NOINC `($__internal_31_$__cuda_sm20_rcp_rn_f32_slowpath) ;  /* 0x0000152000007944 */ /* 0x000fea0003c00000 */
[----:B------:R-:W-:Y:S01]  /*05f0*/  IMAD.MOV.U32 R17, RZ, RZ, R0 ;  /* 0x000000ffff117224 */ /* 0x000fe200078e0000 */
[----:B------:R-:W-:Y:S05]  /*0600*/  BRA `(.L_x_983) ;  /* 0x0000004000007947 */ /* 0x000fea0003800000 */
.L_x_982:
[----:B------:R-:W0:Y:S02]  /*0610*/  MUFU.RCP R0, R15 ;  /* 0x0000000f00007308 */ /* 0x000e240000001000 */
[----:B0-----:R-:W-:-:S04]  /*0620*/  FFMA R2, R15, R0, -1 ;  /* 0xbf8000000f027423 */ /* 0x001fc80000000000 */
[----:B------:R-:W-:-:S04]  /*0630*/  FADD.FTZ R17, -R2, -RZ ;  /* 0x800000ff02117221 */ /* 0x000fc80000010100 */
[----:B------:R-:W-:Y:S02]  /*0640*/  FFMA R17, R0, R17, R0 ;  /* 0x0000001100117223 */ /* 0x000fe40000000000 */
.L_x_983:
[----:B------:R-:W-:Y:S05]  /*0650*/  BSYNC B0 ;  /* 0x0000000000007941 */ /* 0x000fea0003800000 */
.L_x_981:
[----:B------:R-:W-:Y:S01]  /*0660*/  FSETP.LT.AND P3, PT, R17, 10000, !P3 ;  /* 0x461c40001100780b */ /* 0x000fe20005f61000 */
[----:B------:R-:W-:-:S12]  /*0670*/  BSSY B2, `(.L_x_984) ;  /* 0x000003c000027945 */ /* 0x000fd80003800000 */
[----:B------:R-:W-:Y:S05]  /*0680*/  @!P3 BRA `(.L_x_985) ;  /* 0x000003a00000b947 */ /* 0x000fea0003800000 */
[----:B------:R-:W-:Y:S01]  /*0690*/  FADD R14, R17, R10 ;  /* 0x0000000a110e7221 */ /* 0x000fe20000000000 */
[----:B------:R-:W-:Y:S01]  /*06a0*/  UMOV UR14, 0x3f800000 ;  /* 0x3f800000000e7882 */ /* 0x000fe20000000000 */
[----:B------:R-:W-:Y:S01]  /*06b0*/  BSSY B3, `(.L_x_986) ;  /* 0x000000e000037945 */ /* 0x000fe20003800000 */
[----:B------:R-:W-:Y:S01]  /*06c0*/  MOV R7, UR14 ;  /* 0x0000000e00077c02 */ /* 0x000fe20008000f00 */
[----:B------:R-:W1:Y:S08]  /*06d0*/  MUFU.RCP R3, R14 ;  /* 0x0000000e00037308 */ /* 0x000e700000001000 */
[----:B------:R-:W2:Y:S01]  /*06e0*/  FCHK P0, -R7, R14 ;  /* 0x0000000e07007302 */ /* 0x000ea20000000100 */
[----:B-1----:R-:W-:-:S04]  /*06f0*/  FFMA R0, -R14, R3, 1 ;  /* 0x3f8000000e007423 */ /* 0x002fc80000000103 */
[----:B------:R-:W-:-:S04]  /*0700*/  FFMA R0, R3, R0, R3 ;  /* 0x0000000003007223 */ /* 0x000fc80000000003 */
[----:B------:R-:W-:-:S04]  /*0710*/  FFMA R3, R0, -1, RZ ;  /* 0xbf80000000037823 */ /* 0x000fc800000000ff */
[----:B0-----:R-:W-:-:S04]  /*0720*/  FFMA R2, -R14, R3, -1 ;  /* 0xbf8000000e027423 */ /* 0x001fc80000000103 */
[----:B------:R-:W-:Y:S01]  /*0730*/  FFMA R0, R0, R2, R3 ;  /* 0x0000000200007223 */ /* 0x000fe20000000003 */
[----:B--2---:R-:W-:Y:S05]  /*0740*/  @!P0 BRA `(.L_x_987) ;  /* 0x0000004000008947 */ /* 0x004fea0003800000 */
[----:B------:R-:W-:Y:S01]  /*0750*/  IMAD.MOV.U32 R0, RZ, RZ, -0x40800000 ;  /* 0xbf800000ff007424 */ /* 0x000fe200078e00ff */
[----:B------:R-:W-:Y:S01]  /*0760*/  MOV R2, 0x790 ;  /* 0x0000079000027802 */ /* 0x000fe20000000f00 */
[----:B------:R-:W-:Y:S02]  /*0770*/  IMAD.MOV.U32 R3, RZ, RZ, R14 ;  /* 0x000000ffff037224 */ /* 0x000fe400078e000e */
[----:B------:R-:W-:Y:S05]  /*0780*/  CALL.REL.NOINC `($__internal_32_$__cuda_sm3x_div_rn_noftz_f32_slowpath) ;  /* 0x000016d000007944 */ /* 0x000fea0003c00000 */
.L_x_987:
[----:B------:R-:W-:Y:S05]  /*0790*/  BSYNC B3 ;  /* 0x0000000000037941 */ /* 0x000fea0003800000 */
.L_x_986:
[----:B------:R-:W-:Y:S01]  /*07a0*/  MOV R6, c[0x0][0x290] ;  /* 0x0000a40000067a02 */ /* 0x000fe20000000f00 */
[----:B------:R-:W-:-:S04]  /*07b0*/  IMAD R2, R11, c[0x0][0x290], RZ ;  /* 0x0000a4000b027a24 */ /* 0x000fc800078e02ff */
[C---:B------:R-:W-:Y:S02]  /*07c0*/  IMAD R3, R13.reuse, UR4, R2 ;  /* 0x000000040d037c24 */ /* 0x040fe4000f8e0202 */
[----:B------:R-:W-:-:S04]  /*07d0*/  IMAD.WIDE.U32 R6, R13, R6, c[0x0][0x270] ;  /* 0x00009c000d067625 */ /* 0x000fc800078e0006 */
[----:B------:R-:W-:-:S05]  /*07e0*/  IMAD.IADD R7, R7, 0x1, R3 ;  /* 0x0000000107077824 */ /* 0x000fca00078e0203 */
[----:B------:R-:W2:Y:S01]  /*07f0*/  LDG.E R2, [R6.64] ;  /* 0x0000000c06027981 */ /* 0x000ea2000c1e1900 */
[----:B------:R-:W1:Y:S01]  /*0800*/  MUFU.RCP R21, R14 ;  /* 0x0000000e00157308 */ /* 0x000e620000001000 */
[----:B------:R-:W-:Y:S01]  /*0810*/  BSSY B3, `(.L_x_988) ;  /* 0x000000e000037945 */ /* 0x000fe20003800000 */
[----:B--2---:R-:W-:Y:S01]  /*0820*/  FADD R3, RZ, R2 ;  /* 0x00000002ff037221 */ /* 0x004fe20000000000 */
[----:B-1----:R-:W-:-:S03]  /*0830*/  FFMA R2, -R14, R21, 1 ;  /* 0x3f8000000e027423 */ /* 0x002fc60000000115 */
[----:B0-----:R-:W-:Y:S01]  /*0840*/  FMUL R19, R3, R0 ;  /* 0x0000000003137220 */ /* 0x001fe20000400000 */
[----:B------:R-:W-:-:S03]  /*0850*/  FFMA R0, R21, R2, R21 ;  /* 0x0000000215007223 */ /* 0x000fc60000000015 */
[----:B------:R-:W0:Y:S01]  /*0860*/  FCHK P0, R19, R14 ;  /* 0x0000000e13007302 */ /* 0x000e220000000000 */
[----:B------:R-:W-:-:S04]  /*0870*/  FFMA R3, R0, R19, RZ ;  /* 0x0000001300037223 */ /* 0x000fc800000000ff */
[----:B------:R-:W-:-:S04]  /*0880*/  FFMA R2, -R14, R3, R19 ;  /* 0x000000030e027223 */ /* 0x000fc80000000113 */
[----:B------:R-:W-:Y:S01]  /*0890*/  FFMA R0, R0, R2, R3 ;  /* 0x0000000200007223 */ /* 0x000fe20000000003 */
[----:B0-----:R-:W-:Y:S05]  /*08a0*/  @!P0 BRA `(.L_x_989) ;  /* 0x0000004000008947 */ /* 0x001fea0003800000 */
[----:B------:R-:W-:Y:S01]  /*08b0*/  IMAD.MOV.U32 R0, RZ, RZ, R19 ;  /* 0x000000ffff007224 */ /* 0x000fe200078e0013 */
[----:B------:R-:W-:Y:S02]  /*08c0*/  MOV R3, R14 ;  /* 0x0000000e00037202 */ /* 0x000fe40000000f00 */
[----:B------:R-:W-:Y:S02]  /*08d0*/  MOV R2, 0x8f0 ;  /* 0x000008f000027802 */ /* 0x000fe40000000f00 */
[----:B------:R-:W-:Y:S05]  /*08e0*/  CALL.REL.NOINC `($__internal_32_$__cuda_sm3x_div_rn_noftz_f32_slowpath) ;  /* 0x0000157000007944 */ /* 0x000fea0003c00000 */
.L_x_989:
[----:B------:R-:W-:Y:S05]  /*08f0*/  BSYNC B3 ;  /* 0x0000000000037941 */ /* 0x000fea0003800000 */
.L_x_988:
[----:B------:R-:W1:Y:S01]  /*0900*/  MUFU.RCP R3, R15 ;  /* 0x0000000f00037308 */ /* 0x000e620000001000 */
[----:B0-----:R-:W-:Y:S01]  /*0910*/  FADD R0, RZ, R0 ;  /* 0x00000000ff007221 */ /* 0x001fe20000000000 */
[----:B------:R-:W-:Y:S03]  /*0920*/  BSSY B3, `(.L_x_990) ;  /* 0x000000e000037945 */ /* 0x000fe60003800000 */
[----:B------:R-:W-:-:S04]  /*0930*/  FADD R0, RZ, R0 ;  /* 0x00000000ff007221 */ /* 0x000fc80000000000 */
[----:B------:R-:W-:-:S04]  /*0940*/  FMUL R0, R0, R17 ;  /* 0x0000001100007220 */ /* 0x000fc80000400000 */
[----:B------:R-:W0:Y:S01]  /*0950*/  FCHK P0, R0, R15 ;  /* 0x0000000f00007302 */ /* 0x000e220000000000 */
[----:B-1----:R-:W-:-:S04]  /*0960*/  FFMA R2, -R15, R3, 1 ;  /* 0x3f8000000f027423 */ /* 0x002fc80000000103 */
[----:B------:R-:W-:-:S04]  /*0970*/  FFMA R3, R3, R2, R3 ;  /* 0x0000000203037223 */ /* 0x000fc80000000003 */
[----:B------:R-:W-:-:S04]  /*0980*/  FFMA R2, R0, R3, RZ ;  /* 0x0000000300027223 */ /* 0x000fc800000000ff */
[----:B------:R-:W-:-:S04]  /*0990*/  FFMA R14, -R15, R2, R0 ;  /* 0x000000020f0e7223 */ /* 0x000fc80000000100 */
[----:B------:R-:W-:Y:S01]  /*09a0*/  FFMA R2, R3, R14, R2 ;  /* 0x0000000e03027223 */ /* 0x000fe20000000002 */
[----:B0-----:R-:W-:Y:S05]  /*09b0*/  @!P0 BRA `(.L_x_991) ;  /* 0x0000004000008947 */ /* 0x001fea0003800000 */
[----:B------:R-:W-:Y:S01]  /*09c0*/  IMAD.MOV.U32 R3, RZ, RZ, R15 ;  /* 0x000000ffff037224 */ /* 0x000fe200078e000f */
[----:B------:R-:W-:Y:S02]  /*09d0*/  MOV R2, 0x9f0 ;  /* 0x000009f000027802 */ /* 0x000fe40000000f00 */
[----:B------:R-:W-:Y:S05]  /*09e0*/  CALL.REL.NOINC `($__internal_32_$__cuda_sm3x_div_rn_noftz_f32_slowpath) ;  /* 0x0000147000007944 */ /* 0x000fea0003c00000 */
[----:B0-----:R-:W-:Y:S02]  /*09f0*/  IMAD.MOV.U32 R2, RZ, RZ, R0 ;  /* 0x000000ffff027224 */ /* 0x001fe400078e0000 */
.L_x_991:
[----:B------:R-:W-:Y:S05]  /*0a00*/  BSYNC B3 ;  /* 0x0000000000037941 */ /* 0x000fea0003800000 */
.L_x_990:
[----:B------:R-:W-:-:S05]  /*0a10*/  FADD R3, RZ, -R2 ;  /* 0x80000002ff037221 */ /* 0x000fca0000000000 */
[----:B------:R0:W-:Y:S02]  /*0a20*/  RED.E.ADD.F32.FTZ.RN.STRONG.GPU [R6.64], R3 ;  /* 0x000000030600798e */ /* 0x0001e4000c10e78c */
.L_x_985:
[----:B------:R-:W-:Y:S05]  /*0a30*/  BSYNC B2 ;  /* 0x0000000000027941 */ /* 0x000fea0003800000 */
.L_x_984:
[----:B------:R-:W1:Y:S01]  /*0a40*/  MUFU.RCP R0, R15 ;  /* 0x0000000f00007308 */ /* 0x000e620000001000 */
[----:B------:R-:W-:Y:S01]  /*0a50*/  FMUL R14, RZ, R17 ;  /* 0x00000011ff0e7220 */ /* 0x000fe20000400000 */
[----:B0-----:R-:W-:Y:S01]  /*0a60*/  IMAD R2, R11, c[0x0][0x290], RZ ;  /* 0x0000a4000b027a24 */ /* 0x001fe200078e02ff */
[----:B------:R-:W-:Y:S01]  /*0a70*/  MOV R6, c[0x0][0x290] ;  /* 0x0000a40000067a02 */ /* 0x000fe20000000f00 */
[----:B------:R-:W-:Y:S02]  /*0a80*/  BSSY B2, `(.L_x_992) ;  /* 0x000000f000027945 */ /* 0x000fe40003800000 */
[C---:B------:R-:W-:Y:S02]  /*0a90*/  IMAD R17, R13.reuse, UR4, R2 ;  /* 0x000000040d117c24 */ /* 0x040fe4000f8e0202 */
[----:B------:R-:W0:Y:S01]  /*0aa0*/  FCHK P0, R14, R15 ;  /* 0x0000000f0e007302 */ /* 0x000e220000000000 */
[----:B------:R-:W-:-:S04]  /*0ab0*/  IMAD.WIDE.U32 R6, R13, R6, c[0x0][0x270] ;  /* 0x00009c000d067625 */ /* 0x000fc800078e0006 */
[----:B------:R-:W-:Y:S01]  /*0ac0*/  IMAD.IADD R17, R17, 0x1, R7 ;  /* 0x0000000111117824 */ /* 0x000fe200078e0207 */
[----:B-1----:R-:W-:-:S04]  /*0ad0*/  FFMA R3, -R15, R0, 1 ;  /* 0x3f8000000f037423 */ /* 0x002fc80000000100 */
[----:B------:R-:W-:-:S04]  /*0ae0*/  FFMA R0, R0, R3, R0 ;  /* 0x0000000300007223 */ /* 0x000fc80000000000 */
        /* <DEDUP_REMOVED lines=8> */
.L_x_993:
[----:B------:R-:W-:Y:S05]  /*0b70*/  BSYNC B2 ;  /* 0x0000000000027941 */ /* 0x000fea0003800000 */
.L_x_992:
[----:B0-----:R-:W-:Y:S01]  /*0b80*/  FADD R3, RZ, -R0 ;  /* 0x80000000ff037221 */ /* 0x001fe20000000000 */
[----:B------:R-:W-:Y:S01]  /*0b90*/  IMAD.MOV.U32 R16, RZ, RZ, R6 ;  /* 0x000000ffff107224 */ /* 0x000fe200078e0006 */
[----:B------:R-:W-:Y:S04]  /*0ba0*/  BSSY B0, `(.L_x_994) ;  /* 0x0000025000007945 */ /* 0x000fe80003800000 */
[----:B------:R0:W-:Y:S01]  /*0bb0*/  RED.E.ADD.F32.FTZ.RN.STRONG.GPU [R16.64], R3 ;  /* 0x000000031000798e */ /* 0x0001e2000c10e78c */
[----:B------:R-:W-:Y:S05]  /*0bc0*/  @!P5 BRA `(.L_x_995) ;  /* 0x000002200000d947 */ /* 0x000fea0003800000 */
[----:B------:R-:W-:-:S04]  /*0bd0*/  ISETP.NE.U32.AND P1, PT, RZ, c[0x0][0x2a8], PT ;  /* 0x0000aa00ff007a0c */ /* 0x000fc80003f25070 */
[----:B------:R-:W-:-:S13]  /*0be0*/  ISETP.NE.AND.EX P1, PT, RZ, c[0x0][0x2ac], PT, P1 ;  /* 0x0000ab00ff007a0c */ /* 0x000fda0003f25310 */
[----:B------:R-:W-:Y:S05]  /*0bf0*/  @!P1 BRA `(.L_x_996) ;  /* 0x0000008000009947 */ /* 0x000fea0003800000 */
[----:B------:R-:W-:Y:S02]  /*0c00*/  IMAD R0, R11, c[0x0][0x2c8], RZ ;  /* 0x0000b2000b007a24 */ /* 0x000fe400078e02ff */
[----:B------:R-:W-:Y:S02]  /*0c10*/  IMAD.MOV.U32 R2, RZ, RZ, c[0x0][0x2c8] ;  /* 0x0000b200ff027624 */ /* 0x000fe400078e00ff */
[C---:B------:R-:W-:Y:S02]  /*0c20*/  IMAD R7, R13.reuse, UR5, R0 ;  /* 0x000000050d077c24 */ /* 0x040fe4000f8e0200 */
[----:B0-----:R-:W-:-:S05]  /*0c30*/  IMAD.WIDE.U32 R2, R13, R2, c[0x0][0x2a8] ;  /* 0x0000aa000d027625 */ /* 0x001fca00078e0002 */
[----:B------:R-:W-:-:S05]  /*0c40*/  IADD3 R3, R3, R7, RZ ;  /* 0x0000000703037210 */ /* 0x000fca0007ffe0ff */
[----:B------:R-:W2:Y:S02]  /*0c50*/  LDG.E R2, [R2.64] ;  /* 0x0000000c02027981 */ /* 0x000ea4000c1e1900 */
[----:B--2---:R-:W-:Y:S01]  /*0c60*/  FADD R0, RZ, R2 ;  /* 0x00000002ff007221 */ /* 0x004fe20000000000 */
[----:B------:R-:W-:Y:S05]  /*0c70*/  BRA `(.L_x_997) ;  /* 0x0000008000007947 */ /* 0x000fea0003800000 */
.L_x_996:
[----:B------:R-:W-:Y:S01]  /*0c80*/  ISETP.NE.U32.AND P0, PT, RZ, c[0x0][0x1f8], PT ;  /* 0x00007e00ff007a0c */ /* 0x000fe20003f05070 */
[----:B------:R-:W-:-:S03]  /*0c90*/  IMAD.MOV.U32 R0, RZ, RZ, RZ ;  /* 0x000000ffff007224 */ /* 0x000fc600078e00ff */
[----:B------:R-:W-:-:S13]  /*0ca0*/  ISETP.NE.AND.EX P0, PT, RZ, c[0x0][0x1fc], PT, P0 ;  /* 0x00007f00ff007a0c */ /* 0x000fda0003f05300 */
[----:B------:R-:W-:Y:S05]  /*0cb0*/  @!P0 BRA `(.L_x_997) ;  /* 0x0000004000008947 */ /* 0x000fea0003800000 */
[----:B------:R-:W-:-:S04]  /*0cc0*/  IADD3 R2, P0, R4, c[0x0][0x1f8], RZ ;  /* 0x00007e0004027a10 */ /* 0x000fc80007f1e0ff */
[----:B0-----:R-:W-:-:S05]  /*0cd0*/  IADD3.X R3, R12, c[0x0][0x1fc], RZ, P0, !PT ;  /* 0x00007f000c037a10 */ /* 0x001fca00007fe4ff */
[----:B------:R-:W2:Y:S02]  /*0ce0*/  LDG.E R2, [R2.64] ;  /* 0x0000000c02027981 */ /* 0x000ea4000c1e1900 */
[----:B--2---:R-:W-:-:S04]  /*0cf0*/  FADD R0, RZ, R2 ;  /* 0x00000002ff007221 */ /* 0x004fc80000000000 */
.L_x_997:
[----:B------:R-:W-:Y:S01]  /*0d00*/  FADD R7, RZ, R0 ;  /* 0x00000000ff077221 */ /* 0x000fe20000000000 */
[----:B------:R-:W-:Y:S05]  /*0d10*/  @!P1 BRA `(.L_x_998) ;  /* 0x0000007000009947 */ /* 0x000fea0003800000 */
[----:B------:R-:W-:Y:S02]  /*0d20*/  IMAD R0, R11, c[0x0][0x2c8], RZ ;  /* 0x0000b2000b007a24 */ /* 0x000fe400078e02ff */
[----:B------:R-:W-:Y:S02]  /*0d30*/  IMAD.MOV.U32 R2, RZ, RZ, c[0x0][0x2c8] ;  /* 0x0000b200ff027624 */ /* 0x000fe400078e00ff */
[C---:B------:R-:W-:Y:S02]  /*0d40*/  IMAD R15, R13.reuse, UR5, R0 ;  /* 0x000000050d0f7c24 */ /* 0x040fe4000f8e0200 */
[----:B0-----:R-:W-:-:S05]  /*0d50*/  IMAD.WIDE.U32 R2, R13, R2, c[0x0][0x2a8] ;  /* 0x0000aa000d027625 */ /* 0x001fca00078e0002 */
[----:B------:R-:W-:-:S05]  /*0d60*/  IADD3 R3, R3, R15, RZ ;  /* 0x0000000f03037210 */ /* 0x000fca0007ffe0ff */
[----:B------:R0:W-:Y:S01]  /*0d70*/  RED.E.ADD.F32.FTZ.RN.STRONG.GPU [R2.64], R7 ;  /* 0x000000070200798e */ /* 0x0001e2000c10e78c */
[----:B------:R-:W-:Y:S05]  /*0d80*/  BRA `(.L_x_995) ;  /* 0x0000006000007947 */ /* 0x000fea0003800000 */
.L_x_998:
[----:B------:R-:W-:-:S04]  /*0d90*/  ISETP.NE.U32.AND P0, PT, RZ, c[0x0][0x1f8], PT ;  /* 0x00007e00ff007a0c */ /* 0x000fc80003f05070 */
[----:B------:R-:W-:-:S13]  /*0da0*/  ISETP.NE.AND.EX P0, PT, RZ, c[0x0][0x1fc], PT, P0 ;  /* 0x00007f00ff007a0c */ /* 0x000fda0003f05300 */
[----:B------:R-:W-:Y:S05]  /*0db0*/  @!P0 BRA `(.L_x_995) ;  /* 0x0000003000008947 */ /* 0x000fea0003800000 */
[----:B------:R-:W-:-:S04]  /*0dc0*/  IADD3 R2, P0, R4, c[0x0][0x1f8], RZ ;  /* 0x00007e0004027a10 */ /* 0x000fc80007f1e0ff */
[----:B0-----:R-:W-:-:S05]  /*0dd0*/  IADD3.X R3, R12, c[0x0][0x1fc], RZ, P0, !PT ;  /* 0x00007f000c037a10 */ /* 0x001fca00007fe4ff */
[----:B------:R0:W-:Y:S04]  /*0de0*/  RED.E.ADD.F32.FTZ.RN.STRONG.GPU [R2.64], R7 ;  /* 0x000000070200798e */ /* 0x0001e8000c10e78c */
.L_x_995:
[----:B------:R-:W-:Y:S05]  /*0df0*/  BSYNC B0 ;  /* 0x0000000000007941 */ /* 0x000fea0003800000 */
.L_x_994:
[----:B------:R-:W-:-:S04]  /*0e00*/  ISETP.NE.U32.AND P0, PT, RZ, c[0x0][0x2a8], PT ;  /* 0x0000aa00ff007a0c */ /* 0x000fc80003f05070 */
[----:B------:R-:W-:-:S13]  /*0e10*/  ISETP.NE.AND.EX P0, PT, RZ, c[0x0][0x2ac], PT, P0 ;  /* 0x0000ab00ff007a0c */ /* 0x000fda0003f05300 */
[----:B------:R-:W-:Y:S05]  /*0e20*/  @!P0 BRA `(.L_x_999) ;  /* 0x0000007000008947 */ /* 0x000fea0003800000 */
[----:B------:R-:W-:Y:S02]  /*0e30*/  IMAD R0, R11, c[0x0][0x2c8], RZ ;  /* 0x0000b2000b007a24 */ /* 0x000fe400078e02ff */
[----:B0-----:R-:W-:Y:S02]  /*0e40*/  IMAD.MOV.U32 R2, RZ, RZ, c[0x0][0x2c8] ;  /* 0x0000b200ff027624 */ /* 0x001fe400078e00ff */
[C---:B------:R-:W-:Y:S02]  /*0e50*/  IMAD R5, R13.reuse, UR5, R0 ;  /* 0x000000050d057c24 */ /* 0x040fe4000f8e0200 */
[----:B------:R-:W-:-:S04]  /*0e60*/  IMAD.WIDE.U32 R2, R13, R2, c[0x0][0x2a8] ;  /* 0x0000aa000d027625 */ /* 0x000fc800078e0002 */
[----:B------:R-:W-:-:S05]  /*0e70*/  IMAD.IADD R3, R3, 0x1, R5 ;  /* 0x0000000103037824 */ /* 0x000fca00078e0205 */
[----:B------:R0:W-:Y:S01]  /*0e80*/  RED.E.ADD.F32.FTZ.RN.STRONG.GPU [R2.64], RZ ;  /* 0x000000ff0200798e */ /* 0x0001e2000c10e78c */
[----:B------:R-:W-:Y:S05]  /*0e90*/  BRA `(.L_x_1000) ;  /* 0x0000006000007947 */ /* 0x000fea0003800000 */
.L_x_999:
[----:B------:R-:W-:-:S04]  /*0ea0*/  ISETP.NE.U32.AND P0, PT, RZ, c[0x0][0x1f8], PT ;  /* 0x00007e00ff007a0c */ /* 0x000fc80003f05070 */
[----:B------:R-:W-:-:S13]  /*0eb0*/  ISETP.NE.AND.EX P0, PT, RZ, c[0x0][0x1fc], PT, P0 ;  /* 0x00007f00ff007a0c */ /* 0x000fda0003f05300 */
[----:B------:R-:W-:Y:S05]  /*0ec0*/  @!P0 BRA `(.L_x_1000) ;  /* 0x0000003000008947 */ /* 0x000fea0003800000 */
[----:B------:R-:W-:-:S04]  /*0ed0*/  IADD3 R4, P0, R4, c[0x0][0x1f8], RZ ;  /* 0x00007e0004047a10 */ /* 0x000fc80007f1e0ff */
[----:B------:R-:W-:-:S05]  /*0ee0*/  IADD3.X R5, R12, c[0x0][0x1fc], RZ, P0, !PT ;  /* 0x00007f000c057a10 */ /* 0x000fca00007fe4ff */
[----:B------:R1:W-:Y:S04]  /*0ef0*/  RED.E.ADD.F32.FTZ.RN.STRONG.GPU [R4.64], RZ ;  /* 0x000000ff0400798e */ /* 0x0003e8000c10e78c */
.L_x_1000:
[----:B------:R-:W-:Y:S01]  /*0f00*/  @P4 CALL.REL.NOINC `(.L_x_1001) ;  /* 0x0000001000004944 */ /* 0x000fe20003c00000 */
[----:B------:R-:W-:Y:S05]  /*0f10*/  BRA `(.L_x_1002) ;  /* 0xfffff49000007947 */ /* 0x000fea000383ffff */
.L_x_1001:
[----:B------:R-:W-:Y:S05]  /*0f20*/  EXIT ;  /* 0x000000000000794d */ /* 0x000fea0003800000 */
.L_x_980:
[----:B------:R-:W-:Y:S01]  /*0f30*/  SHF.R.S32.HI R11, RZ, 0x1f, R8 ;  /* 0x0000001fff0b7819 */ /* 0x000fe20000011408 */
[----:B0-----:R-:W-:Y:S01]  /*0f40*/  IMAD.WIDE.U32 R6, R8, c[0x0][0x1d8], RZ ;  /* 0x0000760008067a25 */ /* 0x001fe200078e00ff */
[----:B------:R-:W-:-:S03]  /*0f50*/  MOV R17, c[0x0][0x1a0] ;  /* 0x0000680000117a02 */ /* 0x000fc60000000f00 */
[C---:B-1----:R-:W-:Y:S01]  /*0f60*/  IMAD R5, R11.reuse, c[0x0][0x1d8], RZ ;  /* 0x000076000b057a24 */ /* 0x042fe200078e02ff */
[----:B------:R-:W-:Y:S01]  /*0f70*/  IADD3 R18, P1, R6, c[0x0][0x1b8], RZ ;  /* 0x00006e0006127a10 */ /* 0x000fe20007f3e0ff */
[----:B------:R-:W-:Y:S02]  /*0f80*/  IMAD R3, R11, c[0x0][0x210], RZ ;  /* 0x000084000b037a24 */ /* 0x000fe400078e02ff */
[C---:B------:R-:W-:Y:S02]  /*0f90*/  IMAD R13, R8.reuse, UR10, R5 ;  /* 0x0000000a080d7c24 */ /* 0x040fe4000f8e0205 */
[----:B------:R-:W-:-:S04]  /*0fa0*/  IMAD.WIDE.U32 R4, R8, c[0x0][0x210], RZ ;  /* 0x0000840008047a25 */ /* 0x000fc800078e00ff */
[----:B------:R-:W-:Y:S01]  /*0fb0*/  IMAD.IADD R14, R7, 0x1, R13 ;  /* 0x00000001070e7824 */ /* 0x000fe200078e020d */
[----:B------:R-:W-:Y:S01]  /*0fc0*/  IADD3 R12, P0, R4, c[0x0][0x1f0], RZ ;  /* 0x00007c00040c7a10 */ /* 0x000fe20007f1e0ff */
[----:B------:R-:W-:Y:S02]  /*0fd0*/  IMAD R3, R8, UR9, R3 ;  /* 0x0000000908037c24 */ /* 0x000fe4000f8e0203 */
[----:B------:R-:W-:Y:S01]  /*0fe0*/  IMAD R13, R11, c[0x0][0x1a0], RZ ;  /* 0x000068000b0d7a24 */ /* 0x000fe200078e02ff */
[----:B------:R-:W-:Y:S01]  /*0ff0*/  IADD3.X R19, R14, c[0x0][0x1bc], RZ, P1, !PT ;  /* 0x00006f000e137a10 */ /* 0x000fe20000ffe4ff */
[----:B------:R-:W-:Y:S02]  /*1000*/  IMAD.IADD R15, R5, 0x1, R3 ;  /* 0x00000001050f7824 */ /* 0x000fe400078e0203 */
[C---:B------:R-:W-:Y:S02]  /*1010*/  IMAD.WIDE.U32 R2, R8.reuse, R17, c[0x0][0x180] ;  /* 0x0000600008027625 */ /* 0x040fe400078e0011 */
[----:B------:R-:W2:Y:S02]  /*1020*/  LDG.E R17, [R18.64] ;  /* 0x0000000c12117981 */ /* 0x000ea4000c1e1900 */
[----:B------:R-:W-:Y:S01]  /*1030*/  IMAD R21, R8, UR8, R13 ;  /* 0x0000000808157c24 */ /* 0x000fe2000f8e020d */
[----:B------:R-:W-:-:S04]  /*1040*/  IADD3.X R13, R15, c[0x0][0x1f4], RZ, P0, !PT ;  /* 0x00007d000f0d7a10 */ /* 0x000fc800007fe4ff */
[----:B------:R-:W-:Y:S01]  /*1050*/  IADD3 R3, R3, R21, RZ ;  /* 0x0000001503037210 */ /* 0x000fe20007ffe0ff */
[----:B------:R-:W3:Y:S05]  /*1060*/  LDG.E R12, [R12.64] ;  /* 0x0000000c0c0c7981 */ /* 0x000eea000c1e1900 */
[----:B------:R-:W4:Y:S01]  /*1070*/  LDG.E R3, [R2.64] ;  /* 0x0000000c02037981 */ /* 0x000f22000c1e1900 */
[----:B------:R-:W-:Y:S01]  /*1080*/  IMAD.MOV.U32 R16, RZ, RZ, R8 ;  /* 0x000000ffff107224 */ /* 0x000fe200078e0008 */
        /* <DEDUP_REMOVED lines=9> */
[----:B---3--:R-:W-:-:S04]  /*1120*/  FSETP.GEU.AND P5, PT, R12, c[0x0][0x230], PT ;  /* 0x00008c000c007a0b */ /* 0x008fc80003fae000 */
[----:B----4-:R-:W-:-:S07]  /*1130*/  ISETP.EQ.AND P5, PT, R3, 0x1, !P5 ;  /* 0x000000010300780c */ /* 0x010fce0006fa2270 */
[----:B------:R-:W-:Y:S05]  /*1140*/  @P0 BRA `(.L_x_1004) ;  /* 0x0000005000000947 */ /* 0x000fea0003800000 */
[----:B------:R-:W-:Y:S01]  /*1150*/  IMAD.MOV.U32 R2, RZ, RZ, R17 ;  /* 0x000000ffff027224 */ /* 0x000fe200078e0011 */
[----:B------:R-:W-:Y:S02]  /*1160*/  MOV R18, 0x1180 ;  /* 0x0000118000127802 */ /* 0x000fe40000000f00 */
[----:B------:R-:W-:Y:S05]  /*1170*/  CALL.REL.NOINC `($__internal_31_$__cuda_sm20_rcp_rn_f32_slowpath) ;  /* 0x0000099000007944 */ /* 0x000fea0003c00000 */
[----:B------:R-:W-:Y:S01]  /*1180*/  MOV R19, R0 ;  /* 0x0000000000137202 */ /* 0x000fe20000000f00 */
[----:B------:R-:W-:Y:S05]  /*1190*/  BRA `(.L_x_1005) ;  /* 0x0000004000007947 */ /* 0x000fea0003800000 */
.L_x_1004:
[----:B------:R-:W0:Y:S02]  /*11a0*/  MUFU.RCP R0, R17 ;  /* 0x0000001100007308 */ /* 0x000e240000001000 */
[----:B0-----:R-:W-:-:S04]  /*11b0*/  FFMA R2, R17, R0, -1 ;  /* 0xbf80000011027423 */ /* 0x001fc80000000000 */
[----:B------:R-:W-:-:S04]  /*11c0*/  FADD.FTZ R19, -R2, -RZ ;  /* 0x800000ff02137221 */ /* 0x000fc80000010100 */
[----:B------:R-:W-:Y:S02]  /*11d0*/  FFMA R19, R0, R19, R0 ;  /* 0x0000001300137223 */ /* 0x000fe40000000000 */
.L_x_1005:
[----:B------:R-:W-:Y:S05]  /*11e0*/  BSYNC B0 ;  /* 0x0000000000007941 */ /* 0x000fea0003800000 */
.L_x_1003:
[----:B------:R-:W-:Y:S01]  /*11f0*/  FSETP.GEU.AND P0, PT, R19, 10000, PT ;  /* 0x461c40001300780b */ /* 0x000fe20003f0e000 */
[----:B------:R-:W-:Y:S03]  /*1200*/  BSSY B2, `(.L_x_1006) ;  /* 0x0000042000027945 */ /* 0x000fe60003800000 */
[----:B------:R-:W-:-:S13]  /*1210*/  ISETP.NE.OR P0, PT, R3, 0x1, P0 ;  /* 0x000000010300780c */ /* 0x000fda0000705670 */
[----:B------:R-:W-:Y:S05]  /*1220*/  @P0 BRA `(.L_x_1007) ;  /* 0x000003f000000947 */ /* 0x000fea0003800000 */
[----:B------:R-:W-:Y:S01]  /*1230*/  ISETP.NE.U32.AND P0, PT, RZ, c[0x0][0x1c0], PT ;  /* 0x00007000ff007a0c */ /* 0x000fe20003f05070 */
[----:B------:R-:W-:-:S03]  /*1240*/  IMAD.MOV.U32 R22, RZ, RZ, RZ ;  /* 0x000000ffff167224 */ /* 0x000fc600078e00ff */
[----:B------:R-:W-:-:S13]  /*1250*/  ISETP.NE.AND.EX P0, PT, RZ, c[0x0][0x1c4], PT, P0 ;  /* 0x00007100ff007a0c */ /* 0x000fda0003f05300 */
[----:B------:R-:W-:Y:S05]  /*1260*/  @!P0 BRA `(.L_x_1008) ;  /* 0x0000004000008947 */ /* 0x000fea0003800000 */
[----:B0-----:R-:W-:-:S04]  /*1270*/  IADD3 R2, P1, R6, c[0x0][0x1c0], RZ ;  /* 0x0000700006027a10 */ /* 0x001fc80007f3e0ff */
[----:B------:R-:W-:-:S05]  /*1280*/  IADD3.X R3, R14, c[0x0][0x1c4], RZ, P1, !PT ;  /* 0x000071000e037a10 */ /* 0x000fca0000ffe4ff */
[----:B------:R-:W2:Y:S02]  /*1290*/  LDG.E R2, [R2.64] ;  /* 0x0000000c02027981 */ /* 0x000ea4000c1e1900 */
[----:B--2---:R-:W-:Y:S02]  /*12a0*/  FADD R22, RZ, R2 ;  /* 0x00000002ff167221 */ /* 0x004fe40000000000 */
.L_x_1008:
[----:B------:R-:W-:Y:S05]  /*12b0*/  @!P0 BRA `(.L_x_1007) ;  /* 0x0000036000008947 */ /* 0x000fea0003800000 */
[----:B------:R-:W-:Y:S01]  /*12c0*/  FADD R20, R19, R10 ;  /* 0x0000000a13147221 */ /* 0x000fe20000000000 */
[----:B------:R-:W-:Y:S01]  /*12d0*/  UMOV UR4, 0x3f800000 ;  /* 0x3f80000000047882 */ /* 0x000fe20000000000 */
[----:B------:R-:W-:Y:S01]  /*12e0*/  IADD3 R12, P1, R6, c[0x0][0x1c0], RZ ;  /* 0x00007000060c7a10 */ /* 0x000fe20007f3e0ff */
[----:B------:R-:W-:Y:S01]  /*12f0*/  BSSY B3, `(.L_x_1009) ;  /* 0x0000010000037945 */ /* 0x000fe20003800000 */
[----:B------:R-:W1:Y:S01]  /*1300*/  MUFU.RCP R3, R20 ;  /* 0x0000001400037308 */ /* 0x000e620000001000 */
[----:B------:R-:W-:Y:S02]  /*1310*/  MOV R21, UR4 ;  /* 0x0000000400157c02 */ /* 0x000fe40008000f00 */
[----:B------:R-:W-:-:S05]  /*1320*/  IADD3.X R13, R14, c[0x0][0x1c4], RZ, P1, !PT ;  /* 0x000071000e0d7a10 */ /* 0x000fca0000ffe4ff */
        /* <DEDUP_REMOVED lines=8> */
[----:B------:R-:W-:Y:S02]  /*13b0*/  MOV R3, R20 ;  /* 0x0000001400037202 */ /* 0x000fe40000000f00 */
[----:B------:R-:W-:Y:S02]  /*13c0*/  MOV R2, 0x13e0 ;  /* 0x000013e000027802 */ /* 0x000fe40000000f00 */
[----:B------:R-:W-:Y:S05]  /*13d0*/  CALL.REL.NOINC `($__internal_32_$__cuda_sm3x_div_rn_noftz_f32_slowpath) ;  /* 0x00000a8000007944 */ /* 0x000fea0003c00000 */
[----:B0-----:R-:W-:Y:S02]  /*13e0*/  IMAD.MOV.U32 R3, RZ, RZ, R0 ;  /* 0x000000ffff037224 */ /* 0x001fe400078e0000 */
.L_x_1010:
[----:B------:R-:W-:Y:S05]  /*13f0*/  BSYNC B3 ;  /* 0x0000000000037941 */ /* 0x000fea0003800000 */
.L_x_1009:
        /* <DEDUP_REMOVED lines=13> */
[----:B------:R-:W-:Y:S05]  /*14d0*/  CALL.REL.NOINC `($__internal_32_$__cuda_sm3x_div_rn_noftz_f32_slowpath) ;  /* 0x0000098000007944 */ /* 0x000fea0003c00000 */
.L_x_1012:
[----:B------:R-:W-:Y:S05]  /*14e0*/  BSYNC B3 ;  /* 0x0000000000037941 */ /* 0x000fea0003800000 */
.L_x_1011:
        /* <DEDUP_REMOVED lines=14> */
[----:B------:R-:W-:Y:S05]  /*15d0*/  CALL.REL.NOINC `($__internal_32_$__cuda_sm3x_div_rn_noftz_f32_slowpath) ;  /* 0x0000088000007944 */ /* 0x000fea0003c00000 */
[----:B0-----:R-:W-:Y:S02]  /*15e0*/  IMAD.MOV.U32 R2, RZ, RZ, R0 ;  /* 0x000000ffff027224 */ /* 0x001fe400078e0000 */
.L_x_1014:
[----:B------:R-:W-:Y:S05]  /*15f0*/  BSYNC B3 ;  /* 0x0000000000037941 */ /* 0x000fea0003800000 */
.L_x_1013:
[----:B------:R-:W-:-:S05]  /*1600*/  FADD R3, RZ, -R2 ;  /* 0x80000002ff037221 */ /* 0x000fca0000000000 */
[----:B------:R0:W-:Y:S02]  /*1610*/  RED.E.ADD.F32.FTZ.RN.STRONG.GPU [R12.64], R3 ;  /* 0x000000030c00798e */ /* 0x0001e4000c10e78c */
.L_x_1007:
[----:B------:R-:W-:Y:S05]  /*1620*/  BSYNC B2 ;  /* 0x0000000000027941 */ /* 0x000fea0003800000 */
.L_x_1006:
[----:B------:R-:W1:Y:S01]  /*1630*/  MUFU.RCP R0, R17 ;  /* 0x0000001100007308 */ /* 0x000e620000001000 */
[----:B0-----:R-:W-:Y:S01]  /*1640*/  FMUL R12, RZ, R19 ;  /* 0x00000013ff0c7220 */ /* 0x001fe20000400000 */
[----:B------:R-:W-:Y:S01]  /*1650*/  ISETP.NE.U32.AND P6, PT, RZ, c[0x0][0x1c0], PT ;  /* 0x00007000ff007a0c */ /* 0x000fe20003fc5070 */
[----:B------:R-:W-:Y:S03]  /*1660*/  BSSY B2, `(.L_x_1015) ;  /* 0x000000d000027945 */ /* 0x000fe60003800000 */
[----:B------:R-:W-:Y:S02]  /*1670*/  ISETP.NE.AND.EX P6, PT, RZ, c[0x0][0x1c4], PT, P6 ;  /* 0x00007100ff007a0c */ /* 0x000fe40003fc5360 */
[----:B------:R-:W0:Y:S01]  /*1680*/  FCHK P0, R12, R17 ;  /* 0x000000110c007302 */ /* 0x000e220000000000 */
[----:B-1----:R-:W-:-:S04]  /*1690*/  FFMA R3, -R17, R0, 1 ;  /* 0x3f80000011037423 */ /* 0x002fc80000000100 */
[----:B------:R-:W-:-:S04]  /*16a0*/  FFMA R0, R0, R3, R0 ;  /* 0x0000000300007223 */ /* 0x000fc80000000000 */
[----:B------:R-:W-:-:S04]  /*16b0*/  FFMA R2, R0, R12, RZ ;  /* 0x0000000c00027223 */ /* 0x000fc800000000ff */
[----:B------:R-:W-:-:S04]  /*16c0*/  FFMA R3, -R17, R2, R12 ;  /* 0x0000000211037223 */ /* 0x000fc8000000010c */
[----:B------:R-:W-:Y:S01]  /*16d0*/  FFMA R0, R0, R3, R2 ;  /* 0x0000000300007223 */ /* 0x000fe20000000002 */
[----:B0-----:R-:W-:Y:S05]  /*16e0*/  @!P0 BRA `(.L_x_1016) ;  /* 0x0000004000008947 */ /* 0x001fea0003800000 */
[----:B------:R-:W-:Y:S01]  /*16f0*/  MOV R0, R12 ;  /* 0x0000000c00007202 */ /* 0x000fe20000000f00 */
[----:B------:R-:W-:Y:S01]  /*1700*/  IMAD.MOV.U32 R3, RZ, RZ, R17 ;  /* 0x000000ffff037224 */ /* 0x000fe200078e0011 */
[----:B------:R-:W-:Y:S02]  /*1710*/  MOV R2, 0x1730 ;  /* 0x0000173000027802 */ /* 0x000fe40000000f00 */
[----:B------:R-:W-:Y:S05]  /*1720*/  CALL.REL.NOINC `($__internal_32_$__cuda_sm3x_div_rn_noftz_f32_slowpath) ;  /* 0x0000073000007944 */ /* 0x000fea0003c00000 */
.L_x_1016:
[----:B------:R-:W-:Y:S05]  /*1730*/  BSYNC B2 ;  /* 0x0000000000027941 */ /* 0x000fea0003800000 */
.L_x_1015:
[----:B------:R-:W-:Y:S05]  /*1740*/  @!P6 BRA `(.L_x_1017) ;  /* 0x000000400000e947 */ /* 0x000fea0003800000 */
[----:B------:R-:W-:Y:S01]  /*1750*/  IADD3 R6, P0, R6, c[0x0][0x1c0], RZ ;  /* 0x0000700006067a10 */ /* 0x000fe20007f1e0ff */
[----:B0-----:R-:W-:-:S03]  /*1760*/  FADD R3, RZ, -R0 ;  /* 0x80000000ff037221 */ /* 0x001fc60000000000 */
[----:B------:R-:W-:-:S05]  /*1770*/  IADD3.X R7, R14, c[0x0][0x1c4], RZ, P0, !PT ;  /* 0x000071000e077a10 */ /* 0x000fca00007fe4ff */
[----:B------:R0:W-:Y:S04]  /*1780*/  RED.E.ADD.F32.FTZ.RN.STRONG.GPU [R6.64], R3 ;  /* 0x000000030600798e */ /* 0x0001e8000c10e78c */
.L_x_1017:
[----:B------:R-:W-:Y:S01]  /*1790*/  BSSY B0, `(.L_x_1018) ;  /* 0x0000024000007945 */ /* 0x000fe20003800000 */
[----:B------:R-:W-:Y:S05]  /*17a0*/  @!P5 BRA `(.L_x_1019) ;  /* 0x000002200000d947 */ /* 0x000fea0003800000 */
[----:B------:R-:W-:-:S04]  /*17b0*/  ISETP.NE.U32.AND P0, PT, RZ, c[0x0][0x2a8], PT ;  /* 0x0000aa00ff007a0c */ /* 0x000fc80003f05070 */
[----:B------:R-:W-:-:S13]  /*17c0*/  ISETP.NE.AND.EX P0, PT, RZ, c[0x0][0x2ac], PT, P0 ;  /* 0x0000ab00ff007a0c */ /* 0x000fda0003f05300 */
[----:B------:R-:W-:Y:S05]  /*17d0*/  @!P0 BRA `(.L_x_1020) ;  /* 0x0000008000008947 */ /* 0x000fea0003800000 */
[----:B0-----:R-:W-:Y:S01]  /*17e0*/  IMAD R3, R11, c[0x0][0x2c8], RZ ;  /* 0x0000b2000b037a24 */ /* 0x001fe200078e02ff */
[----:B------:R-:W-:-:S03]  /*17f0*/  MOV R13, c[0x0][0x2c8] ;  /* 0x0000b200000d7a02 */ /* 0x000fc60000000f00 */
[C---:B------:R-:W-:Y:S02]  /*1800*/  IMAD R7, R16.reuse, UR5, R3 ;  /* 0x0000000510077c24 */ /* 0x040fe4000f8e0203 */
[----:B------:R-:W-:-:S04]  /*1810*/  IMAD.WIDE.U32 R2, R16, R13, c[0x0][0x2a8] ;  /* 0x0000aa0010027625 */ /* 0x000fc800078e000d */
[----:B------:R-:W-:-:S05]  /*1820*/  IMAD.IADD R3, R3, 0x1, R7 ;  /* 0x0000000103037824 */ /* 0x000fca00078e0207 */
[----:B------:R-:W2:Y:S02]  /*1830*/  LDG.E R2, [R2.64] ;  /* 0x0000000c02027981 */ /* 0x000ea4000c1e1900 */
[----:B--2---:R-:W-:Y:S01]  /*1840*/  FADD R0, RZ, R2 ;  /* 0x00000002ff007221 */ /* 0x004fe20000000000 */
[----:B------:R-:W-:Y:S05]  /*1850*/  BRA `(.L_x_1021) ;  /* 0x0000008000007947 */ /* 0x000fea0003800000 */
.L_x_1020:
[----:B------:R-:W-:Y:S02]  /*1860*/  ISETP.NE.U32.AND P1, PT, RZ, c[0x0][0x1f8], PT ;  /* 0x00007e00ff007a0c */ /* 0x000fe40003f25070 */
[----:B0-----:R-:W-:Y:S02]  /*1870*/  MOV R0, RZ ;  /* 0x000000ff00007202 */ /* 0x001fe40000000f00 */
[----:B------:R-:W-:-:S13]  /*1880*/  ISETP.NE.AND.EX P1, PT, RZ, c[0x0][0x1fc], PT, P1 ;  /* 0x00007f00ff007a0c */ /* 0x000fda0003f25310 */
[----:B------:R-:W-:Y:S05]  /*1890*/  @!P1 BRA `(.L_x_1021) ;  /* 0x0000004000009947 */ /* 0x000fea0003800000 */
[----:B------:R-:W-:-:S04]  /*18a0*/  IADD3 R2, P1, R4, c[0x0][0x1f8], RZ ;  /* 0x00007e0004027a10 */ /* 0x000fc80007f3e0ff */
[----:B------:R-:W-:-:S05]  /*18b0*/  IADD3.X R3, R15, c[0x0][0x1fc], RZ, P1, !PT ;  /* 0x00007f000f037a10 */ /* 0x000fca0000ffe4ff */
[----:B------:R-:W2:Y:S02]  /*18c0*/  LDG.E R2, [R2.64] ;  /* 0x0000000c02027981 */ /* 0x000ea4000c1e1900 */
[----:B--2---:R-:W-:-:S04]  /*18d0*/  FADD R0, RZ, R2 ;  /* 0x00000002ff007221 */ /* 0x004fc80000000000 */
.L_x_1021:
[----:B------:R-:W-:Y:S01]  /*18e0*/  FADD R7, RZ, R0 ;  /* 0x00000000ff077221 */ /* 0x000fe20000000000 */
        /* <DEDUP_REMOVED lines=8> */
.L_x_1022:
[----:B------:R-:W-:-:S04]  /*1970*/  ISETP.NE.U32.AND P0, PT, RZ, c[0x0][0x1f8], PT ;  /* 0x00007e00ff007a0c */ /* 0x000fc80003f05070 */
[----:B------:R-:W-:-:S13]  /*1980*/  ISETP.NE.AND.EX P0, PT, RZ, c[0x0][0x1fc], PT, P0 ;  /* 0x00007f00ff007a0c */ /* 0x000fda0003f05300 */
[----:B------:R-:W-:Y:S05]  /*1990*/  @!P0 BRA `(.L_x_1019) ;  /* 0x0000003000008947 */ /* 0x000fea0003800000 */
[----:B------:R-:W-:-:S04]  /*19a0*/  IADD3 R2, P0, R4, c[0x0][0x1f8], RZ ;  /* 0x00007e0004027a10 */ /* 0x000fc80007f1e0ff */
[----:B------:R-:W-:-:S05]  /*19b0*/  IADD3.X R3, R15, c[0x0][0x1fc], RZ, P0, !PT ;  /* 0x00007f000f037a10 */ /* 0x000fca00007fe4ff */
[----:B------:R0:W-:Y:S04]  /*19c0*/  RED.E.ADD.F32.FTZ.RN.STRONG.GPU [R2.64], R7 ;  /* 0x000000070200798e */ /* 0x0001e8000c10e78c */
.L_x_1019:
[----:B------:R-:W-:Y:S05]  /*19d0*/  BSYNC B0 ;  /* 0x0000000000007941 */ /* 0x000fea0003800000 */
.L_x_1018:
[----:B------:R-:W-:-:S04]  /*19e0*/  ISETP.NE.U32.AND P0, PT, RZ, c[0x0][0x2a8], PT ;  /* 0x0000aa00ff007a0c */ /* 0x000fc80003f05070 */
[----:B------:R-:W-:-:S13]  /*19f0*/  ISETP.NE.AND.EX P0, PT, RZ, c[0x0][0x2ac], PT, P0 ;  /* 0x0000ab00ff007a0c */ /* 0x000fda0003f05300 */
[----:B------:R-:W-:Y:S05]  /*1a00*/  @!P0 BRA `(.L_x_1023) ;  /* 0x0000007000008947 */ /* 0x000fea0003800000 */
[----:B------:R-:W-:Y:S02]  /*1a10*/  IMAD R11, R11, c[0x0][0x2c8], RZ ;  /* 0x0000b2000b0b7a24 */ /* 0x000fe400078e02ff */
[----:B0-----:R-:W-:Y:S02]  /*1a20*/  IMAD.MOV.U32 R3, RZ, RZ, c[0x0][0x2c8] ;  /* 0x0000b200ff037624 */ /* 0x001fe400078e00ff */
[C---:B------:R-:W-:Y:S02]  /*1a30*/  IMAD R11, R16.reuse, UR5, R11 ;  /* 0x00000005100b7c24 */ /* 0x040fe4000f8e020b */
[----:B------:R-:W-:-:S05]  /*1a40*/  IMAD.WIDE.U32 R2, R16, R3, c[0x0][0x2a8] ;  /* 0x0000aa0010027625 */ /* 0x000fca00078e0003 */
[----:B------:R-:W-:-:S05]  /*1a50*/  IADD3 R3, R3, R11, RZ ;  /* 0x0000000b03037210 */ /* 0x000fca0007ffe0ff */
[----:B------:R0:W-:Y:S01]  /*1a60*/  RED.E.ADD.F32.FTZ.RN.STRONG.GPU [R2.64], RZ ;  /* 0x000000ff0200798e */ /* 0x0001e2000c10e78c */
[----:B------:R-:W-:Y:S05]  /*1a70*/  BRA `(.L_x_1024) ;  /* 0x0000006000007947 */ /* 0x000fea0003800000 */
.L_x_1023:
[----:B------:R-:W-:-:S04]  /*1a80*/  ISETP.NE.U32.AND P0, PT, RZ, c[0x0][0x1f8], PT ;  /* 0x00007e00ff007a0c */ /* 0x000fc80003f05070 */
[----:B------:R-:W-:-:S13]  /*1a90*/  ISETP.NE.AND.EX P0, PT, RZ, c[0x0][0x1fc], PT, P0 ;  /* 0x00007f00ff007a0c */ /* 0x000fda0003f05300 */
[----:B------:R-:W-:Y:S05]  /*1aa0*/  @!P0 BRA `(.L_x_1024) ;  /* 0x0000003000008947 */ /* 0x000fea0003800000 */
[----:B------:R-:W-:-:S04]  /*1ab0*/  IADD3 R4, P0, R4, c[0x0][0x1f8], RZ ;  /* 0x00007e0004047a10 */ /* 0x000fc80007f1e0ff */
[----:B------:R-:W-:-:S05]  /*1ac0*/  IADD3.X R5, R15, c[0x0][0x1fc], RZ, P0, !PT ;  /* 0x00007f000f057a10 */ /* 0x000fca00007fe4ff */
[----:B------:R1:W-:Y:S04]  /*1ad0*/  RED.E.ADD.F32.FTZ.RN.STRONG.GPU [R4.64], RZ ;  /* 0x000000ff0400798e */ /* 0x0003e8000c10e78c */
.L_x_1024:
[----:B------:R-:W-:Y:S01]  /*1ae0*/  @P4 CALL.REL.NOINC `(.L_x_1025) ;  /* 0x0000001000004944 */ /* 0x000fe20003c00000 */
[----:B------:R-:W-:Y:S05]  /*1af0*/  BRA `(.L_x_980) ;  /* 0xfffff43000007947 */ /* 0x000fea000383ffff */
.L_x_1025:
[----:B------:R-:W-:Y:S05]  /*1b00*/  EXIT ;  /* 0x000000000000794d */ /* 0x000fea0003800000 */
        .weak           $__internal_31_$__cuda_sm20_rcp_rn_f32_slowpath
        .type           $__internal_31_$__cuda_sm20_rcp_rn_f32_slowpath,@function
        .size           $__internal_31_$__cuda_sm20_rcp_rn_f32_slowpath,($__internal_32_$__cuda_sm3x_div_rn_noftz_f32_slowpath - $__internal_31_$__cuda_sm20_rcp_rn_f32_slowpath)
$__internal_31_$__cuda_sm20_rcp_rn_f32_slowpath:
        /* <DEDUP_REMOVED lines=15> */
.L_x_1027:
        /* <DEDUP_REMOVED lines=24> */
[----:B------:R-:W-:-:S05]  /*1d80*/  SEL R0, RZ, 0x1, !P0 ;  /* 0x00000001ff007807 */ /* 0x000fca0004000000 */
[----:B------:R-:W-:-:S05]  /*1d90*/  IMAD.MOV R0, RZ, RZ, -R0 ;  /* 0x000000ffff007224 */ /* 0x000fca00078e0a00 */
[----:B------:R-:W-:Y:S02]  /*1da0*/  ISETP.GE.AND P0, PT, R0, RZ, PT ;  /* 0x000000ff0000720c */ /* 0x000fe40003f06270 */
[----:B------:R-:W-:-:S04]  /*1db0*/  IADD3 R0, R23, -0xfc, RZ ;  /* 0xffffff0417007810 */ /* 0x000fc80007ffe0ff */
[----:B------:R-:W-:-:S07]  /*1dc0*/  SHF.R.U32.HI R19, RZ, R0, R19 ;  /* 0x00000000ff137219 */ /* 0x000fce0000011613 */
[----:B------:R-:W-:-:S04]  /*1dd0*/  @!P0 IADD3 R19, R19, 0x1, RZ ;  /* 0x0000000113138810 */ /* 0x000fc80007ffe0ff */
[----:B------:R-:W-:-:S04]  /*1de0*/  @!P1 SHF.L.U32 R19, R19, 0x1, RZ ;  /* 0x0000000113139819 */ /* 0x000fc800000006ff */
[----:B------:R-:W-:Y:S01]  /*1df0*/  LOP3.LUT R19, R19, 0x80000000, R2, 0xf8, !PT ;  /* 0x8000000013137812 */ /* 0x000fe200078ef802 */
[----:B------:R-:W-:Y:S05]  /*1e00*/  BRA `(.L_x_1028) ;  /* 0x0000001000007947 */ /* 0x000fea0003800000 */
.L_x_1029:
[----:B------:R0:W1:Y:S02]  /*1e10*/  MUFU.RCP R19, R2 ;  /* 0x0000000200137308 */ /* 0x0000640000001000 */
.L_x_1028:
[----:B------:R-:W-:Y:S05]  /*1e20*/  BSYNC B1 ;  /* 0x0000000000017941 */ /* 0x000fea0003800000 */
.L_x_1026:
[----:B-1----:R-:W-:Y:S01]  /*1e30*/  IMAD.MOV.U32 R0, RZ, RZ, R19 ;  /* 0x000000ffff007224 */ /* 0x002fe200078e0013 */
[----:B------:R-:W-:-:S04]  /*1e40*/  MOV R19, 0x0 ;  /* 0x0000000000137802 */ /* 0x000fc80000000f00 */
[----:B------:R-:W-:Y:S05]  /*1e50*/  RET.REL.NODEC R18 `(swellParticlesStage2_cuda_kernel_backward) ;  /* 0xffffe1a012007950 */ /* 0x000fea0003c3ffff */
        .weak           $__internal_32_$__cuda_sm3x_div_rn_noftz_f32_slowpath
        .type           $__internal_32_$__cuda_sm3x_div_rn_noftz_f32_slowpath,@function
        .size           $__internal_32_$__cuda_sm3x_div_rn_noftz_f32_slowpath,(.L_x_1292 - $__internal_32_$__cuda_sm3x_div_rn_noftz_f32_slowpath)
$__internal_32_$__cuda_sm3x_div_rn_noftz_f32_slowpath:
        /* <DEDUP_REMOVED lines=34> */
.L_x_1031:
        /* <DEDUP_REMOVED lines=51> */
.L_x_1038:
[----:B------:R-:W-:-:S04]  /*23b0*/  LOP3.LUT R0, R0, 0x80000000, RZ, 0xc0, !PT ;  /* 0x8000000000007812 */ /* 0x000fc800078ec0ff */
[----:B------:R-:W-:Y:S01]  /*23c0*/  LOP3.LUT R0, R0, 0x7f800000, RZ, 0xfc, !PT ;  /* 0x7f80000000007812 */ /* 0x000fe200078efcff */
[----:B------:R-:W-:Y:S05]  /*23d0*/  BRA `(.L_x_1039) ;  /* 0x0000001000007947 */ /* 0x000fea0003800000 */
.L_x_1037:
[----:B------:R-:W-:Y:S02]  /*23e0*/  IMAD R0, R21, 0x800000, R0 ;  /* 0x0080000015007824 */ /* 0x000fe400078e0200 */
.L_x_1039:
[----:B------:R-:W-:Y:S05]  /*23f0*/  BSYNC B1 ;  /* 0x0000000000017941 */ /* 0x000fea0003800000 */
.L_x_1036:
[----:B------:R-:W-:Y:S05]  /*2400*/  BRA `(.L_x_1040) ;  /* 0x0000008000007947 */ /* 0x000fea0003800000 */
.L_x_1035:
[----:B------:R-:W-:-:S04]  /*2410*/  LOP3.LUT R0, R3, 0x80000000, R0, 0x48, !PT ;  /* 0x8000000003007812 */ /* 0x000fc800078e4800 */
[----:B------:R-:W-:Y:S01]  /*2420*/  LOP3.LUT R0, R0, 0x7f800000, RZ, 0xfc, !PT ;  /* 0x7f80000000007812 */ /* 0x000fe200078efcff */
[----:B------:R-:W-:Y:S05]  /*2430*/  BRA `(.L_x_1040) ;  /* 0x0000005000007947 */ /* 0x000fea0003800000 */
.L_x_1034:
[----:B------:R-:W-:Y:S01]  /*2440*/  LOP3.LUT R0, R3, 0x80000000, R0, 0x48, !PT ;  /* 0x8000000003007812 */ /* 0x000fe200078e4800 */
[----:B------:R-:W-:Y:S05]  /*2450*/  BRA `(.L_x_1040) ;  /* 0x0000003000007947 */ /* 0x000fea0003800000 */
.L_x_1033:
[----:B------:R-:W0:Y:S01]  /*2460*/  MUFU.RSQ R0, -QNAN ;  /* 0xffc0000000007908 */ /* 0x000e220000001400 */
[----:B------:R-:W-:Y:S05]  /*2470*/  BRA `(.L_x_1040) ;  /* 0x0000001000007947 */ /* 0x000fea0003800000 */
.L_x_1032:
[----:B------:R-:W-:Y:S02]  /*2480*/  FADD.FTZ R0, R0, R3 ;  /* 0x0000000300007221 */ /* 0x000fe40000010000 */
.L_x_1040:
[----:B------:R-:W-:Y:S05]  /*2490*/  BSYNC B0 ;  /* 0x0000000000007941 */ /* 0x000fea0003800000 */
.L_x_1030:
[----:B------:R-:W-:-:S04]  /*24a0*/  MOV R3, 0x0 ;  /* 0x0000000000037802 */ /* 0x000fc80000000f00 */
[----:B------:R-:W-:Y:S05]  /*24b0*/  RET.REL.NODEC R2 `(swellParticlesStage2_cuda_kernel_backward) ;  /* 0xffffdb4002007950 */ /* 0x000fea0003c3ffff */
.L_x_1041:
        /* <DEDUP_REMOVED lines=12> */
.L_x_1292:


//--------------------- .text.swellParticlesStage2_cuda_kernel_forward --------------------------
	.section	.text.swellParticlesStage2_cuda_kernel_forward,"ax",@progbits
	.sectioninfo	@"SHI_REGISTERS=20"
	.align	128
        .global         swellParticlesStage2_cuda_kernel_forward
        .type           swellParticlesStage2_cuda_kernel_forward,@function
        .size           swellParticlesStage2_cuda_kernel_forward,(.L_x_1294 - swellParticlesStage2_cuda_kernel_forward)
        .other          swellParticlesStage2_cuda_kernel_forward,@"STO_CUDA_ENTRY STV_DEFAULT"
swellParticlesStage2_cuda_kernel_forward:
.text.swellParticlesStage2_cuda_kernel_forward:
        /* <DEDUP_REMOVED lines=9> */
[----:B------:R-:W-:Y:S01]  /*0090*/  ULDC UR4, c[0x0][0x230] ;  /* 0x00008c0000047ab9 */ /* 0x000fe20000000800 */
[----:B------:R-:W-:Y:S02]  /*00a0*/  IMAD.MOV.U32 R2, RZ, RZ, c[0x0][0x22c] ;  /* 0x00008b00ff027624 */ /* 0x000fe400078e00ff */
[----:B------:R-:W-:-:S04]  /*00b0*/  IMAD.U32 R4, RZ, RZ, UR4 ;  /* 0x00000004ff047e24 */ /* 0x000fc8000f8e00ff */
[----:B------:R-:W1:Y:S01]  /*00c0*/  FCHK P0, R4, c[0x0][0x22c] ;  /* 0x00008b0004007b02 */ /* 0x000e620000000000 */
[----:B0-----:R-:W-:-:S04]  /*00d0*/  FFMA R3, R0, -R2, 1 ;  /* 0x3f80000000037423 */ /* 0x001fc80000000802 */
[----:B------:R-:W-:-:S04]  /*00e0*/  FFMA R0, R0, R3, R0 ;  /* 0x0000000300007223 */ /* 0x000fc80000000000 */
[----:B------:R-:W-:-:S04]  /*00f0*/  FFMA R3, R0, c[0x0][0x230], RZ ;  /* 0x00008c0000037a23 */ /* 0x000fc800000000ff */
[----:B------:R-:W-:-:S04]  /*0100*/  FFMA R2, R3, -R2, c[0x0][0x230] ;  /* 0x00008c0003027623 */ /* 0x000fc80000000802 */
[----:B------:R-:W-:Y:S01]  /*0110*/  FFMA R3, R0, R2, R3 ;  /* 0x0000000200037223 */ /* 0x000fe20000000003 */
[----:B-1----:R-:W-:Y:S05]  /*0120*/  @!P0 BRA `(.L_x_1042) ;  /* 0x0000005000008947 */ /* 0x002fea0003800000 */
[----:B------:R-:W-:Y:S01]  /*0130*/  IMAD.MOV.U32 R0, RZ, RZ, c[0x0][0x230] ;  /* 0x00008c00ff007624 */ /* 0x000fe200078e00ff */
[----:B------:R-:W-:Y:S01]  /*0140*/  MOV R2, 0x170 ;  /* 0x0000017000027802 */ /* 0x000fe20000000f00 */
[----:B------:R-:W-:Y:S02]  /*0150*/  IMAD.MOV.U32 R3, RZ, RZ, c[0x0][0x22c] ;  /* 0x00008b00ff037624 */ /* 0x000fe400078e00ff */
[----:B------:R-:W-:Y:S05]  /*0160*/  CALL.REL.NOINC `($__internal_34_$__cuda_sm3x_div_rn_noftz_f32_slowpath) ;  /* 0x00000ac000007944 */ /* 0x000fea0003c00000 */
[----:B0-----:R-:W-:-:S03]  /*0170*/  MOV R3, R9 ;  /* 0x0000000900037202 */ /* 0x001fc60000000f00 */
.L_x_1042:
[----:B------:R-:W-:Y:S01]  /*0180*/  IMAD.MOV.U32 R5, RZ, RZ, 0x3d23d70a ;  /* 0x3d23d70aff057424 */ /* 0x000fe200078e00ff */
[----:B------:R-:W0:Y:S01]  /*0190*/  FCHK P0, R3, 25 ;  /* 0x41c8000003007902 */ /* 0x000e220000000000 */
[----:B------:R-:W-:-:S04]  /*01a0*/  IMAD.MOV.U32 R0, RZ, RZ, 0x41c80000 ;  /* 0x41c80000ff007424 */ /* 0x000fc800078e00ff */
        /* <DEDUP_REMOVED lines=9> */
[----:B------:R-:W-:Y:S05]  /*0240*/  CALL.REL.NOINC `($__internal_34_$__cuda_sm3x_div_rn_noftz_f32_slowpath) ;  /* 0x000009e000007944 */ /* 0x000fea0003c00000 */
[----:B0-----:R-:W-:Y:S02]  /*0250*/  IMAD.MOV.U32 R4, RZ, RZ, R9 ;  /* 0x000000ffff047224 */ /* 0x001fe400078e0009 */
.L_x_1043:
        /* <DEDUP_REMOVED lines=12> */
[----:B------:R-:W-:Y:S01]  /*0320*/  MOV R2, 0x350 ;  /* 0x0000035000027802 */ /* 0x000fe20000000f00 */
[----:B------:R-:W-:Y:S02]  /*0330*/  IMAD.MOV.U32 R3, RZ, RZ, c[0x0][0x22c] ;  /* 0x00008b00ff037624 */ /* 0x000fe400078e00ff */
[----:B------:R-:W-:Y:S05]  /*0340*/  CALL.REL.NOINC `($__internal_34_$__cuda_sm3x_div_rn_noftz_f32_slowpath) ;  /* 0x000008e000007944 */ /* 0x000fea0003c00000 */
[----:B0-----:R-:W-:Y:S02]  /*0350*/  IMAD.MOV.U32 R5, RZ, RZ, R9 ;  /* 0x000000ffff057224 */ /* 0x001fe400078e0009 */
.L_x_1044:
[----:B------:R-:W-:Y:S01]  /*0360*/  MOV R3, 0x41c80000 ;  /* 0x41c8000000037802 */ /* 0x000fe20000000f00 */
[----:B------:R-:W-:Y:S01]  /*0370*/  IMAD.MOV.U32 R0, RZ, RZ, 0x3d23d70a ;  /* 0x3d23d70aff007424 */ /* 0x000fe200078e00ff */
[----:B------:R-:W0:Y:S01]  /*0380*/  FCHK P0, R5, 25 ;  /* 0x41c8000005007902 */ /* 0x000e220000000000 */
[----:B------:R-:W-:Y:S02]  /*0390*/  ULDC UR4, c[0x0][0x1a0] ;  /* 0x0000680000047ab9 */ /* 0x000fe40000000800 */
[----:B------:R-:W-:Y:S01]  /*03a0*/  FFMA R3, R0, -R3, 1 ;  /* 0x3f80000000037423 */ /* 0x000fe20000000803 */
[----:B------:R-:W-:Y:S02]  /*03b0*/  ULDC UR5, c[0x0][0x210] ;  /* 0x0000840000057ab9 */ /* 0x000fe40000000800 */
[----:B------:R-:W-:Y:S01]  /*03c0*/  ULDC UR6, c[0x0][0x1d8] ;  /* 0x0000760000067ab9 */ /* 0x000fe20000000800 */
[----:B------:R-:W-:Y:S01]  /*03d0*/  FFMA R0, R3, R0, 0.039999999105930328369 ;  /* 0x3d23d70a03007423 */ /* 0x000fe20000000000 */
[----:B------:R-:W-:-:S02]  /*03e0*/  USHF.R.S32.HI UR4, URZ, 0x1f, UR4 ;  /* 0x0000001f3f047899 */ /* 0x000fc40008011404 */
[----:B------:R-:W-:Y:S01]  /*03f0*/  USHF.R.S32.HI UR5, URZ, 0x1f, UR5 ;  /* 0x0000001f3f057899 */ /* 0x000fe20008011405 */
[----:B------:R-:W-:Y:S01]  /*0400*/  FFMA R3, R0, R5, RZ ;  /* 0x0000000500037223 */ /* 0x000fe200000000ff */
[----:B------:R-:W-:Y:S02]  /*0410*/  USHF.R.S32.HI UR6, URZ, 0x1f, UR6 ;  /* 0x0000001f3f067899 */ /* 0x000fe40008011406 */
[----:B------:R-:W-:Y:S01]  /*0420*/  ULDC.64 UR8, c[0x0][0x118] ;  /* 0x0000460000087ab9 */ /* 0x000fe20000000a00 */
        /* <DEDUP_REMOVED lines=8> */
.L_x_1045:
[----:B------:R-:W-:Y:S01]  /*04b0*/  SHF.R.S32.HI R15, RZ, 0x1f, R6 ;  /* 0x0000001fff0f7819 */ /* 0x000fe20000011406 */
[----:B------:R-:W-:Y:S02]  /*04c0*/  IMAD.MOV.U32 R11, RZ, RZ, c[0x0][0x210] ;  /* 0x00008400ff0b7624 */ /* 0x000fe400078e00ff */
[----:B------:R-:W-:Y:S02]  /*04d0*/  IMAD.MOV.U32 R17, RZ, RZ, c[0x0][0x1a0] ;  /* 0x00006800ff117624 */ /* 0x000fe400078e00ff */
[----:B------:R-:W-:Y:S02]  /*04e0*/  IMAD R9, R15, c[0x0][0x210], RZ ;  /* 0x000084000f097a24 */ /* 0x000fe400078e02ff */
[----:B------:R-:W-:-:S04]  /*04f0*/  IMAD.WIDE.U32 R10, R6, R11, c[0x0][0x1f0] ;  /* 0x00007c00060a7625 */ /* 0x000fc800078e000b */
[C---:B------:R-:W-:Y:S02]  /*0500*/  IMAD R13, R6.reuse, UR5, R9 ;  /* 0x00000005060d7c24 */ /* 0x040fe4000f8e0209 */
[----:B------:R-:W-:Y:S02]  /*0510*/  IMAD R5, R15, c[0x0][0x1a0], RZ ;  /* 0x000068000f057a24 */ /* 0x000fe400078e02ff */
[----:B------:R-:W-:Y:S01]  /*0520*/  IMAD.WIDE.U32 R8, R6, R17, c[0x0][0x180] ;  /* 0x0000600006087625 */ /* 0x000fe200078e0011 */
[----:B------:R-:W-:-:S03]  /*0530*/  IADD3 R13, R11, R13, RZ ;  /* 0x0000000d0b0d7210 */ /* 0x000fc60007ffe0ff */
[----:B------:R-:W-:Y:S02]  /*0540*/  IMAD R5, R6, UR4, R5 ;  /* 0x0000000406057c24 */ /* 0x000fe4000f8e0205 */
[----:B------:R-:W-:Y:S02]  /*0550*/  IMAD.MOV.U32 R12, RZ, RZ, R10 ;  /* 0x000000ffff0c7224 */ /* 0x000fe400078e000a */
[----:B------:R-:W-:Y:S02]  /*0560*/  IMAD.IADD R11, R9, 0x1, R5 ;  /* 0x00000001090b7824 */ /* 0x000fe400078e0205 */
[----:B------:R-:W-:Y:S01]  /*0570*/  IMAD.MOV.U32 R10, RZ, RZ, R8 ;  /* 0x000000ffff0a7224 */ /* 0x000fe200078e0008 */
[----:B------:R-:W2:Y:S04]  /*0580*/  LDG.E R17, [R12.64] ;  /* 0x000000080c117981 */ /* 0x000ea8000c1e1900 */
[----:B------:R-:W3:Y:S01]  /*0590*/  LDG.E R5, [R10.64] ;  /* 0x000000080a057981 */ /* 0x000ee2000c1e1900 */
[----:B------:R-:W-:-:S02]  /*05a0*/  IMAD.MOV.U32 R9, RZ, RZ, c[0x0][0x1d8] ;  /* 0x00007600ff097624 */ /* 0x000fc400078e00ff */
[----:B------:R-:W-:Y:S02]  /*05b0*/  IMAD R15, R15, c[0x0][0x1d8], RZ ;  /* 0x000076000f0f7a24 */ /* 0x000fe400078e02ff */
[----:B------:R-:W-:-:S04]  /*05c0*/  IMAD.WIDE.U32 R8, R6, R9, c[0x0][0x1b8] ;  /* 0x00006e0006087625 */ /* 0x000fc800078e0009 */
[----:B------:R-:W-:-:S04]  /*05d0*/  IMAD R15, R6, UR6, R15 ;  /* 0x00000006060f7c24 */ /* 0x000fc8000f8e020f */
[----:B------:R-:W-:Y:S01]  /*05e0*/  IMAD.IADD R9, R9, 0x1, R15 ;  /* 0x0000000109097824 */ /* 0x000fe200078e020f */
[----:B--2---:R-:W-:-:S04]  /*05f0*/  FSETP.GEU.AND P0, PT, R17, c[0x0][0x230], PT ;  /* 0x00008c0011007a0b */ /* 0x004fc80003f0e000 */
[----:B---3--:R-:W-:-:S13]  /*0600*/  ISETP.NE.OR P0, PT, R5, 0x1, P0 ;  /* 0x000000010500780c */ /* 0x008fda0000705670 */
[----:B------:R-:W-:-:S05]  /*0610*/  @!P0 FADD R15, R17, R4 ;  /* 0x00000004110f8221 */ /* 0x000fca0000000000 */
[----:B------:R0:W-:Y:S04]  /*0620*/  @!P0 STG.E [R12.64], R15 ;  /* 0x0000000f0c008986 */ /* 0x0001e8000c101908 */
[----:B------:R-:W2:Y:S04]  /*0630*/  LDG.E R17, [R8.64] ;  /* 0x0000000808117981 */ /* 0x000ea8000c1e1900 */
[----:B------:R0:W5:Y:S01]  /*0640*/  @!P0 LDG.E R5, [R10.64] ;  /* 0x000000080a058981 */ /* 0x000162000c1e1900 */
[----:B------:R-:W-:Y:S01]  /*0650*/  BSSY B0, `(.L_x_1046) ;  /* 0x000000d000007945 */ /* 0x000fe20003800000 */
[----:B--2---:R-:W-:-:S04]  /*0660*/  IADD3 R0, R17, 0x1800000, RZ ;  /* 0x0180000011007810 */ /* 0x004fc80007ffe0ff */
[----:B------:R-:W-:-:S04]  /*0670*/  LOP3.LUT R0, R0, 0x7f800000, RZ, 0xc0, !PT ;  /* 0x7f80000000007812 */ /* 0x000fc800078ec0ff */
[----:B------:R-:W-:-:S13]  /*0680*/  ISETP.GT.U32.AND P0, PT, R0, 0x1ffffff, PT ;  /* 0x01ffffff0000780c */ /* 0x000fda0003f04070 */
[----:B------:R-:W-:Y:S05]  /*0690*/  @P0 BRA `(.L_x_1047) ;  /* 0x0000004000000947 */ /* 0x000fea0003800000 */
[----:B0-----:R-:W-:Y:S02]  /*06a0*/  MOV R2, R17 ;  /* 0x0000001100027202 */ /* 0x001fe40000000f00 */
[----:B------:R-:W-:Y:S02]  /*06b0*/  MOV R10, 0x6d0 ;  /* 0x000006d0000a7802 */ /* 0x000fe40000000f00 */
[----:B-----5:R-:W-:Y:S05]  /*06c0*/  CALL.REL.NOINC `($__internal_33_$__cuda_sm20_rcp_rn_f32_slowpath) ;  /* 0x0000021000007944 */ /* 0x020fea0003c00000 */
[----:B------:R-:W-:Y:S05]  /*06d0*/  BRA `(.L_x_1048) ;  /* 0x0000004000007947 */ /* 0x000fea0003800000 */
.L_x_1047:
[----:B0-----:R-:W0:Y:S02]  /*06e0*/  MUFU.RCP R0, R17 ;  /* 0x0000001100007308 */ /* 0x001e240000001000 */
[----:B0-----:R-:W-:-:S04]  /*06f0*/  FFMA R2, R17, R0, -1 ;  /* 0xbf80000011027423 */ /* 0x001fc80000000000 */
[----:B------:R-:W-:-:S04]  /*0700*/  FADD.FTZ R11, -R2, -RZ ;  /* 0x800000ff020b7221 */ /* 0x000fc80000010100 */
[----:B------:R-:W-:Y:S02]  /*0710*/  FFMA R0, R0, R11, R0 ;  /* 0x0000000b00007223 */ /* 0x000fe40000000000 */
.L_x_1048:
[----:B------:R-:W-:Y:S05]  /*0720*/  BSYNC B0 ;  /* 0x0000000000007941 */ /* 0x000fea0003800000 */
.L_x_1046:
[----:B------:R-:W-:Y:S01]  /*0730*/  FSETP.GEU.AND P0, PT, R0, 10000, PT ;  /* 0x461c40000000780b */ /* 0x000fe20003f0e000 */
[----:B------:R-:W-:Y:S03]  /*0740*/  BSSY B0, `(.L_x_1049) ;  /* 0x0000013000007945 */ /* 0x000fe60003800000 */
[----:B-----5:R-:W-:-:S13]  /*0750*/  ISETP.NE.OR P0, PT, R5, 0x1, P0 ;  /* 0x000000010500780c */ /* 0x020fda0000705670 */
[----:B------:R-:W-:Y:S05]  /*0760*/  @P0 BRA `(.L_x_1050) ;  /* 0x0000010000000947 */ /* 0x000fea0003800000 */
[----:B0-----:R-:W-:Y:S01]  /*0770*/  FADD R2, R3, R0 ;  /* 0x0000000003027221 */ /* 0x001fe20000000000 */
[----:B------:R-:W-:Y:S04]  /*0780*/  BSSY B1, `(.L_x_1051) ;  /* 0x000000d000017945 */ /* 0x000fe80003800000 */
[----:B------:R-:W-:-:S04]  /*0790*/  IADD3 R0, R2, 0x1800000, RZ ;  /* 0x0180000002007810 */ /* 0x000fc80007ffe0ff */
[----:B------:R-:W-:-:S04]  /*07a0*/  LOP3.LUT R0, R0, 0x7f800000, RZ, 0xc0, !PT ;  /* 0x7f80000000007812 */ /* 0x000fc800078ec0ff */
[----:B------:R-:W-:-:S13]  /*07b0*/  ISETP.GT.U32.AND P0, PT, R0, 0x1ffffff, PT ;  /* 0x01ffffff0000780c */ /* 0x000fda0003f04070 */
[----:B------:R-:W-:Y:S05]  /*07c0*/  @P0 BRA `(.L_x_1052) ;  /* 0x0000004000000947 */ /* 0x000fea0003800000 */
[----:B------:R-:W-:Y:S02]  /*07d0*/  MOV R10, 0x7f0 ;  /* 0x000007f0000a7802 */ /* 0x000fe40000000f00 */
[----:B------:R-:W-:Y:S05]  /*07e0*/  CALL.REL.NOINC `($__internal_33_$__cuda_sm20_rcp_rn_f32_slowpath) ;  /* 0x000000f000007944 */ /* 0x000fea0003c00000 */
[----:B------:R-:W-:Y:S01]  /*07f0*/  IMAD.MOV.U32 R5, RZ, RZ, R0 ;  /* 0x000000ffff057224 */ /* 0x000fe200078e0000 */
[----:B------:R-:W-:Y:S05]  /*0800*/  BRA `(.L_x_1053) ;  /* 0x0000004000007947 */ /* 0x000fea0003800000 */
.L_x_1052:
[----:B------:R-:W0:Y:S02]  /*0810*/  MUFU.RCP R5, R2 ;  /* 0x0000000200057308 */ /* 0x000e240000001000 */
[----:B0-----:R-:W-:-:S04]  /*0820*/  FFMA R0, R2, R5, -1 ;  /* 0xbf80000002007423 */ /* 0x001fc80000000005 */
[----:B------:R-:W-:-:S04]  /*0830*/  FADD.FTZ R0, -R0, -RZ ;  /* 0x800000ff00007221 */ /* 0x000fc80000010100 */
[----:B------:R-:W-:Y:S02]  /*0840*/  FFMA R5, R5, R0, R5 ;  /* 0x0000000005057223 */ /* 0x000fe40000000005 */
.L_x_1053:
[----:B------:R-:W-:Y:S05]  /*0850*/  BSYNC B1 ;  /* 0x0000000000017941 */ /* 0x000fea0003800000 */
.L_x_1051:
[----:B------:R1:W-:Y:S02]  /*0860*/  STG.E [R8.64], R5 ;  /* 0x0000000508007986 */ /* 0x0003e4000c101908 */
.L_x_1050:
[----:B------:R-:W-:Y:S05]  /*0870*/  BSYNC B0 ;  /* 0x0000000000007941 */ /* 0x000fea0003800000 */
.L_x_1049:
[----:B-1----:R-:W-:-:S04]  /*0880*/  IMAD.MOV.U32 R5, RZ, RZ, c[0x0][0x0] ;  /* 0x00000000ff057624 */ /* 0x002fc800078e00ff */
[----:B------:R-:W-:-:S05]  /*0890*/  IMAD.WIDE.U32 R6, R5, c[0x0][0xc], R6 ;  /* 0x0000030005067a25 */ /* 0x000fca00078e0006 */
[----:B------:R-:W-:-:S04]  /*08a0*/  ISETP.GE.U32.AND P0, PT, R6, c[0x0][0x178], PT ;  /* 0x00005e0006007a0c */ /* 0x000fc80003f06070 */
[----:B------:R-:W-:-:S13]  /*08b0*/  ISETP.GE.U32.AND.EX P0, PT, R7, c[0x0][0x17c], PT, P0 ;  /* 0x00005f0007007a0c */ /* 0x000fda0003f06100 */
[----:B0-----:R-:W-:Y:S05]  /*08c0*/  @!P0 BRA `(.L_x_1045) ;  /* 0xfffffbe000008947 */ /* 0x001fea000383ffff */
[----:B------:R-:W-:Y:S05]  /*08d0*/  EXIT ;  /* 0x000000000000794d */ /* 0x000fea0003800000 */
        .weak           $__internal_33_$__cuda_sm20_rcp_rn_f32_slowpath
        .type           $__internal_33_$__cuda_sm20_rcp_rn_f32_slowpath,@function
        .size           $__internal_33_$__cuda_sm20_rcp_rn_f32_slowpath,($__internal_34_$__cuda_sm3x_div_rn_noftz_f32_slowpath - $__internal_33_$__cuda_sm20_rcp_rn_f32_slowpath)
$__internal_33_$__cuda_sm20_rcp_rn_f32_slowpath:
[----:B------:R-:W-:Y:S01]  /*08e0*/  IMAD.SHL.U32 R0, R2, 0x2, RZ ;  /* 0x0000000202007824 */ /* 0x000fe200078e00ff */
[----:B------:R-:W-:Y:S04]  /*08f0*/  BSSY B2, `(.L_x_1054) ;  /* 0x0000030000027945 */ /* 0x000fe80003800000 */
[----:B------:R-:W-:-:S04]  /*0900*/  SHF.R.U32.HI R15, RZ, 0x18, R0 ;  /* 0x00000018ff0f7819 */ /* 0x000fc80000011600 */
[----:B------:R-:W-:-:S13]  /*0910*/  ISETP.NE.U32.AND P0, PT, R15, RZ, PT ;  /* 0x000000ff0f00720c */ /* 0x000fda0003f05070 */
[----:B------:R-:W-:Y:S05]  /*0920*/  @P0 BRA `(.L_x_1055) ;  /* 0x000000a000000947 */ /* 0x000fea0003800000 */
[----:B------:R-:W-:-:S05]  /*0930*/  IMAD.SHL.U32 R0, R2, 0x2, RZ ;  /* 0x0000000202007824 */ /* 0x000fca00078e00ff */
        /* <DEDUP_REMOVED lines=9> */
.L_x_1055:
        /* <DEDUP_REMOVED lines=29> */
[----:B------:R-:W-:-:S05]  /*0ba0*/  @!P0 IADD3 R11, R11, 0x1, RZ ;  /* 0x000000010b0b8810 */ /* 0x000fca0007ffe0ff */
[----:B------:R-:W-:-:S05]  /*0bb0*/  @!P1 IMAD.SHL.U32 R11, R11, 0x2, RZ ;  /* 0x000000020b0b9824 */ /* 0x000fca00078e00ff */
[----:B------:R-:W-:Y:S01]  /*0bc0*/  LOP3.LUT R11, R11, 0x80000000, R2, 0xf8, !PT ;  /* 0x800000000b0b7812 */ /* 0x000fe200078ef802 */
[----:B------:R-:W-:Y:S05]  /*0bd0*/  BRA `(.L_x_1056) ;  /* 0x0000001000007947 */ /* 0x000fea0003800000 */
.L_x_1057:
[----:B------:R0:W1:Y:S02]  /*0be0*/  MUFU.RCP R11, R2 ;  /* 0x00000002000b7308 */ /* 0x0000640000001000 */
.L_x_1056:
[----:B------:R-:W-:Y:S05]  /*0bf0*/  BSYNC B2 ;  /* 0x0000000000027941 */ /* 0x000fea0003800000 */
.L_x_1054:
[----:B-1----:R-:W-:Y:S02]  /*0c00*/  IMAD.MOV.U32 R0, RZ, RZ, R11 ;  /* 0x000000ffff007224 */ /* 0x002fe400078e000b */
[----:B------:R-:W-:-:S04]  /*0c10*/  IMAD.MOV.U32 R11, RZ, RZ, 0x0 ;  /* 0x00000000ff0b7424 */ /* 0x000fc800078e00ff */
[----:B------:R-:W-:Y:S05]  /*0c20*/  RET.REL.NODEC R10 `(swellParticlesStage2_cuda_kernel_forward) ;  /* 0xfffff3d00a007950 */ /* 0x000fea0003c3ffff */
        .weak           $__internal_34_$__cuda_sm3x_div_rn_noftz_f32_slowpath
        .type           $__internal_34_$__cuda_sm3x_div_rn_noftz_f32_slowpath,@function
        .size           $__internal_34_$__cuda_sm3x_div_rn_noftz_f32_slowpath,(.L_x_1294 - $__internal_34_$__cuda_sm3x_div_rn_noftz_f32_slowpath)
$__internal_34_$__cuda_sm3x_div_rn_noftz_f32_slowpath:
[----:B------:R-:W-:Y:S02]  /*0c30*/  SHF.R.U32.HI R8, RZ, 0x17, R3 ;  /* 0x00000017ff087819 */ /* 0x000fe40000011603 */
        /* <DEDUP_REMOVED lines=32> */
.L_x_1058:
[----:B------:R-:W-:-:S05]  /*0e40*/  LEA R8, R12, 0xc0800000, 0x17 ;  /* 0xc08000000c087811 */ /* 0x000fca00078eb8ff */
[----:B------:R-:W-:Y:S01]  /*0e50*/  IMAD.IADD R8, R3, 0x1, -R8 ;  /* 0x0000000103087824 */ /* 0x000fe200078e0a08 */
[----:B------:R-:W-:-:S03]  /*0e60*/  IADD3 R3, R10, -0x7f, RZ ;  /* 0xffffff810a037810 */ /* 0x000fc60007ffe0ff */
[----:B------:R0:W1:Y:S01]  /*0e70*/  MUFU.RCP R9, R8 ;  /* 0x0000000800097308 */ /* 0x0000620000001000 */
[----:B------:R-:W-:Y:S01]  /*0e80*/  FADD.FTZ R11, -R8, -RZ ;  /* 0x800000ff080b7221 */ /* 0x000fe20000010100 */
[C---:B------:R-:W-:Y:S01]  /*0e90*/  IMAD R0, R3.reuse, -0x800000, R0 ;  /* 0xff80000003007824 */ /* 0x040fe200078e0200 */
        /* <DEDUP_REMOVED lines=24> */
[-CC-:B------:R-:W-:Y:S01]  /*1020*/  FFMA.RM R3, R14, R10.reuse, R13.reuse ;  /* 0x0000000a0e037223 */ /* 0x180fe2000000400d */
[C---:B------:R-:W-:Y:S02]  /*1030*/  ISETP.NE.AND P2, PT, R11.reuse, RZ, PT ;  /* 0x000000ff0b00720c */ /* 0x040fe40003f45270 */
        /* <DEDUP_REMOVED lines=18> */
.L_x_1064:
[----:B------:R-:W-:-:S04]  /*1160*/  LOP3.LUT R9, R9, 0x80000000, RZ, 0xc0, !PT ;  /* 0x8000000009097812 */ /* 0x000fc800078ec0ff */
[----:B------:R-:W-:Y:S01]  /*1170*/  LOP3.LUT R9, R9, 0x7f800000, RZ, 0xfc, !PT ;  /* 0x7f80000009097812 */ /* 0x000fe200078efcff */
[----:B------:R-:W-:Y:S05]  /*1180*/  BRA `(.L_x_1065) ;  /* 0x000000a000007947 */ /* 0x000fea0003800000 */
.L_x_1063:
[----:B------:R-:W-:Y:S01]  /*1190*/  IMAD R9, R8, 0x800000, R9 ;  /* 0x0080000008097824 */ /* 0x000fe200078e0209 */
[----:B------:R-:W-:Y:S05]  /*11a0*/  BRA `(.L_x_1065) ;  /* 0x0000008000007947 */ /* 0x000fea0003800000 */
.L_x_1062:
[----:B------:R-:W-:-:S04]  /*11b0*/  LOP3.LUT R0, R3, 0x80000000, R0, 0x48, !PT ;  /* 0x8000000003007812 */ /* 0x000fc800078e4800 */
[----:B------:R-:W-:Y:S01]  /*11c0*/  LOP3.LUT R9, R0, 0x7f800000, RZ, 0xfc, !PT ;  /* 0x7f80000000097812 */ /* 0x000fe200078efcff */
[----:B------:R-:W-:Y:S05]  /*11d0*/  BRA `(.L_x_1065) ;  /* 0x0000005000007947 */ /* 0x000fea0003800000 */
.L_x_1061:
[----:B------:R-:W-:Y:S01]  /*11e0*/  LOP3.LUT R9, R3, 0x80000000, R0, 0x48, !PT ;  /* 0x8000000003097812 */ /* 0x000fe200078e4800 */
[----:B------:R-:W-:Y:S05]  /*11f0*/  BRA `(.L_x_1065) ;  /* 0x0000003000007947 */ /* 0x000fea0003800000 */
.L_x_1060:
[----:B------:R-:W0:Y:S01]  /*1200*/  MUFU.RSQ R9, -QNAN ;  /* 0xffc0000000097908 */ /* 0x000e220000001400 */
[----:B------:R-:W-:Y:S05]  /*1210*/  BRA `(.L_x_1065) ;  /* 0x0000001000007947 */ /* 0x000fea0003800000 */
.L_x_1059:
[----:B------:R-:W-:Y:S01]  /*1220*/  FADD.FTZ R9, R0, R3 ;  /* 0x0000000300097221 */ /* 0x000fe20000010000 */
.L_x_1065:
[----:B------:R-:W-:-:S04]  /*1230*/  IMAD.MOV.U32 R3, RZ, RZ, 0x0 ;  /* 0x00000000ff037424 */ /* 0x000fc800078e00ff */
[----:B------:R-:W-:Y:S05]  /*1240*/  RET.REL.NODEC R2 `(swellParticlesStage2_cuda_kernel_forward) ;  /* 0xffffedb002007950 */ /* 0x000fea0003c3ffff */
.L_x_1066:
        /* <DEDUP_REMOVED lines=11> */
.L_x_1294:


//--------------------- .text.swellParticles_cuda_kernel_backward --------------------------
	.section	.text.swellParticles_cuda_kernel_backward,"ax",@progbits
	.sectioninfo	@"SHI_REGISTERS=47"
	.align	128
        .global         swellParticles_cuda_kernel_backward
        .type           swellParticles_cuda_kernel_backward,@function
        .size           swellParticles_cuda_kernel_backward,(.L_x_1296 - swellParticles_cuda_kernel_backward)
        .other          swellParticles_cuda_kernel_backward,@"STO_CUDA_ENTRY STV_DEFAULT"
swellParticles_cuda_kernel_backward:
.text.swellParticles_cuda_kernel_backward:
        /* <DEDUP_REMOVED lines=8> */
[----:B------:R-:W-:Y:S01]  /*0080*/  IMAD.MOV.U32 R9, RZ, RZ, c[0x0][0x274] ;  /* 0x00009d00ff097624 */ /* 0x000fe200078e00ff */
[----:B------:R-:W-:Y:S01]  /*0090*/  ULDC UR6, c[0x0][0x0] ;  /* 0x0000000000067ab9 */ /* 0x000fe20000000800 */
[----:B------:R-:W-:Y:S01]  /*00a0*/  IMAD.MOV.U32 R8, RZ, RZ, R6 ;  /* 0x000000ffff087224 */ /* 0x000fe200078e0006 */
[----:B------:R-:W-:Y:S01]  /*00b0*/  ULDC UR7, c[0x0][0xc] ;  /* 0x0000030000077ab9 */ /* 0x000fe20000000800 */
[----:B------:R-:W-:Y:S01]  /*00c0*/  FADD R9, -R9, 1 ;  /* 0x3f80000009097421 */ /* 0x000fe20000000100 */
[----:B------:R-:W-:Y:S02]  /*00d0*/  UIMAD.WIDE.U32 UR6, UR6, UR7, URZ ;  /* 0x00000007060672a5 */ /* 0x000fe4000f8e003f */
[----:B------:R-:W-:Y:S02]  /*00e0*/  ULDC UR5, c[0x0][0x1d8] ;  /* 0x0000760000057ab9 */ /* 0x000fe40000000800 */
[----:B------:R-:W-:Y:S02]  /*00f0*/  UMOV UR4, URZ ;  /* 0x0000003f00047c82 */ /* 0x000fe40008000000 */
[----:B------:R-:W-:-:S02]  /*0100*/  ULDC UR8, c[0x0][0x2d0] ;  /* 0x0000b40000087ab9 */ /* 0x000fc40000000800 */
[----:B------:R-:W-:Y:S02]  /*0110*/  ULDC UR9, c[0x0][0x210] ;  /* 0x0000840000097ab9 */ /* 0x000fe40000000800 */
[----:B------:R-:W-:Y:S02]  /*0120*/  ULDC UR10, c[0x0][0x248] ;  /* 0x00009200000a7ab9 */ /* 0x000fe40000000800 */
[----:B------:R-:W-:Y:S02]  /*0130*/  ULDC UR11, c[0x0][0x340] ;  /* 0x0000d000000b7ab9 */ /* 0x000fe40000000800 */
        /* <DEDUP_REMOVED lines=9> */
.L_x_1144:
[----:B------:R-:W-:Y:S01]  /*01d0*/  SHF.R.S32.HI R6, RZ, 0x1f, R8 ;  /* 0x0000001fff067819 */ /* 0x000fe20000011408 */
[----:B0-----:R-:W-:-:S02]  /*01e0*/  IMAD.MOV.U32 R27, RZ, RZ, c[0x0][0x1a0] ;  /* 0x00006800ff1b7624 */ /* 0x001fc400078e00ff */
[----:B------:R-:W-:Y:S02]  /*01f0*/  IMAD.MOV.U32 R26, RZ, RZ, c[0x0][0x1d8] ;  /* 0x00007600ff1a7624 */ /* 0x000fe400078e00ff */
[C---:B------:R-:W-:Y:S01]  /*0200*/  IMAD R11, R6.reuse, c[0x0][0x1d8], RZ ;  /* 0x00007600060b7a24 */ /* 0x040fe200078e02ff */
[----:B------:R-:W-:Y:S01]  /*0210*/  SHF.R.S32.HI R27, RZ, 0x1f, R27 ;  /* 0x0000001fff1b7819 */ /* 0x000fe2000001141b */
[----:B------:R-:W-:Y:S02]  /*0220*/  IMAD.MOV.U32 R33, RZ, RZ, c[0x0][0x1a0] ;  /* 0x00006800ff217624 */ /* 0x000fe400078e00ff */
[----:B------:R-:W-:Y:S02]  /*0230*/  IMAD R6, R6, c[0x0][0x1a0], RZ ;  /* 0x0000680006067a24 */ /* 0x000fe400078e02ff */
[----:B------:R-:W-:-:S04]  /*0240*/  IMAD.WIDE.U32 R22, R8, R26, c[0x0][0x1b8] ;  /* 0x00006e0008167625 */ /* 0x000fc800078e001a */
[C---:B------:R-:W-:Y:S02]  /*0250*/  IMAD R35, R8.reuse, UR5, R11 ;  /* 0x0000000508237c24 */ /* 0x040fe4000f8e020b */
[----:B------:R-:W-:-:S04]  /*0260*/  IMAD.WIDE.U32 R24, R8, R33, c[0x0][0x180] ;  /* 0x0000600008187625 */ /* 0x000fc800078e0021 */
[----:B------:R-:W-:Y:S02]  /*0270*/  IMAD R11, R27, R8, R6 ;  /* 0x000000081b0b7224 */ /* 0x000fe400078e0206 */
[----:B------:R-:W-:Y:S02]  /*0280*/  IMAD.IADD R23, R23, 0x1, R35 ;  /* 0x0000000117177824 */ /* 0x000fe400078e0223 */
[----:B------:R-:W-:-:S03]  /*0290*/  IMAD.IADD R25, R25, 0x1, R11 ;  /* 0x0000000119197824 */ /* 0x000fc600078e020b */
[----:B------:R-:W2:Y:S04]  /*02a0*/  LDG.E R6, [R22.64+0x4] ;  /* 0x0000040e16067981 */ /* 0x000ea8000c1e1900 */
[----:B------:R-:W3:Y:S01]  /*02b0*/  LDG.E R24, [R24.64] ;  /* 0x0000000e18187981 */ /* 0x000ee2000c1e1900 */
[----:B------:R-:W-:Y:S01]  /*02c0*/  YIELD ;  /* 0x0000000000007946 */ /* 0x000fe20003800000 */
[----:B------:R-:W-:Y:S01]  /*02d0*/  BSSY B0, `(.L_x_1067) ;  /* 0x00002f3000007945 */ /* 0x000fe20003800000 */
[----:B------:R-:W-:Y:S01]  /*02e0*/  CS2R R10, SRZ ;  /* 0x00000000000a7805 */ /* 0x000fe2000001ff00 */
[----:B------:R-:W-:Y:S01]  /*02f0*/  IMAD.MOV.U32 R12, RZ, RZ, RZ ;  /* 0x000000ffff0c7224 */ /* 0x000fe200078e00ff */
[----:B--2---:R-:W-:-:S04]  /*0300*/  FSETP.GT.AND P0, PT, R6, c[0x0][0x270], PT ;  /* 0x00009c0006007a0b */ /* 0x004fc80003f04000 */
[----:B---3--:R-:W-:-:S13]  /*0310*/  ISETP.EQ.AND P0, PT, R24, 0x1, P0 ;  /* 0x000000011800780c */ /* 0x008fda0000702270 */
[----:B------:R-:W-:Y:S05]  /*0320*/  @!P0 BRA `(.L_x_1068) ;  /* 0x00002ed000008947 */ /* 0x000fea0003800000 */
[----:B------:R-:W-:Y:S02]  /*0330*/  IADD3 R13, R8, 0x1, RZ ;  /* 0x00000001080d7810 */ /* 0x000fe40007ffe0ff */
[----:B------:R-:W-:Y:S02]  /*0340*/  PRMT R14, RZ, 0x7610, R14 ;  /* 0x00007610ff0e7816 */ /* 0x000fe4000000000e */
[----:B------:R-:W-:-:S13]  /*0350*/  ISETP.GE.AND P1, PT, R13, c[0x0][0x190], PT ;  /* 0x000064000d007a0c */ /* 0x000fda0003f26270 */
[----:B------:R-:W-:Y:S05]  /*0360*/  @P1 BRA `(.L_x_1068) ;  /* 0x00002e9000001947 */ /* 0x000fea0003800000 */
[----:B------:R-:W-:Y:S01]  /*0370*/  SHF.R.S32.HI R34, RZ, 0x1f, R13 ;  /* 0x0000001fff227819 */ /* 0x000fe2000001140d */
[----:B------:R-:W-:-:S04]  /*0380*/  IMAD.WIDE.U32 R24, R13, R33, c[0x0][0x180] ;  /* 0x000060000d187625 */ /* 0x000fc800078e0021 */
[----:B------:R-:W-:-:S04]  /*0390*/  IMAD R14, R34, c[0x0][0x1a0], RZ ;  /* 0x00006800220e7a24 */ /* 0x000fc800078e02ff */
[----:B------:R-:W-:-:S04]  /*03a0*/  IMAD R27, R13, R27, R14 ;  /* 0x0000001b0d1b7224 */ /* 0x000fc800078e020e */
[----:B------:R-:W-:-:S05]  /*03b0*/  IMAD.IADD R25, R25, 0x1, R27 ;  /* 0x0000000119197824 */ /* 0x000fca00078e021b */
[----:B------:R-:W2:Y:S01]  /*03c0*/  LDG.E R24, [R24.64] ;  /* 0x0000000e18187981 */ /* 0x000ea2000c1e1900 */
[----:B------:R-:W-:Y:S01]  /*03d0*/  IMAD.MOV.U32 R14, RZ, RZ, 0x1 ;  /* 0x00000001ff0e7424 */ /* 0x000fe200078e00ff */
[----:B------:R-:W-:Y:S02]  /*03e0*/  PRMT R15, RZ, 0x7610, R15 ;  /* 0x00007610ff0f7816 */ /* 0x000fe4000000000f */
[C---:B--2---:R-:W-:Y:S02]  /*03f0*/  ISETP.NE.AND P1, PT, R24.reuse, RZ, PT ;  /* 0x000000ff1800720c */ /* 0x044fe40003f25270 */
[----:B------:R-:W-:-:S11]  /*0400*/  ISETP.NE.AND P2, PT, R24, RZ, PT ;  /* 0x000000ff1800720c */ /* 0x000fd60003f45270 */
[----:B------:R-:W-:Y:S05]  /*0410*/  @P1 BRA `(.L_x_1068) ;  /* 0x00002de000001947 */ /* 0x000fea0003800000 */
[----:B------:R-:W-:Y:S01]  /*0420*/  IMAD R10, R34, c[0x0][0x1d8], RZ ;  /* 0x00007600220a7a24 */ /* 0x000fe200078e02ff */
[----:B------:R-:W2:Y:S01]  /*0430*/  LDG.E R12, [R22.64+0x8] ;  /* 0x0000080e160c7981 */ /* 0x000ea2000c1e1900 */
[----:B------:R-:W-:-:S04]  /*0440*/  IMAD.WIDE.U32 R14, R13, R26, c[0x0][0x1b8] ;  /* 0x00006e000d0e7625 */ /* 0x000fc800078e001a */
[----:B------:R-:W-:Y:S02]  /*0450*/  IMAD R11, R13, UR5, R10 ;  /* 0x000000050d0b7c24 */ /* 0x000fe4000f8e020a */
[----:B------:R-:W3:Y:S02]  /*0460*/  LDG.E R10, [R22.64] ;  /* 0x0000000e160a7981 */ /* 0x000ee4000c1e1900 */
[----:B------:R-:W-:-:S05]  /*0470*/  IMAD.IADD R15, R15, 0x1, R11 ;  /* 0x000000010f0f7824 */ /* 0x000fca00078e020b */
[----:B------:R-:W4:Y:S04]  /*0480*/  LDG.E R25, [R14.64+0x4] ;  /* 0x0000040e0e197981 */ /* 0x000f28000c1e1900 */
[----:B------:R-:W3:Y:S04]  /*0490*/  LDG.E R17, [R14.64] ;  /* 0x0000000e0e117981 */ /* 0x000ee8000c1e1900 */
[----:B------:R-:W2:Y:S01]  /*04a0*/  LDG.E R27, [R14.64+0x8] ;  /* 0x0000080e0e1b7981 */ /* 0x000ea2000c1e1900 */
[----:B------:R-:W-:Y:S01]  /*04b0*/  BSSY B1, `(.L_x_1069) ;  /* 0x0000012000017945 */ /* 0x000fe20003800000 */
[----:B----4-:R-:W-:Y:S01]  /*04c0*/  FADD R11, -R6, R25 ;  /* 0x00000019060b7221 */ /* 0x010fe20000000100 */
[----:B---3--:R-:W-:-:S03]  /*04d0*/  FADD R10, -R10, R17 ;  /* 0x000000110a0a7221 */ /* 0x008fc60000000100 */
[----:B------:R-:W-:Y:S01]  /*04e0*/  FMUL R17, R11, R11 ;  /* 0x0000000b0b117220 */ /* 0x000fe20000400000 */
[----:B--2---:R-:W-:-:S03]  /*04f0*/  FADD R12, -R12, R27 ;  /* 0x0000001b0c0c7221 */ /* 0x004fc60000000100 */
[----:B------:R-:W-:-:S04]  /*0500*/  FFMA R17, R10, R10, R17 ;  /* 0x0000000a0a117223 */ /* 0x000fc80000000011 */
[----:B------:R-:W-:-:S05]  /*0510*/  FFMA R16, R12, R12, R17 ;  /* 0x0000000c0c107223 */ /* 0x000fca0000000011 */
[----:B------:R-:W-:Y:S01]  /*0520*/  IADD3 R6, R16, -0xd000000, RZ ;  /* 0xf300000010067810 */ /* 0x000fe20007ffe0ff */
[----:B------:R0:W1:Y:S03]  /*0530*/  MUFU.RSQ R27, R16 ;  /* 0x00000010001b7308 */ /* 0x0000660000001400 */
[----:B------:R-:W-:-:S13]  /*0540*/  ISETP.GT.U32.AND P1, PT, R6, 0x727fffff, PT ;  /* 0x727fffff0600780c */ /* 0x000fda0003f24070 */
[----:B------:R-:W-:Y:S05]  /*0550*/  @!P1 BRA `(.L_x_1070) ;  /* 0x0000003000009947 */ /* 0x000fea0003800000 */
[----:B01----:R-:W-:Y:S02]  /*0560*/  MOV R23, 0x580 ;  /* 0x0000058000177802 */ /* 0x003fe40000000f00 */
[----:B------:R-:W-:Y:S05]  /*0570*/  CALL.REL.NOINC `($__internal_35_$__cuda_sm20_sqrt_rn_f32_slowpath) ;  /* 0x000047f000007944 */ /* 0x000fea0003c00000 */
[----:B------:R-:W-:Y:S05]  /*0580*/  BRA `(.L_x_1071) ;  /* 0x0000004000007947 */ /* 0x000fea0003800000 */
.L_x_1070:
[----:B01----:R-:W-:Y:S01]  /*0590*/  FMUL.FTZ R17, R16, R27 ;  /* 0x0000001b10117220 */ /* 0x003fe20000410000 */
[----:B------:R-:W-:-:S03]  /*05a0*/  FMUL.FTZ R14, R27, 0.5 ;  /* 0x3f0000001b0e7820 */ /* 0x000fc60000410000 */
[----:B------:R-:W-:-:S04]  /*05b0*/  FFMA R6, -R17, R17, R16 ;  /* 0x0000001111067223 */ /* 0x000fc80000000110 */
[----:B------:R-:W-:Y:S02]  /*05c0*/  FFMA R17, R6, R14, R17 ;  /* 0x0000000e06117223 */ /* 0x000fe40000000011 */
.L_x_1071:
[----:B------:R-:W-:Y:S05]  /*05d0*/  BSYNC B1 ;  /* 0x0000000000017941 */ /* 0x000fea0003800000 */
.L_x_1069:
[----:B------:R-:W-:Y:S01]  /*05e0*/  IMAD.MOV.U32 R23, RZ, RZ, 0x2c9277b5 ;  /* 0x2c9277b5ff177424 */ /* 0x000fe200078e00ff */
[----:B------:R-:W-:Y:S01]  /*05f0*/  FSETP.GE.AND P1, PT, R17, c[0x0][0x268], PT ;  /* 0x00009a0011007a0b */ /* 0x000fe20003f26000 */
[----:B------:R-:W-:Y:S01]  /*0600*/  IMAD.MOV.U32 R14, RZ, RZ, 0x1 ;  /* 0x00000001ff0e7424 */ /* 0x000fe200078e00ff */
[----:B------:R-:W-:Y:S01]  /*0610*/  PRMT R16, RZ, 0x7610, R16 ;  /* 0x00007610ff107816 */ /* 0x000fe20000000010 */
[----:B------:R-:W-:Y:S01]  /*0620*/  IMAD R6, R8, R23, -0x53a9b4fb ;  /* 0xac564b0508067424 */ /* 0x000fe200078e0217 */
[----:B------:R-:W-:-:S04]  /*0630*/  FSETP.GT.AND P1, PT, R25, c[0x0][0x270], P1 ;  /* 0x00009c0019007a0b */ /* 0x000fc80000f24000 */
[----:B------:R-:W-:-:S04]  /*0640*/  LEA.HI R15, R6, 0x4, RZ, 0x4 ;  /* 0x00000004060f7811 */ /* 0x000fc800078f20ff */
[----:B------:R-:W-:-:S04]  /*0650*/  SHF.R.U32.HI R15, RZ, R15, R6 ;  /* 0x0000000fff0f7219 */ /* 0x000fc80000011606 */
[----:B------:R-:W-:-:S05]  /*0660*/  LOP3.LUT R15, R15, R6, RZ, 0x3c, !PT ;  /* 0x000000060f0f7212 */ /* 0x000fca00078e3cff */
[----:B------:R-:W-:-:S05]  /*0670*/  IMAD R15, R15, 0x108ef2d9, RZ ;  /* 0x108ef2d90f0f7824 */ /* 0x000fca00078e02ff */
[----:B------:R-:W-:-:S04]  /*0680*/  SHF.R.U32.HI R22, RZ, 0x16, R15 ;  /* 0x00000016ff167819 */ /* 0x000fc8000001160f */
[----:B------:R-:W-:Y:S01]  /*0690*/  LOP3.LUT R22, R22, R15, RZ, 0x3c, !PT ;  /* 0x0000000f16167212 */ /* 0x000fe200078e3cff */
[----:B------:R-:W-:-:S03]  /*06a0*/  IMAD.MOV.U32 R15, RZ, RZ, 0x1 ;  /* 0x00000001ff0f7424 */ /* 0x000fc600078e00ff */
[----:B------:R-:W-:-:S04]  /*06b0*/  SHF.R.U32.HI R6, RZ, 0x8, R22 ;  /* 0x00000008ff067819 */ /* 0x000fc80000011616 */
[----:B------:R-:W-:-:S05]  /*06c0*/  I2FP.F32.U32 R6, R6 ;  /* 0x0000000600067245 */ /* 0x000fca0000201000 */
[----:B------:R-:W-:-:S05]  /*06d0*/  FMUL R6, R6, 5.9604644775390625e-08 ;  /* 0x3380000006067820 */ /* 0x000fca0000400000 */
[----:B------:R-:W-:-:S13]  /*06e0*/  FSETP.LT.AND P1, PT, R6, c[0x0][0x260], P1 ;  /* 0x0000980006007a0b */ /* 0x000fda0000f21000 */
[----:B------:R-:W-:Y:S05]  /*06f0*/  @!P1 BRA `(.L_x_1068) ;  /* 0x00002b0000009947 */ /* 0x000fea0003800000 */
[----:B------:R-:W-:Y:S01]  /*0700*/  IMAD R0, R22, 0x2c9277b5, RZ ;  /* 0x2c9277b516007824 */ /* 0x000fe200078e02ff */
[----:B------:R-:W-:Y:S04]  /*0710*/  BSSY B1, `(.L_x_1072) ;  /* 0x000008b000017945 */ /* 0x000fe80003800000 */
[C---:B------:R-:W-:Y:S02]  /*0720*/  IADD3 R2, R0.reuse, 0x57b3a6f, RZ ;  /* 0x057b3a6f00027810 */ /* 0x040fe40007ffe0ff */
[----:B------:R-:W-:Y:S02]  /*0730*/  IADD3 R0, R0, 0x320db224, RZ ;  /* 0x320db22400007810 */ /* 0x000fe40007ffe0ff */
[----:B------:R-:W-:-:S04]  /*0740*/  LEA.HI R3, R2, 0x4, RZ, 0x4 ;  /* 0x0000000402037811 */ /* 0x000fc800078f20ff */
[----:B------:R-:W-:-:S04]  /*0750*/  SHF.R.U32.HI R3, RZ, R3, R2 ;  /* 0x00000003ff037219 */ /* 0x000fc80000011602 */
[----:B------:R-:W-:-:S05]  /*0760*/  LOP3.LUT R3, R3, R2, RZ, 0x3c, !PT ;  /* 0x0000000203037212 */ /* 0x000fca00078e3cff */
[----:B------:R-:W-:-:S05]  /*0770*/  IMAD R3, R3, 0x108ef2d9, RZ ;  /* 0x108ef2d903037824 */ /* 0x000fca00078e02ff */
[----:B------:R-:W-:-:S04]  /*0780*/  SHF.R.U32.HI R2, RZ, 0x16, R3 ;  /* 0x00000016ff027819 */ /* 0x000fc80000011603 */
[----:B------:R-:W-:Y:S02]  /*0790*/  LOP3.LUT R2, R2, R3, RZ, 0x3c, !PT ;  /* 0x0000000302027212 */ /* 0x000fe400078e3cff */
[----:B------:R-:W-:Y:S02]  /*07a0*/  LEA.HI R3, R0, 0x4, RZ, 0x4 ;  /* 0x0000000400037811 */ /* 0x000fe400078f20ff */
[----:B------:R-:W-:Y:S02]  /*07b0*/  SHF.R.U32.HI R2, RZ, 0x8, R2 ;  /* 0x00000008ff027819 */ /* 0x000fe40000011602 */
[----:B------:R-:W-:Y:S02]  /*07c0*/  SHF.R.U32.HI R3, RZ, R3, R0 ;  /* 0x00000003ff037219 */ /* 0x000fe40000011600 */
[----:B------:R-:W-:Y:S02]  /*07d0*/  I2FP.F32.U32 R2, R2 ;  /* 0x0000000200027245 */ /* 0x000fe40000201000 */
[----:B------:R-:W-:-:S03]  /*07e0*/  LOP3.LUT R3, R3, R0, RZ, 0x3c, !PT ;  /* 0x0000000003037212 */ /* 0x000fc600078e3cff */
[----:B------:R-:W-:Y:S02]  /*07f0*/  FMUL R2, R2, 5.9604644775390625e-08 ;  /* 0x3380000002027820 */ /* 0x000fe40000400000 */
[----:B------:R-:W-:Y:S02]  /*0800*/  IMAD R3, R3, 0x108ef2d9, RZ ;  /* 0x108ef2d903037824 */ /* 0x000fe400078e02ff */
[----:B------:R-:W-:-:S03]  /*0810*/  FMUL R18, R2, 3.1400001049041748047 ;  /* 0x4048f5c302127820 */ /* 0x000fc60000400000 */
[----:B------:R-:W-:Y:S01]  /*0820*/  SHF.R.U32.HI R0, RZ, 0x16, R3 ;  /* 0x00000016ff007819 */ /* 0x000fe20000011603 */
[C---:B------:R-:W-:Y:S01]  /*0830*/  FMUL R2, R18.reuse, 0.63661974668502807617 ;  /* 0x3f22f98312027820 */ /* 0x040fe20000400000 */
[----:B------:R-:W-:Y:S02]  /*0840*/  FSETP.GE.AND P1, PT, |R18|, 105615, PT ;  /* 0x47ce47801200780b */ /* 0x000fe40003f26200 */
[----:B------:R-:W-:-:S03]  /*0850*/  LOP3.LUT R0, R0, R3, RZ, 0x3c, !PT ;  /* 0x0000000300007212 */ /* 0x000fc600078e3cff */
[----:B------:R-:W0:Y:S01]  /*0860*/  F2I.NTZ R2, R2 ;  /* 0x0000000200027305 */ /* 0x000e220000203100 */
[----:B------:R-:W-:-:S04]  /*0870*/  SHF.R.U32.HI R0, RZ, 0x8, R0 ;  /* 0x00000008ff007819 */ /* 0x000fc80000011600 */
[----:B------:R-:W-:-:S05]  /*0880*/  I2FP.F32.U32 R0, R0 ;  /* 0x0000000000007245 */ /* 0x000fca0000201000 */
[----:B------:R-:W-:-:S04]  /*0890*/  FMUL R0, R0, 5.9604644775390625e-08 ;  /* 0x3380000000007820 */ /* 0x000fc80000400000 */
[----:B------:R-:W-:Y:S01]  /*08a0*/  FMUL R19, R0, 6.2800002098083496094 ;  /* 0x40c8f5c300137820 */ /* 0x000fe20000400000 */
[----:B0-----:R-:W-:-:S05]  /*08b0*/  I2FP.F32.S32 R3, R2 ;  /* 0x0000000200037245 */ /* 0x001fca0000201400 */
[----:B------:R-:W-:-:S04]  /*08c0*/  FFMA R4, R3, -1.5707962512969970703, R18 ;  /* 0xbfc90fda03047823 */ /* 0x000fc80000000012 */
[----:B------:R-:W-:-:S04]  /*08d0*/  FFMA R4, R3, -7.5497894158615963534e-08, R4 ;  /* 0xb3a2216803047823 */ /* 0x000fc80000000004 */
[----:B------:R-:W-:-:S04]  /*08e0*/  FFMA R24, R3, -5.3903029534742383927e-15, R4 ;  /* 0xa7c234c503187823 */ /* 0x000fc80000000004 */
[----:B------:R-:W-:Y:S01]  /*08f0*/  IMAD.MOV.U32 R0, RZ, RZ, R24 ;  /* 0x000000ffff007224 */ /* 0x000fe200078e0018 */
[----:B------:R-:W-:Y:S05]  /*0900*/  @!P1 BRA `(.L_x_1073) ;  /* 0x000006b000009947 */ /* 0x000fea0003800000 */
[----:B------:R-:W-:-:S13]  /*0910*/  FSETP.NEU.AND P1, PT, |R18|, +INF , PT ;  /* 0x7f8000001200780b */ /* 0x000fda0003f2d200 */
[----:B------:R-:W-:Y:S05]  /*0920*/  @!P1 BRA `(.L_x_1074) ;  /* 0x0000067000009947 */ /* 0x000fea0003800000 */
[----:B------:R-:W-:Y:S01]  /*0930*/  IMAD.SHL.U32 R0, R18, 0x100, RZ ;  /* 0x0000010012007824 */ /* 0x000fe200078e00ff */
[----:B------:R-:W-:Y:S01]  /*0940*/  CS2R R14, SRZ ;  /* 0x00000000000e7805 */ /* 0x000fe2000001ff00 */
[----:B------:R-:W-:Y:S01]  /*0950*/  IMAD.MOV.U32 R6, RZ, RZ, RZ ;  /* 0x000000ffff067224 */ /* 0x000fe200078e00ff */
[----:B------:R-:W-:Y:S02]  /*0960*/  UMOV UR4, URZ ;  /* 0x0000003f00047c82 */ /* 0x000fe40008000000 */
[----:B------:R-:W-:Y:S01]  /*0970*/  LOP3.LUT R13, R0, 0x80000000, RZ, 0xfc, !PT ;  /* 0x80000000000d7812 */ /* 0x000fe200078efcff */
[----:B------:R-:W-:Y:S02]  /*0980*/  ULDC.64 UR16, c[0x4][0x88] ;  /* 0x0100220000107ab9 */ /* 0x000fe40000000a00 */
.L_x_1075:
[----:B------:R-:W-:Y:S02]  /*0990*/  IMAD.U32 R4, RZ, RZ, UR16 ;  /* 0x00000010ff047e24 */ /* 0x000fe4000f8e00ff */
[----:B------:R-:W-:-:S05]  /*09a0*/  IMAD.U32 R5, RZ, RZ, UR17 ;  /* 0x00000011ff057e24 */ /* 0x000fca000f8e00ff */
[----:B------:R-:W2:Y:S01]  /*09b0*/  LDG.E.CONSTANT R2, [R4.64] ;  /* 0x0000000e04027981 */ /* 0x000ea2000c1e9900 */
[C---:B------:R-:W-:Y:S01]  /*09c0*/  ISETP.EQ.AND P1, PT, R14.reuse, 0x4, PT ;  /* 0x000000040e00780c */ /* 0x040fe20003f22270 */
[----:B------:R-:W-:Y:S01]  /*09d0*/  UIADD3 UR16, UP0, UR16, 0x4, URZ ;  /* 0x0000000410107890 */ /* 0x000fe2000ff1e03f */
[----:B------:R-:W-:Y:S02]  /*09e0*/  ISETP.EQ.AND P6, PT, R14, RZ, PT ;  /* 0x000000ff0e00720c */ /* 0x000fe40003fc2270 */
[----:B------:R-:W-:Y:S01]  /*09f0*/  IADD3 R6, R6, 0x1, RZ ;  /* 0x0000000106067810 */ /* 0x000fe20007ffe0ff */
[----:B------:R-:W-:Y:S01]  /*0a00*/  UIADD3.X UR17, URZ, UR17, URZ, UP0, !UPT ;  /* 0x000000113f117290 */ /* 0x000fe200087fe43f */
[C---:B------:R-:W-:Y:S02]  /*0a10*/  ISETP.EQ.AND P4, PT, R14.reuse, 0xc, PT ;  /* 0x0000000c0e00780c */ /* 0x040fe40003f82270 */
[----:B------:R-:W-:Y:S01]  /*0a20*/  ISETP.EQ.AND P5, PT, R14, 0x10, PT ;  /* 0x000000100e00780c */ /* 0x000fe20003fa2270 */
[----:B--2---:R-:W-:-:S05]  /*0a30*/  IMAD.WIDE.U32 R2, R2, R13, RZ ;  /* 0x0000000d02027225 */ /* 0x004fca00078e00ff */
[----:B------:R-:W-:-:S04]  /*0a40*/  IADD3 R0, P3, R2, R15, RZ ;  /* 0x0000000f02007210 */ /* 0x000fc80007f7e0ff */
[----:B------:R-:W-:Y:S01]  /*0a50*/  IADD3.X R15, R3, UR4, RZ, P3, !PT ;  /* 0x00000004030f7c10 */ /* 0x000fe20009ffe4ff */
[--C-:B------:R-:W-:Y:S01]  /*0a60*/  @P1 IMAD.MOV.U32 R21, RZ, RZ, R0.reuse ;  /* 0x000000ffff151224 */ /* 0x100fe200078e0000 */
[----:B------:R-:W-:Y:S01]  /*0a70*/  ISETP.NE.AND P1, PT, R6, 0x6, PT ;  /* 0x000000060600780c */ /* 0x000fe20003f25270 */
[--C-:B------:R-:W-:Y:S01]  /*0a80*/  @P6 IMAD.MOV.U32 R20, RZ, RZ, R0.reuse ;  /* 0x000000ffff146224 */ /* 0x100fe200078e0000 */
[C---:B------:R-:W-:Y:S01]  /*0a90*/  ISETP.EQ.AND P3, PT, R14.reuse, 0x8, PT ;  /* 0x000000080e00780c */ /* 0x040fe20003f62270 */
[--C-:B------:R-:W-:Y:S01]  /*0aa0*/  @P4 IMAD.MOV.U32 R29, RZ, RZ, R0.reuse ;  /* 0x000000ffff1d4224 */ /* 0x100fe200078e0000 */
[C---:B------:R-:W-:Y:S01]  /*0ab0*/  ISETP.EQ.AND P6, PT, R14.reuse, 0x14, PT ;  /* 0x000000140e00780c */ /* 0x040fe20003fc2270 */
[----:B------:R-:W-:Y:S01]  /*0ac0*/  @P5 IMAD.MOV.U32 R30, RZ, RZ, R0 ;  /* 0x000000ffff1e5224 */ /* 0x000fe200078e0000 */
[----:B------:R-:W-:-:S09]  /*0ad0*/  IADD3 R14, R14, 0x4, RZ ;  /* 0x000000040e0e7810 */ /* 0x000fd20007ffe0ff */
[--C-:B------:R-:W-:Y:S02]  /*0ae0*/  @P3 IMAD.MOV.U32 R28, RZ, RZ, R0.reuse ;  /* 0x000000ffff1c3224 */ /* 0x100fe400078e0000 */
[----:B------:R-:W-:Y:S01]  /*0af0*/  @P6 IMAD.MOV.U32 R31, RZ, RZ, R0 ;  /* 0x000000ffff1f6224 */ /* 0x000fe200078e0000 */
[----:B------:R-:W-:Y:S05]  /*0b00*/  @P1 BRA `(.L_x_1075) ;  /* 0xfffffe8000001947 */ /* 0x000fea000383ffff */
[----:B------:R-:W-:Y:S01]  /*0b10*/  SHF.R.U32.HI R0, RZ, 0x17, R18 ;  /* 0x00000017ff007819 */ /* 0x000fe20000011612 */
[----:B------:R-:W-:Y:S03]  /*0b20*/  BSSY B2, `(.L_x_1076) ;  /* 0x0000036000027945 */ /* 0x000fe60003800000 */
[----:B------:R-:W-:-:S04]  /*0b30*/  LOP3.LUT R0, R0, 0xff, RZ, 0xc0, !PT ;  /* 0x000000ff00007812 */ /* 0x000fc800078ec0ff */
[----:B------:R-:W-:-:S04]  /*0b40*/  IADD3 R0, R0, -0x80, RZ ;  /* 0xffffff8000007810 */ /* 0x000fc80007ffe0ff */
[----:B------:R-:W-:-:S04]  /*0b50*/  SHF.R.U32.HI R2, RZ, 0x5, R0 ;  /* 0x00000005ff027819 */ /* 0x000fc80000011600 */
[----:B------:R-:W-:-:S05]  /*0b60*/  IADD3 R3, -R2, 0x6, RZ ;  /* 0x0000000602037810 */ /* 0x000fca0007ffe1ff */
[----:B------:R-:W-:-:S05]  /*0b70*/  IMAD.SHL.U32 R3, R3, 0x4, RZ ;  /* 0x0000000403037824 */ /* 0x000fca00078e00ff */
[C---:B------:R-:W-:Y:S02]  /*0b80*/  ISETP.EQ.AND P1, PT, R3.reuse, RZ, PT ;  /* 0x000000ff0300720c */ /* 0x040fe40003f22270 */
[C---:B------:R-:W-:Y:S02]  /*0b90*/  ISETP.EQ.AND P6, PT, R3.reuse, 0x4, PT ;  /* 0x000000040300780c */ /* 0x040fe40003fc2270 */
[C---:B------:R-:W-:Y:S02]  /*0ba0*/  ISETP.EQ.AND P4, PT, R3.reuse, 0x8, PT ;  /* 0x000000080300780c */ /* 0x040fe40003f82270 */
[C---:B------:R-:W-:Y:S02]  /*0bb0*/  ISETP.EQ.AND P3, PT, R3.reuse, 0xc, PT ;  /* 0x0000000c0300780c */ /* 0x040fe40003f62270 */
[----:B------:R-:W-:-:S05]  /*0bc0*/  ISETP.EQ.AND P5, PT, R3, 0x10, PT ;  /* 0x000000100300780c */ /* 0x000fca0003fa2270 */
[----:B------:R-:W-:Y:S02]  /*0bd0*/  @P1 MOV R4, R20 ;  /* 0x0000001400041202 */ /* 0x000fe40000000f00 */
[----:B------:R-:W-:Y:S01]  /*0be0*/  @P6 IMAD.MOV.U32 R5, RZ, RZ, R20 ;  /* 0x000000ffff056224 */ /* 0x000fe200078e0014 */
[C---:B------:R-:W-:Y:S01]  /*0bf0*/  ISETP.EQ.AND P1, PT, R3.reuse, 0x14, PT ;  /* 0x000000140300780c */ /* 0x040fe20003f22270 */
[--C-:B------:R-:W-:Y:S01]  /*0c00*/  @P6 IMAD.MOV.U32 R4, RZ, RZ, R21.reuse ;  /* 0x000000ffff046224 */ /* 0x100fe200078e0015 */
[C---:B------:R-:W-:Y:S01]  /*0c10*/  ISETP.EQ.AND P6, PT, R3.reuse, 0x1c, PT ;  /* 0x0000001c0300780c */ /* 0x040fe20003fc2270 */
[----:B------:R-:W-:Y:S02]  /*0c20*/  @P4 IMAD.MOV.U32 R5, RZ, RZ, R21 ;  /* 0x000000ffff054224 */ /* 0x000fe400078e0015 */
[--C-:B------:R-:W-:Y:S01]  /*0c30*/  @P4 IMAD.MOV.U32 R4, RZ, RZ, R28.reuse ;  /* 0x000000ffff044224 */ /* 0x100fe200078e001c */
[----:B------:R-:W-:Y:S01]  /*0c40*/  ISETP.EQ.AND P4, PT, R3, 0x18, PT ;  /* 0x000000180300780c */ /* 0x000fe20003f82270 */
[----:B------:R-:W-:-:S02]  /*0c50*/  @P3 IMAD.MOV.U32 R5, RZ, RZ, R28 ;  /* 0x000000ffff053224 */ /* 0x000fc400078e001c */
[----:B------:R-:W-:Y:S01]  /*0c60*/  @P3 IMAD.MOV.U32 R4, RZ, RZ, R29 ;  /* 0x000000ffff043224 */ /* 0x000fe200078e001d */
[----:B------:R-:W-:Y:S01]  /*0c70*/  LOP3.LUT P3, R6, R0, 0x1f, RZ, 0xc0, !PT ;  /* 0x0000001f00067812 */ /* 0x000fe2000786c0ff */
[--C-:B------:R-:W-:Y:S02]  /*0c80*/  @P5 IMAD.MOV.U32 R4, RZ, RZ, R30.reuse ;  /* 0x000000ffff045224 */ /* 0x100fe400078e001e */
[----:B------:R-:W-:Y:S02]  /*0c90*/  @P1 IMAD.MOV.U32 R4, RZ, RZ, R31 ;  /* 0x000000ffff041224 */ /* 0x000fe400078e001f */
[----:B------:R-:W-:Y:S02]  /*0ca0*/  @P5 IMAD.MOV.U32 R5, RZ, RZ, R29 ;  /* 0x000000ffff055224 */ /* 0x000fe400078e001d */
[----:B------:R-:W-:Y:S02]  /*0cb0*/  @P1 IMAD.MOV.U32 R5, RZ, RZ, R30 ;  /* 0x000000ffff051224 */ /* 0x000fe400078e001e */
[----:B------:R-:W-:-:S02]  /*0cc0*/  @P4 IMAD.MOV.U32 R4, RZ, RZ, R15 ;  /* 0x000000ffff044224 */ /* 0x000fc400078e000f */
[----:B------:R-:W-:Y:S02]  /*0cd0*/  @P4 IMAD.MOV.U32 R5, RZ, RZ, R31 ;  /* 0x000000ffff054224 */ /* 0x000fe400078e001f */
[----:B------:R-:W-:Y:S02]  /*0ce0*/  @P6 IMAD.MOV.U32 R5, RZ, RZ, R15 ;  /* 0x000000ffff056224 */ /* 0x000fe400078e000f */
[----:B------:R-:W-:Y:S01]  /*0cf0*/  IMAD.MOV.U32 R0, RZ, RZ, R4 ;  /* 0x000000ffff007224 */ /* 0x000fe200078e0004 */
[----:B------:R-:W-:Y:S05]  /*0d00*/  @!P3 BRA `(.L_x_1077) ;  /* 0x000001700000b947 */ /* 0x000fea0003800000 */
[----:B------:R-:W-:Y:S02]  /*0d10*/  IADD3 R2, -R2, 0x4, RZ ;  /* 0x0000000402027810 */ /* 0x000fe40007ffe1ff */
[----:B------:R-:W-:-:S03]  /*0d20*/  SHF.L.U32 R3, R0, R6, RZ ;  /* 0x0000000600037219 */ /* 0x000fc600000006ff */
[----:B------:R-:W-:-:S05]  /*0d30*/  IMAD.SHL.U32 R2, R2, 0x4, RZ ;  /* 0x0000000402027824 */ /* 0x000fca00078e00ff */
[C---:B------:R-:W-:Y:S02]  /*0d40*/  ISETP.EQ.AND P4, PT, R2.reuse, RZ, PT ;  /* 0x000000ff0200720c */ /* 0x040fe40003f82270 */
[C---:B------:R-:W-:Y:S02]  /*0d50*/  ISETP.EQ.AND P5, PT, R2.reuse, 0x4, PT ;  /* 0x000000040200780c */ /* 0x040fe40003fa2270 */
[C---:B------:R-:W-:Y:S02]  /*0d60*/  ISETP.EQ.AND P3, PT, R2.reuse, 0x8, PT ;  /* 0x000000080200780c */ /* 0x040fe40003f62270 */
[----:B------:R-:W-:-:S07]  /*0d70*/  ISETP.EQ.AND P1, PT, R2, 0xc, PT ;  /* 0x0000000c0200780c */ /* 0x000fce0003f22270 */
[----:B------:R-:W-:Y:S01]  /*0d80*/  @P4 IMAD.MOV.U32 R13, RZ, RZ, R20 ;  /* 0x000000ffff0d4224 */ /* 0x000fe200078e0014 */
[C---:B------:R-:W-:Y:S01]  /*0d90*/  ISETP.EQ.AND P4, PT, R2.reuse, 0x10, PT ;  /* 0x000000100200780c */ /* 0x040fe20003f82270 */
[----:B------:R-:W-:Y:S01]  /*0da0*/  @P5 IMAD.MOV.U32 R13, RZ, RZ, R21 ;  /* 0x000000ffff0d5224 */ /* 0x000fe200078e0015 */
[C---:B------:R-:W-:Y:S01]  /*0db0*/  ISETP.EQ.AND P5, PT, R2.reuse, 0x14, PT ;  /* 0x000000140200780c */ /* 0x040fe20003fa2270 */
[----:B------:R-:W-:Y:S01]  /*0dc0*/  @P3 IMAD.MOV.U32 R13, RZ, RZ, R28 ;  /* 0x000000ffff0d3224 */ /* 0x000fe200078e001c */
[----:B------:R-:W-:Y:S01]  /*0dd0*/  ISETP.EQ.AND P3, PT, R2, 0x18, PT ;  /* 0x000000180200780c */ /* 0x000fe20003f62270 */
[----:B------:R-:W-:Y:S01]  /*0de0*/  @P1 IMAD.MOV.U32 R13, RZ, RZ, R29 ;  /* 0x000000ffff0d1224 */ /* 0x000fe200078e001d */
[----:B------:R-:W-:-:S04]  /*0df0*/  IADD3 R2, -R6, 0x20, RZ ;  /* 0x0000002006027810 */ /* 0x000fc80007ffe1ff */
[----:B------:R-:W-:-:S03]  /*0e00*/  SHF.R.U32.HI R0, RZ, R2, R5 ;  /* 0x00000002ff007219 */ /* 0x000fc60000011605 */
[----:B------:R-:W-:Y:S02]  /*0e10*/  @P4 IMAD.MOV.U32 R13, RZ, RZ, R30 ;  /* 0x000000ffff0d4224 */ /* 0x000fe400078e001e */
[----:B------:R-:W-:Y:S02]  /*0e20*/  @P5 IMAD.MOV.U32 R13, RZ, RZ, R31 ;  /* 0x000000ffff0d5224 */ /* 0x000fe400078e001f */
[----:B------:R-:W-:Y:S01]  /*0e30*/  @P3 IMAD.MOV.U32 R13, RZ, RZ, R15 ;  /* 0x000000ffff0d3224 */ /* 0x000fe200078e000f */
[----:B------:R-:W-:Y:S01]  /*0e40*/  SHF.L.U32 R15, R5, R6, RZ ;  /* 0x00000006050f7219 */ /* 0x000fe200000006ff */
[----:B------:R-:W-:-:S03]  /*0e50*/  IMAD.IADD R0, R0, 0x1, R3 ;  /* 0x0000000100007824 */ /* 0x000fc600078e0203 */
[----:B------:R-:W-:-:S05]  /*0e60*/  SHF.R.U32.HI R2, RZ, R2, R13 ;  /* 0x00000002ff027219 */ /* 0x000fca000001160d */
[----:B------:R-:W-:Y:S02]  /*0e70*/  IMAD.IADD R5, R2, 0x1, R15 ;  /* 0x0000000102057824 */ /* 0x000fe400078e020f */
.L_x_1077:
[----:B------:R-:W-:Y:S05]  /*0e80*/  BSYNC B2 ;  /* 0x0000000000027941 */ /* 0x000fea0003800000 */
.L_x_1076:
[C---:B------:R-:W-:Y:S01]  /*0e90*/  SHF.L.U32.HI R15, R5.reuse, 0x2, R0 ;  /* 0x00000002050f7819 */ /* 0x040fe20000010600 */
[----:B------:R-:W-:-:S03]  /*0ea0*/  IMAD.SHL.U32 R14, R5, 0x4, RZ ;  /* 0x00000004050e7824 */ /* 0x000fc600078e00ff */
[----:B------:R-:W-:-:S04]  /*0eb0*/  SHF.R.U32.HI R13, RZ, 0x1f, R15 ;  /* 0x0000001fff0d7819 */ /* 0x000fc8000001160f */
[----:B------:R-:W-:-:S13]  /*0ec0*/  ISETP.NE.AND P1, PT, R13, RZ, PT ;  /* 0x000000ff0d00720c */ /* 0x000fda0003f25270 */
[----:B------:R-:W-:Y:S02]  /*0ed0*/  @P1 LOP3.LUT R15, RZ, R15, RZ, 0x33, !PT ;  /* 0x0000000fff0f1212 */ /* 0x000fe400078e33ff */
[----:B------:R-:W-:-:S04]  /*0ee0*/  @P1 LOP3.LUT R14, RZ, R14, RZ, 0x33, !PT ;  /* 0x0000000eff0e1212 */ /* 0x000fc800078e33ff */
[----:B------:R-:W0:Y:S02]  /*0ef0*/  I2F.F64.S64 R2, R14 ;  /* 0x0000000e00027312 */ /* 0x000e240000301c00 */
[----:B0-----:R0:W1:Y:S02]  /*0f00*/  DMUL R4, R2, c[0x2][0x0] ;  /* 0x0080000002047a28 */ /* 0x0010640000000000 */
[----:B0-----:R-:W-:Y:S02]  /*0f10*/  LOP3.LUT P3, R3, R18, 0x80000000, RZ, 0xc0, !PT ;  /* 0x8000000012037812 */ /* 0x001fe4000786c0ff */
[----:B------:R-:W-:Y:S02]  /*0f20*/  LEA.HI R2, R0, R13, RZ, 0x2 ;  /* 0x0000000d00027211 */ /* 0x000fe400078f10ff */
[----:B------:R-:W-:-:S03]  /*0f30*/  @P1 LOP3.LUT R3, R3, 0x80000000, RZ, 0x3c, !PT ;  /* 0x8000000003031812 */ /* 0x000fc600078e3cff */
[----:B------:R-:W-:Y:S01]  /*0f40*/  IMAD.MOV R0, RZ, RZ, -R2 ;  /* 0x000000ffff007224 */ /* 0x000fe200078e0a02 */
[----:B-1----:R-:W0:Y:S01]  /*0f50*/  F2F.F32.F64 R4, R4 ;  /* 0x0000000400047310 */ /* 0x002e220000301000 */
[----:B------:R-:W-:-:S04]  /*0f60*/  ISETP.NE.AND P1, PT, R3, RZ, PT ;  /* 0x000000ff0300720c */ /* 0x000fc80003f25270 */
[----:B------:R-:W-:Y:S02]  /*0f70*/  @P3 MOV R2, R0 ;  /* 0x0000000000023202 */ /* 0x000fe40000000f00 */
[----:B0-----:R-:W-:Y:S01]  /*0f80*/  FSEL R0, R4, -R4, !P1 ;  /* 0x8000000404007208 */ /* 0x001fe20004800000 */
[----:B------:R-:W-:Y:S05]  /*0f90*/  BRA `(.L_x_1073) ;  /* 0x0000002000007947 */ /* 0x000fea0003800000 */
.L_x_1074:
[----:B------:R-:W-:Y:S01]  /*0fa0*/  FMUL R0, RZ, R18 ;  /* 0x00000012ff007220 */ /* 0x000fe20000400000 */
[----:B------:R-:W-:Y:S02]  /*0fb0*/  IMAD.MOV.U32 R2, RZ, RZ, RZ ;  /* 0x000000ffff027224 */ /* 0x000fe400078e00ff */
.L_x_1073:
[----:B------:R-:W-:Y:S05]  /*0fc0*/  BSYNC B1 ;  /* 0x0000000000017941 */ /* 0x000fea0003800000 */
.L_x_1072:
[C---:B------:R-:W-:Y:S01]  /*0fd0*/  FMUL R14, R19.reuse, 0.63661974668502807617 ;  /* 0x3f22f983130e7820 */ /* 0x040fe20000400000 */
[----:B------:R-:W-:Y:S01]  /*0fe0*/  LOP3.LUT P1, RZ, R2, 0x1, RZ, 0xc0, !PT ;  /* 0x0000000102ff7812 */ /* 0x000fe2000782c0ff */
[----:B------:R-:W-:Y:S01]  /*0ff0*/  IMAD.MOV.U32 R6, RZ, RZ, 0x3c0885e4 ;  /* 0x3c0885e4ff067424 */ /* 0x000fe200078e00ff */
[----:B------:R-:W-:Y:S01]  /*1000*/  FMUL R26, R0, R0 ;  /* 0x00000000001a7220 */ /* 0x000fe20000400000 */
[----:B------:R-:W-:Y:S01]  /*1010*/  IMAD.MOV.U32 R3, RZ, RZ, -0x46b2bead ;  /* 0xb94d4153ff037424 */ /* 0x000fe200078e00ff */
[----:B------:R-:W-:Y:S01]  /*1020*/  FSETP.GE.AND P3, PT, |R19|, 105615, PT ;  /* 0x47ce47801300780b */ /* 0x000fe20003f66200 */
[----:B------:R-:W0:Y:S01]  /*1030*/  F2I.NTZ R14, R14 ;  /* 0x0000000e000e7305 */ /* 0x000e220000203100 */
[----:B------:R-:W-:Y:S01]  /*1040*/  FSEL R4, R6, 0.041666727513074874878, !P1 ;  /* 0x3d2aaabb06047808 */ /* 0x000fe20004800000 */
[----:B------:R-:W-:Y:S01]  /*1050*/  IMAD.MOV.U32 R13, RZ, RZ, 0x3e2aaaa8 ;  /* 0x3e2aaaa8ff0d7424 */ /* 0x000fe200078e00ff */
[----:B------:R-:W-:Y:S01]  /*1060*/  FSEL R0, R0, 1, !P1 ;  /* 0x3f80000000007808 */ /* 0x000fe20004800000 */
[----:B------:R-:W-:Y:S01]  /*1070*/  IMAD R22, R22, R23, -0x27173d46 ;  /* 0xd8e8c2ba16167424 */ /* 0x000fe200078e0217 */
[----:B------:R-:W-:Y:S03]  /*1080*/  BSSY B1, `(.L_x_1078) ;  /* 0x000007e000017945 */ /* 0x000fe60003800000 */
[----:B------:R-:W-:-:S04]  /*1090*/  @P1 IMAD.MOV.U32 R5, RZ, RZ, 0x37cbac00 ;  /* 0x37cbac00ff051424 */ /* 0x000fc800078e00ff */
[----:B------:R-:W-:Y:S01]  /*10a0*/  @P1 FFMA R3, R26, R5, -0.0013887860113754868507 ;  /* 0xbab607ed1a031423 */ /* 0x000fe20000000005 */
[----:B------:R-:W-:Y:S02]  /*10b0*/  FSEL R5, -R13, -0.4999999701976776123, !P1 ;  /* 0xbeffffff0d057808 */ /* 0x000fe40004800100 */
[----:B------:R-:W-:Y:S01]  /*10c0*/  LOP3.LUT P1, RZ, R2, 0x2, RZ, 0xc0, !PT ;  /* 0x0000000202ff7812 */ /* 0x000fe2000782c0ff */
[----:B------:R-:W-:Y:S01]  /*10d0*/  FFMA R4, R26, R3, R4 ;  /* 0x000000031a047223 */ /* 0x000fe20000000004 */
[----:B0-----:R-:W-:Y:S01]  /*10e0*/  I2FP.F32.S32 R16, R14 ;  /* 0x0000000e00107245 */ /* 0x001fe20000201400 */
[----:B------:R-:W-:Y:S01]  /*10f0*/  FFMA R2, R0, R26, RZ ;  /* 0x0000001a00027223 */ /* 0x000fe200000000ff */
[----:B------:R-:W-:Y:S01]  /*1100*/  LEA.HI R3, R22, 0x4, RZ, 0x4 ;  /* 0x0000000416037811 */ /* 0x000fe200078f20ff */
[----:B------:R-:W-:Y:S02]  /*1110*/  FFMA R5, R26, R4, R5 ;  /* 0x000000041a057223 */ /* 0x000fe40000000005 */
[----:B------:R-:W-:Y:S01]  /*1120*/  FFMA R15, R16, -1.5707962512969970703, R19 ;  /* 0xbfc90fda100f7823 */ /* 0x000fe20000000013 */
[----:B------:R-:W-:Y:S01]  /*1130*/  SHF.R.U32.HI R3, RZ, R3, R22 ;  /* 0x00000003ff037219 */ /* 0x000fe20000011616 */
[----:B------:R-:W-:-:S02]  /*1140*/  FFMA R0, R5, R2, R0 ;  /* 0x0000000205007223 */ /* 0x000fc40000000000 */
[----:B------:R-:W-:Y:S01]  /*1150*/  FFMA R15, R16, -7.5497894158615963534e-08, R15 ;  /* 0xb3a22168100f7823 */ /* 0x000fe2000000000f */
[----:B------:R-:W-:Y:S01]  /*1160*/  LOP3.LUT R3, R3, R22, RZ, 0x3c, !PT ;  /* 0x0000001603037212 */ /* 0x000fe200078e3cff */
[----:B------:R-:W-:Y:S02]  /*1170*/  @P1 FFMA R0, R0, -1, RZ ;  /* 0xbf80000000001823 */ /* 0x000fe400000000ff */
[----:B------:R-:W-:Y:S02]  /*1180*/  FFMA R25, R16, -5.3903029534742383927e-15, R15 ;  /* 0xa7c234c510197823 */ /* 0x000fe4000000000f */
[----:B------:R-:W-:Y:S02]  /*1190*/  IMAD R16, R3, 0x108ef2d9, RZ ;  /* 0x108ef2d903107824 */ /* 0x000fe400078e02ff */
        /* <DEDUP_REMOVED lines=8> */
[----:B------:R-:W-:Y:S02]  /*1220*/  LOP3.LUT R27, R4, 0x80000000, RZ, 0xfc, !PT ;  /* 0x80000000041b7812 */ /* 0x000fe400078efcff */
.L_x_1081:
[C---:B------:R-:W-:Y:S01]  /*1230*/  IMAD.SHL.U32 R22, R2.reuse, 0x4, RZ ;  /* 0x0000000402167824 */ /* 0x040fe200078e00ff */
[----:B------:R-:W-:-:S04]  /*1240*/  SHF.L.U64.HI R3, R2, 0x2, R3 ;  /* 0x0000000202037819 */ /* 0x000fc80000010203 */
[----:B------:R-:W-:-:S04]  /*1250*/  IADD3 R4, P1, R22, c[0x4][0x88], RZ ;  /* 0x0100220016047a10 */ /* 0x000fc80007f3e0ff */
[----:B------:R-:W-:-:S05]  /*1260*/  IADD3.X R5, R3, c[0x4][0x8c], RZ, P1, !PT ;  /* 0x0100230003057a10 */ /* 0x000fca0000ffe4ff */
[----:B------:R-:W2:Y:S01]  /*1270*/  LDG.E.CONSTANT R4, [R4.64] ;  /* 0x0000000e04047981 */ /* 0x000ea2000c1e9900 */
[C---:B------:R-:W-:Y:S02]  /*1280*/  ISETP.EQ.AND P1, PT, R22.reuse, 0x4, PT ;  /* 0x000000041600780c */ /* 0x040fe40003f22270 */
[----:B------:R-:W-:Y:S02]  /*1290*/  ISETP.EQ.AND P6, PT, R22, RZ, PT ;  /* 0x000000ff1600720c */ /* 0x000fe40003fc2270 */
[----:B------:R-:W-:Y:S02]  /*12a0*/  IADD3 R2, R2, 0x1, RZ ;  /* 0x0000000102027810 */ /* 0x000fe40007ffe0ff */
[C---:B------:R-:W-:Y:S02]  /*12b0*/  ISETP.EQ.AND P4, PT, R22.reuse, 0xc, PT ;  /* 0x0000000c1600780c */ /* 0x040fe40003f82270 */
[----:B------:R-:W-:Y:S02]  /*12c0*/  ISETP.EQ.AND P5, PT, R22, 0x10, PT ;  /* 0x000000101600780c */ /* 0x000fe40003fa2270 */
[----:B------:R-:W-:Y:S01]  /*12d0*/  SHF.R.S32.HI R3, RZ, 0x1f, R2 ;  /* 0x0000001fff037819 */ /* 0x000fe20000011402 */
        /* <DEDUP_REMOVED lines=8> */
[----:B------:R-:W-:Y:S01]  /*1360*/  ISETP.EQ.AND P6, PT, R22, 0x14, PT ;  /* 0x000000141600780c */ /* 0x000fe20003fc2270 */
[----:B------:R-:W-:-:S10]  /*1370*/  @P5 IMAD.MOV.U32 R30, RZ, RZ, R14 ;  /* 0x000000ffff1e5224 */ /* 0x000fd400078e000e */
        /* <DEDUP_REMOVED lines=15> */
[--C-:B------:R-:W-:Y:S01]  /*1470*/  @P1 IMAD.MOV.U32 R5, RZ, RZ, R20.reuse ;  /* 0x000000ffff051224 */ /* 0x100fe200078e0014 */
[C---:B------:R-:W-:Y:S01]  /*1480*/  ISETP.EQ.AND P1, PT, R4.reuse, 0x14, PT ;  /* 0x000000140400780c */ /* 0x040fe20003f22270 */
[----:B------:R-:W-:Y:S02]  /*1490*/  @P6 IMAD.MOV.U32 R14, RZ, RZ, R20 ;  /* 0x000000ffff0e6224 */ /* 0x000fe400078e0014 */
[--C-:B------:R-:W-:Y:S01]  /*14a0*/  @P6 IMAD.MOV.U32 R5, RZ, RZ, R21.reuse ;  /* 0x000000ffff056224 */ /* 0x100fe200078e0015 */
[C---:B------:R-:W-:Y:S01]  /*14b0*/  ISETP.EQ.AND P6, PT, R4.reuse, 0x1c, PT ;  /* 0x0000001c0400780c */ /* 0x040fe20003fc2270 */
[----:B------:R-:W-:Y:S02]  /*14c0*/  @P4 IMAD.MOV.U32 R14, RZ, RZ, R21 ;  /* 0x000000ffff0e4224 */ /* 0x000fe400078e0015 */
[--C-:B------:R-:W-:Y:S01]  /*14d0*/  @P4 IMAD.MOV.U32 R5, RZ, RZ, R28.reuse ;  /* 0x000000ffff054224 */ /* 0x100fe200078e001c */
[----:B------:R-:W-:Y:S01]  /*14e0*/  ISETP.EQ.AND P4, PT, R4, 0x18, PT ;  /* 0x000000180400780c */ /* 0x000fe20003f82270 */
[----:B------:R-:W-:-:S02]  /*14f0*/  @P3 IMAD.MOV.U32 R14, RZ, RZ, R28 ;  /* 0x000000ffff0e3224 */ /* 0x000fc400078e001c */
[--C-:B------:R-:W-:Y:S01]  /*1500*/  @P3 IMAD.MOV.U32 R5, RZ, RZ, R29.reuse ;  /* 0x000000ffff053224 */ /* 0x100fe200078e001d */
[----:B------:R-:W-:Y:S01]  /*1510*/  LOP3.LUT P3, R4, R2, 0x1f, RZ, 0xc0, !PT ;  /* 0x0000001f02047812 */ /* 0x000fe2000786c0ff */
[--C-:B------:R-:W-:Y:S01]  /*1520*/  @P5 IMAD.MOV.U32 R5, RZ, RZ, R30.reuse ;  /* 0x000000ffff055224 */ /* 0x100fe200078e001e */
[----:B------:R-:W-:Y:S01]  /*1530*/  @P1 MOV R5, R31 ;  /* 0x0000001f00051202 */ /* 0x000fe20000000f00 */
[----:B------:R-:W-:Y:S02]  /*1540*/  @P5 IMAD.MOV.U32 R14, RZ, RZ, R29 ;  /* 0x000000ffff0e5224 */ /* 0x000fe400078e001d */
[----:B------:R-:W-:-:S04]  /*1550*/  @P1 IMAD.MOV.U32 R14, RZ, RZ, R30 ;  /* 0x000000ffff0e1224 */ /* 0x000fc800078e001e */
[----:B------:R-:W-:Y:S02]  /*1560*/  @P4 IMAD.MOV.U32 R5, RZ, RZ, R23 ;  /* 0x000000ffff054224 */ /* 0x000fe400078e0017 */
        /* <DEDUP_REMOVED lines=18> */
[----:B------:R-:W-:Y:S02]  /*1690*/  IADD3 R3, -R4, 0x20, RZ ;  /* 0x0000002004037810 */ /* 0x000fe40007ffe1ff */
[----:B------:R-:W-:Y:S02]  /*16a0*/  SHF.L.U32 R4, R14, R4, RZ ;  /* 0x000000040e047219 */ /* 0x000fe400000006ff */
[----:B------:R-:W-:-:S03]  /*16b0*/  SHF.R.U32.HI R14, RZ, R3, R14 ;  /* 0x00000003ff0e7219 */ /* 0x000fc6000001160e */
[----:B------:R-:W-:Y:S02]  /*16c0*/  @P4 IMAD.MOV.U32 R2, RZ, RZ, R30 ;  /* 0x000000ffff024224 */ /* 0x000fe400078e001e */
[----:B------:R-:W-:Y:S02]  /*16d0*/  @P5 IMAD.MOV.U32 R2, RZ, RZ, R31 ;  /* 0x000000ffff025224 */ /* 0x000fe400078e001f */
[----:B------:R-:W-:Y:S02]  /*16e0*/  @P3 IMAD.MOV.U32 R2, RZ, RZ, R23 ;  /* 0x000000ffff023224 */ /* 0x000fe400078e0017 */
[----:B------:R-:W-:-:S03]  /*16f0*/  IMAD.IADD R15, R14, 0x1, R15 ;  /* 0x000000010e0f7824 */ /* 0x000fc600078e020f */
[----:B------:R-:W-:-:S05]  /*1700*/  SHF.R.U32.HI R3, RZ, R3, R2 ;  /* 0x00000003ff037219 */ /* 0x000fca0000011602 */
[----:B------:R-:W-:Y:S02]  /*1710*/  IMAD.IADD R14, R3, 0x1, R4 ;  /* 0x00000001030e7824 */ /* 0x000fe400078e0204 */
.L_x_1083:
[----:B------:R-:W-:Y:S05]  /*1720*/  BSYNC B2 ;  /* 0x0000000000027941 */ /* 0x000fea0003800000 */
.L_x_1082:
[C---:B------:R-:W-:Y:S01]  /*1730*/  SHF.L.U32.HI R3, R14.reuse, 0x2, R15 ;  /* 0x000000020e037819 */ /* 0x040fe2000001060f */
[----:B------:R-:W-:Y:S01]  /*1740*/  IMAD.SHL.U32 R2, R14, 0x4, RZ ;  /* 0x000000040e027824 */ /* 0x000fe200078e00ff */
[----:B------:R-:W-:Y:S02]  /*1750*/  LOP3.LUT P3, R22, R19, 0x80000000, RZ, 0xc0, !PT ;  /* 0x8000000013167812 */ /* 0x000fe4000786c0ff */
[----:B------:R-:W-:-:S04]  /*1760*/  SHF.R.U32.HI R26, RZ, 0x1f, R3 ;  /* 0x0000001fff1a7819 */ /* 0x000fc80000011603 */
[----:B------:R-:W-:Y:S02]  /*1770*/  ISETP.NE.AND P1, PT, R26, RZ, PT ;  /* 0x000000ff1a00720c */ /* 0x000fe40003f25270 */
[----:B------:R-:W-:-:S05]  /*1780*/  LEA.HI R14, R15, R26, RZ, 0x2 ;  /* 0x0000001a0f0e7211 */ /* 0x000fca00078f10ff */
[----:B------:R-:W-:-:S04]  /*1790*/  IMAD.MOV R15, RZ, RZ, -R14 ;  /* 0x000000ffff0f7224 */ /* 0x000fc800078e0a0e */
[----:B------:R-:W-:Y:S02]  /*17a0*/  @P3 IMAD.MOV.U32 R14, RZ, RZ, R15 ;  /* 0x000000ffff0e3224 */ /* 0x000fe400078e000f */
[----:B------:R-:W-:Y:S02]  /*17b0*/  @P1 LOP3.LUT R3, RZ, R3, RZ, 0x33, !PT ;  /* 0x00000003ff031212 */ /* 0x000fe400078e33ff */
[----:B------:R-:W-:Y:S02]  /*17c0*/  @P1 LOP3.LUT R2, RZ, R2, RZ, 0x33, !PT ;  /* 0x00000002ff021212 */ /* 0x000fe400078e33ff */
[----:B------:R-:W-:-:S04]  /*17d0*/  @P1 LOP3.LUT R22, R22, 0x80000000, RZ, 0x3c, !PT ;  /* 0x8000000016161812 */ /* 0x000fc800078e3cff */
[----:B------:R-:W0:Y:S01]  /*17e0*/  I2F.F64.S64 R2, R2 ;  /* 0x0000000200027312 */ /* 0x000e220000301c00 */
[----:B------:R-:W-:Y:S01]  /*17f0*/  ISETP.NE.AND P1, PT, R22, RZ, PT ;  /* 0x000000ff1600720c */ /* 0x000fe20003f25270 */
[----:B0-----:R-:W0:-:S10]  /*1800*/  DMUL R4, R2, c[0x2][0x0] ;  /* 0x0080000002047a28 */ /* 0x001e140000000000 */
[----:B0-----:R-:W0:Y:S02]  /*1810*/  F2F.F32.F64 R4, R4 ;  /* 0x0000000400047310 */ /* 0x001e240000301000 */
[----:B0-----:R-:W-:Y:S01]  /*1820*/  FSEL R15, R4, -R4, !P1 ;  /* 0x80000004040f7208 */ /* 0x001fe20004800000 */
[----:B------:R-:W-:Y:S05]  /*1830*/  BRA `(.L_x_1079) ;  /* 0x0000002000007947 */ /* 0x000fea0003800000 */
.L_x_1080:
[----:B------:R-:W-:Y:S01]  /*1840*/  FMUL R15, RZ, R19 ;  /* 0x00000013ff0f7220 */ /* 0x000fe20000400000 */
[----:B------:R-:W-:Y:S02]  /*1850*/  IMAD.MOV.U32 R14, RZ, RZ, RZ ;  /* 0x000000ffff0e7224 */ /* 0x000fe400078e00ff */
.L_x_1079:
[----:B------:R-:W-:Y:S05]  /*1860*/  BSYNC B1 ;  /* 0x0000000000017941 */ /* 0x000fea0003800000 */
.L_x_1078:
[----:B------:R-:W-:Y:S01]  /*1870*/  IADD3 R14, R14, 0x1, RZ ;  /* 0x000000010e0e7810 */ /* 0x000fe20007ffe0ff */
[----:B------:R-:W-:Y:S01]  /*1880*/  FMUL R5, R15, R15 ;  /* 0x0000000f0f057220 */ /* 0x000fe20000400000 */
[----:B------:R-:W-:Y:S01]  /*1890*/  IMAD.MOV.U32 R2, RZ, RZ, -0x46b2bead ;  /* 0xb94d4153ff027424 */ /* 0x000fe200078e00ff */
[----:B------:R-:W-:Y:S01]  /*18a0*/  FMUL R22, R18, 0.63661974668502807617 ;  /* 0x3f22f98312167820 */ /* 0x000fe20000400000 */
[C---:B------:R-:W-:Y:S01]  /*18b0*/  LOP3.LUT P3, RZ, R14.reuse, 0x1, RZ, 0xc0, !PT ;  /* 0x000000010eff7812 */ /* 0x040fe2000786c0ff */
[----:B------:R-:W-:Y:S01]  /*18c0*/  BSSY B1, `(.L_x_1084) ;  /* 0x000007b000017945 */ /* 0x000fe20003800000 */
[----:B------:R-:W-:-:S02]  /*18d0*/  LOP3.LUT P1, RZ, R14, 0x2, RZ, 0xc0, !PT ;  /* 0x000000020eff7812 */ /* 0x000fc4000782c0ff */
[----:B------:R-:W-:Y:S01]  /*18e0*/  FSEL R3, R6, 0.041666727513074874878, !P3 ;  /* 0x3d2aaabb06037808 */ /* 0x000fe20005800000 */
[----:B------:R-:W0:Y:S08]  /*18f0*/  F2I.NTZ R22, R22 ;  /* 0x0000001600167305 */ /* 0x000e300000203100 */
[----:B------:R-:W-:-:S04]  /*1900*/  @P3 IMAD.MOV.U32 R4, RZ, RZ, 0x37cbac00 ;  /* 0x37cbac00ff043424 */ /* 0x000fc800078e00ff */
[----:B------:R-:W-:Y:S01]  /*1910*/  @P3 FFMA R2, R5, R4, -0.0013887860113754868507 ;  /* 0xbab607ed05023423 */ /* 0x000fe20000000004 */
[----:B------:R-:W-:-:S03]  /*1920*/  FSEL R4, -R13, -0.4999999701976776123, !P3 ;  /* 0xbeffffff0d047808 */ /* 0x000fc60005800100 */
[----:B------:R-:W-:Y:S01]  /*1930*/  FFMA R3, R5, R2, R3 ;  /* 0x0000000205037223 */ /* 0x000fe20000000003 */
[----:B------:R-:W-:Y:S02]  /*1940*/  FSEL R2, R15, 1, !P3 ;  /* 0x3f8000000f027808 */ /* 0x000fe40005800000 */
[----:B------:R-:W-:Y:S01]  /*1950*/  FSETP.GE.AND P3, PT, |R18|, 105615, PT ;  /* 0x47ce47801200780b */ /* 0x000fe20003f66200 */
[----:B------:R-:W-:Y:S02]  /*1960*/  FFMA R3, R5, R3, R4 ;  /* 0x0000000305037223 */ /* 0x000fe40000000004 */
[----:B------:R-:W-:-:S04]  /*1970*/  FFMA R4, R2, R5, RZ ;  /* 0x0000000502047223 */ /* 0x000fc800000000ff */
[----:B------:R-:W-:Y:S01]  /*1980*/  FFMA R2, R3, R4, R2 ;  /* 0x0000000403027223 */ /* 0x000fe20000000002 */
[----:B------:R-:W-:-:S03]  /*1990*/  IMAD.MOV.U32 R3, RZ, RZ, R24 ;  /* 0x000000ffff037224 */ /* 0x000fc600078e0018 */
[----:B------:R-:W-:Y:S02]  /*19a0*/  @P1 FFMA R2, R2, -1, RZ ;  /* 0xbf80000002021823 */ /* 0x000fe400000000ff */
[----:B------:R-:W-:Y:S05]  /*19b0*/  @!P3 BRA `(.L_x_1085) ;  /* 0x000006b00000b947 */ /* 0x000fea0003800000 */
[----:B0-----:R-:W-:-:S13]  /*19c0*/  FSETP.NEU.AND P1, PT, |R18|, +INF , PT ;  /* 0x7f8000001200780b */ /* 0x001fda0003f2d200 */
[----:B------:R-:W-:Y:S05]  /*19d0*/  @!P1 BRA `(.L_x_1086) ;  /* 0x0000067000009947 */ /* 0x000fea0003800000 */
[----:B------:R-:W-:Y:S01]  /*19e0*/  IMAD.SHL.U32 R14, R18, 0x100, RZ ;  /* 0x00000100120e7824 */ /* 0x000fe200078e00ff */
[----:B------:R-:W-:Y:S01]  /*19f0*/  CS2R R4, SRZ ;  /* 0x0000000000047805 */ /* 0x000fe2000001ff00 */
[----:B------:R-:W-:Y:S01]  /*1a00*/  IMAD.MOV.U32 R3, RZ, RZ, RZ ;  /* 0x000000ffff037224 */ /* 0x000fe200078e00ff */
[----:B------:R-:W-:Y:S02]  /*1a10*/  UMOV UR4, URZ ;  /* 0x0000003f00047c82 */ /* 0x000fe40008000000 */
[----:B------:R-:W-:Y:S02]  /*1a20*/  LOP3.LUT R27, R14, 0x80000000, RZ, 0xfc, !PT ;  /* 0x800000000e1b7812 */ /* 0x000fe400078efcff */
.L_x_1087:
        /* <DEDUP_REMOVED lines=21> */
[----:B------:R-:W-:Y:S02]  /*1b80*/  @P3 MOV R28, R22 ;  /* 0x00000016001c3202 */ /* 0x000fe40000000f00 */
        /* <DEDUP_REMOVED lines=12> */
[----:B------:R-:W-:-:S07]  /*1c50*/  ISETP.EQ.AND P1, PT, R22, 0xc, PT ;  /* 0x0000000c1600780c */ /* 0x000fce0003f22270 */
        /* <DEDUP_REMOVED lines=10> */
[----:B------:R-:W-:Y:S01]  /*1d00*/  ISETP.EQ.AND P1, PT, R22, 0x1c, PT ;  /* 0x0000001c1600780c */ /* 0x000fe20003f22270 */
[----:B------:R-:W-:Y:S02]  /*1d10*/  @P4 IMAD.MOV.U32 R5, RZ, RZ, R29 ;  /* 0x000000ffff054224 */ /* 0x000fe400078e001d */
[--C-:B------:R-:W-:Y:S01]  /*1d20*/  @P4 IMAD.MOV.U32 R4, RZ, RZ, R30.reuse ;  /* 0x000000ffff044224 */ /* 0x100fe200078e001e */
[----:B------:R-:W-:Y:S01]  /*1d30*/  LOP3.LUT P4, R14, R14, 0x1f, RZ, 0xc0, !PT ;  /* 0x0000001f0e0e7812 */ /* 0x000fe2000788c0ff */
[----:B------:R-:W-:Y:S02]  /*1d40*/  @P5 IMAD.MOV.U32 R4, RZ, RZ, R31 ;  /* 0x000000ffff045224 */ /* 0x000fe400078e001f */
[----:B------:R-:W-:Y:S02]  /*1d50*/  @P5 IMAD.MOV.U32 R5, RZ, RZ, R30 ;  /* 0x000000ffff055224 */ /* 0x000fe400078e001e */
[----:B------:R-:W-:-:S02]  /*1d60*/  @P3 IMAD.MOV.U32 R4, RZ, RZ, R3 ;  /* 0x000000ffff043224 */ /* 0x000fc400078e0003 */
[----:B------:R-:W-:Y:S02]  /*1d70*/  @P3 IMAD.MOV.U32 R5, RZ, RZ, R31 ;  /* 0x000000ffff053224 */ /* 0x000fe400078e001f */
[----:B------:R-:W-:Y:S02]  /*1d80*/  @P1 IMAD.MOV.U32 R5, RZ, RZ, R3 ;  /* 0x000000ffff051224 */ /* 0x000fe400078e0003 */
[----:B------:R-:W-:Y:S02]  /*1d90*/  IMAD.MOV.U32 R22, RZ, RZ, R4 ;  /* 0x000000ffff167224 */ /* 0x000fe400078e0004 */
        /* <DEDUP_REMOVED lines=15> */
[----:B------:R-:W-:-:S07]  /*1e90*/  IADD3 R4, -R14, 0x20, RZ ;  /* 0x000000200e047810 */ /* 0x000fce0007ffe1ff */
[----:B------:R-:W-:Y:S02]  /*1ea0*/  @P4 IMAD.MOV.U32 R15, RZ, RZ, R30 ;  /* 0x000000ffff0f4224 */ /* 0x000fe400078e001e */
[----:B------:R-:W-:Y:S02]  /*1eb0*/  @P5 IMAD.MOV.U32 R15, RZ, RZ, R31 ;  /* 0x000000ffff0f5224 */ /* 0x000fe400078e001f */
[----:B------:R-:W-:Y:S02]  /*1ec0*/  @P3 MOV R15, R3 ;  /* 0x00000003000f3202 */ /* 0x000fe40000000f00 */
[----:B------:R-:W-:Y:S02]  /*1ed0*/  SHF.L.U32 R3, R5, R14, RZ ;  /* 0x0000000e05037219 */ /* 0x000fe400000006ff */
[-C--:B------:R-:W-:Y:S02]  /*1ee0*/  SHF.R.U32.HI R5, RZ, R4.reuse, R5 ;  /* 0x00000004ff057219 */ /* 0x080fe40000011605 */
[----:B------:R-:W-:-:S03]  /*1ef0*/  SHF.R.U32.HI R4, RZ, R4, R15 ;  /* 0x00000004ff047219 */ /* 0x000fc6000001160f */
[----:B------:R-:W-:Y:S02]  /*1f00*/  IMAD.IADD R22, R5, 0x1, R22 ;  /* 0x0000000105167824 */ /* 0x000fe400078e0216 */
[----:B------:R-:W-:Y:S02]  /*1f10*/  IMAD.IADD R5, R4, 0x1, R3 ;  /* 0x0000000104057824 */ /* 0x000fe400078e0203 */
.L_x_1089:
[----:B------:R-:W-:Y:S05]  /*1f20*/  BSYNC B2 ;  /* 0x0000000000027941 */ /* 0x000fea0003800000 */
.L_x_1088:
[C---:B------:R-:W-:Y:S01]  /*1f30*/  SHF.L.U32.HI R3, R5.reuse, 0x2, R22 ;  /* 0x0000000205037819 */ /* 0x040fe20000010616 */
[----:B------:R-:W-:-:S03]  /*1f40*/  IMAD.SHL.U32 R4, R5, 0x4, RZ ;  /* 0x0000000405047824 */ /* 0x000fc600078e00ff */
[----:B------:R-:W-:-:S04]  /*1f50*/  SHF.R.U32.HI R23, RZ, 0x1f, R3 ;  /* 0x0000001fff177819 */ /* 0x000fc80000011603 */
[----:B------:R-:W-:Y:S02]  /*1f60*/  ISETP.NE.AND P1, PT, R23, RZ, PT ;  /* 0x000000ff1700720c */ /* 0x000fe40003f25270 */
[----:B------:R-:W-:-:S11]  /*1f70*/  LEA.HI R22, R22, R23, RZ, 0x2 ;  /* 0x0000001716167211 */ /* 0x000fd600078f10ff */
[----:B------:R-:W-:Y:S02]  /*1f80*/  @P1 LOP3.LUT R3, RZ, R3, RZ, 0x33, !PT ;  /* 0x00000003ff031212 */ /* 0x000fe400078e33ff */
[----:B------:R-:W-:-:S03]  /*1f90*/  @P1 LOP3.LUT R4, RZ, R4, RZ, 0x33, !PT ;  /* 0x00000004ff041212 */ /* 0x000fc600078e33ff */
[----:B------:R-:W-:Y:S01]  /*1fa0*/  IMAD.MOV.U32 R5, RZ, RZ, R3 ;  /* 0x000000ffff057224 */ /* 0x000fe200078e0003 */
[----:B------:R-:W-:-:S04]  /*1fb0*/  LOP3.LUT P3, R3, R18, 0x80000000, RZ, 0xc0, !PT ;  /* 0x8000000012037812 */ /* 0x000fc8000786c0ff */
[----:B------:R-:W-:Y:S01]  /*1fc0*/  @P1 LOP3.LUT R3, R3, 0x80000000, RZ, 0x3c, !PT ;  /* 0x8000000003031812 */ /* 0x000fe200078e3cff */
[----:B------:R-:W0:Y:S03]  /*1fd0*/  I2F.F64.S64 R4, R4 ;  /* 0x0000000400047312 */ /* 0x000e260000301c00 */
[----:B------:R-:W-:Y:S01]  /*1fe0*/  ISETP.NE.AND P1, PT, R3, RZ, PT ;  /* 0x000000ff0300720c */ /* 0x000fe20003f25270 */
[----:B------:R-:W-:-:S04]  /*1ff0*/  IMAD.MOV R3, RZ, RZ, -R22 ;  /* 0x000000ffff037224 */ /* 0x000fc800078e0a16 */
[----:B------:R-:W-:Y:S01]  /*2000*/  @P3 IMAD.MOV.U32 R22, RZ, RZ, R3 ;  /* 0x000000ffff163224 */ /* 0x000fe200078e0003 */
[----:B0-----:R-:W0:-:S10]  /*2010*/  DMUL R14, R4, c[0x2][0x0] ;  /* 0x00800000040e7a28 */ /* 0x001e140000000000 */
[----:B0-----:R-:W0:Y:S02]  /*2020*/  F2F.F32.F64 R14, R14 ;  /* 0x0000000e000e7310 */ /* 0x001e240000301000 */
[----:B0-----:R-:W-:Y:S01]  /*2030*/  FSEL R3, R14, -R14, !P1 ;  /* 0x8000000e0e037208 */ /* 0x001fe20004800000 */
[----:B------:R-:W-:Y:S05]  /*2040*/  BRA `(.L_x_1085) ;  /* 0x0000002000007947 */ /* 0x000fea0003800000 */
.L_x_1086:
[----:B------:R-:W-:Y:S01]  /*2050*/  FMUL R3, RZ, R18 ;  /* 0x00000012ff037220 */ /* 0x000fe20000400000 */
[----:B------:R-:W-:Y:S02]  /*2060*/  IMAD.MOV.U32 R22, RZ, RZ, RZ ;  /* 0x000000ffff167224 */ /* 0x000fe400078e00ff */
.L_x_1085:
[----:B0-----:R-:W-:Y:S05]  /*2070*/  BSYNC B1 ;  /* 0x0000000000017941 */ /* 0x001fea0003800000 */
.L_x_1084:
[C---:B------:R-:W-:Y:S01]  /*2080*/  LOP3.LUT P3, RZ, R22.reuse, 0x1, RZ, 0xc0, !PT ;  /* 0x0000000116ff7812 */ /* 0x040fe2000786c0ff */
[----:B------:R-:W-:Y:S01]  /*2090*/  FMUL R14, R3, R3 ;  /* 0x00000003030e7220 */ /* 0x000fe20000400000 */
[----:B------:R-:W-:Y:S01]  /*20a0*/  LOP3.LUT P1, RZ, R22, 0x2, RZ, 0xc0, !PT ;  /* 0x0000000216ff7812 */ /* 0x000fe2000782c0ff */
[----:B------:R-:W-:Y:S01]  /*20b0*/  IMAD.MOV.U32 R4, RZ, RZ, -0x46b2bead ;  /* 0xb94d4153ff047424 */ /* 0x000fe200078e00ff */
[----:B------:R-:W-:Y:S01]  /*20c0*/  FMUL R22, R19, 0.63661974668502807617 ;  /* 0x3f22f98313167820 */ /* 0x000fe20000400000 */
[----:B------:R-:W-:Y:S01]  /*20d0*/  FSEL R5, R6, 0.041666727513074874878, !P3 ;  /* 0x3d2aaabb06057808 */ /* 0x000fe20005800000 */
[----:B------:R-:W-:Y:S01]  /*20e0*/  BSSY B1, `(.L_x_1090) ;  /* 0x0000078000017945 */ /* 0x000fe20003800000 */
[----:B------:R-:W-:-:S03]  /*20f0*/  FSEL R3, R3, 1, !P3 ;  /* 0x3f80000003037808 */ /* 0x000fc60005800000 */
[----:B------:R-:W0:Y:S03]  /*2100*/  F2I.NTZ R22, R22 ;  /* 0x0000001600167305 */ /* 0x000e260000203100 */
[----:B------:R-:W-:-:S04]  /*2110*/  @P3 IMAD.MOV.U32 R15, RZ, RZ, 0x37cbac00 ;  /* 0x37cbac00ff0f3424 */ /* 0x000fc800078e00ff */
[C---:B------:R-:W-:Y:S01]  /*2120*/  @P3 FFMA R4, R14.reuse, R15, -0.0013887860113754868507 ;  /* 0xbab607ed0e043423 */ /* 0x040fe2000000000f */
[----:B------:R-:W-:Y:S02]  /*2130*/  FSEL R15, -R13, -0.4999999701976776123, !P3 ;  /* 0xbeffffff0d0f7808 */ /* 0x000fe40005800100 */
[----:B------:R-:W-:Y:S01]  /*2140*/  FSETP.GE.AND P3, PT, |R19|, 105615, PT ;  /* 0x47ce47801300780b */ /* 0x000fe20003f66200 */
[----:B------:R-:W-:Y:S01]  /*2150*/  FFMA R4, R14, R4, R5 ;  /* 0x000000040e047223 */ /* 0x000fe20000000005 */
[----:B------:R-:W-:-:S03]  /*2160*/  FFMA R5, R3, R14, RZ ;  /* 0x0000000e03057223 */ /* 0x000fc600000000ff */
[----:B------:R-:W-:-:S04]  /*2170*/  FFMA R4, R14, R4, R15 ;  /* 0x000000040e047223 */ /* 0x000fc8000000000f */
[----:B------:R-:W-:-:S04]  /*2180*/  FFMA R3, R4, R5, R3 ;  /* 0x0000000504037223 */ /* 0x000fc80000000003 */
[----:B------:R-:W-:Y:S01]  /*2190*/  @P1 FFMA R3, R3, -1, RZ ;  /* 0xbf80000003031823 */ /* 0x000fe200000000ff */
        /* <DEDUP_REMOVED lines=8> */
.L_x_1093:
        /* <DEDUP_REMOVED lines=44> */
[----:B------:R-:W-:Y:S01]  /*24e0*/  @P1 IMAD.MOV.U32 R4, RZ, RZ, R29 ;  /* 0x000000ffff041224 */ /* 0x000fe200078e001d */
[----:B------:R-:W-:Y:S01]  /*24f0*/  ISETP.EQ.AND P1, PT, R22, 0x1c, PT ;  /* 0x0000001c1600780c */ /* 0x000fe20003f22270 */
[--C-:B------:R-:W-:Y:S01]  /*2500*/  @P4 IMAD.MOV.U32 R4, RZ, RZ, R30.reuse ;  /* 0x000000ffff044224 */ /* 0x100fe200078e001e */
[----:B------:R-:W-:Y:S02]  /*2510*/  @P4 MOV R5, R29 ;  /* 0x0000001d00054202 */ /* 0x000fe40000000f00 */
        /* <DEDUP_REMOVED lines=9> */
[-C--:B------:R-:W-:Y:S02]  /*25b0*/  SHF.L.U32 R23, R5, R14.reuse, RZ ;  /* 0x0000000e05177219 */ /* 0x080fe400000006ff */
[----:B------:R-:W-:Y:S01]  /*25c0*/  SHF.L.U32 R22, R22, R14, RZ ;  /* 0x0000000e16167219 */ /* 0x000fe200000006ff */
        /* <DEDUP_REMOVED lines=16> */
[----:B------:R-:W-:Y:S02]  /*26d0*/  @P3 IMAD.MOV.U32 R15, RZ, RZ, R25 ;  /* 0x000000ffff0f3224 */ /* 0x000fe400078e0019 */
[----:B------:R-:W-:-:S03]  /*26e0*/  IMAD.IADD R22, R5, 0x1, R22 ;  /* 0x0000000105167824 */ /* 0x000fc600078e0216 */
[----:B------:R-:W-:-:S05]  /*26f0*/  SHF.R.U32.HI R4, RZ, R4, R15 ;  /* 0x00000004ff047219 */ /* 0x000fca000001160f */
[----:B------:R-:W-:Y:S02]  /*2700*/  IMAD.IADD R5, R4, 0x1, R23 ;  /* 0x0000000104057824 */ /* 0x000fe400078e0217 */
.L_x_1095:
[----:B------:R-:W-:Y:S05]  /*2710*/  BSYNC B2 ;  /* 0x0000000000027941 */ /* 0x000fea0003800000 */
.L_x_1094:
        /* <DEDUP_REMOVED lines=10> */
[----:B------:R-:W-:Y:S01]  /*27c0*/  @P1 LOP3.LUT R25, R25, 0x80000000, RZ, 0x3c, !PT ;  /* 0x8000000019191812 */ /* 0x000fe200078e3cff */
[----:B------:R-:W-:-:S03]  /*27d0*/  IMAD.MOV.U32 R5, RZ, RZ, R14 ;  /* 0x000000ffff057224 */ /* 0x000fc600078e000e */
[----:B------:R-:W-:-:S03]  /*27e0*/  ISETP.NE.AND P1, PT, R25, RZ, PT ;  /* 0x000000ff1900720c */ /* 0x000fc60003f25270 */
[----:B------:R-:W0:Y:S02]  /*27f0*/  I2F.F64.S64 R4, R4 ;  /* 0x0000000400047312 */ /* 0x000e240000301c00 */
[----:B0-----:R-:W0:-:S10]  /*2800*/  DMUL R14, R4, c[0x2][0x0] ;  /* 0x00800000040e7a28 */ /* 0x001e140000000000 */
[----:B0-----:R-:W0:Y:S02]  /*2810*/  F2F.F32.F64 R14, R14 ;  /* 0x0000000e000e7310 */ /* 0x001e240000301000 */
[----:B0-----:R-:W-:Y:S01]  /*2820*/  FSEL R25, R14, -R14, !P1 ;  /* 0x8000000e0e197208 */ /* 0x001fe20004800000 */
[----:B------:R-:W-:Y:S05]  /*2830*/  BRA `(.L_x_1091) ;  /* 0x0000002000007947 */ /* 0x000fea0003800000 */
.L_x_1092:
[----:B------:R-:W-:Y:S01]  /*2840*/  FMUL R25, RZ, R19 ;  /* 0x00000013ff197220 */ /* 0x000fe20000400000 */
[----:B------:R-:W-:Y:S02]  /*2850*/  IMAD.MOV.U32 R22, RZ, RZ, RZ ;  /* 0x000000ffff167224 */ /* 0x000fe400078e00ff */
.L_x_1091:
[----:B0-----:R-:W-:Y:S05]  /*2860*/  BSYNC B1 ;  /* 0x0000000000017941 */ /* 0x001fea0003800000 */
.L_x_1090:
[C---:B------:R-:W-:Y:S01]  /*2870*/  LOP3.LUT P3, RZ, R22.reuse, 0x1, RZ, 0xc0, !PT ;  /* 0x0000000116ff7812 */ /* 0x040fe2000786c0ff */
[----:B------:R-:W-:Y:S01]  /*2880*/  FMUL R15, R25, R25 ;  /* 0x00000019190f7220 */ /* 0x000fe20000400000 */
[----:B------:R-:W-:Y:S01]  /*2890*/  IMAD.MOV.U32 R4, RZ, RZ, -0x46b2bead ;  /* 0xb94d4153ff047424 */ /* 0x000fe200078e00ff */
[----:B------:R-:W-:Y:S01]  /*28a0*/  LOP3.LUT P1, RZ, R22, 0x2, RZ, 0xc0, !PT ;  /* 0x0000000216ff7812 */ /* 0x000fe2000782c0ff */
[----:B------:R-:W-:Y:S01]  /*28b0*/  FMUL R22, R18, 0.63661974668502807617 ;  /* 0x3f22f98312167820 */ /* 0x000fe20000400000 */
[----:B------:R-:W-:Y:S01]  /*28c0*/  FSEL R5, R6, 0.041666727513074874878, !P3 ;  /* 0x3d2aaabb06057808 */ /* 0x000fe20005800000 */
[----:B------:R-:W-:Y:S07]  /*28d0*/  BSSY B1, `(.L_x_1096) ;  /* 0x0000078000017945 */ /* 0x000fee0003800000 */
[----:B------:R-:W-:-:S04]  /*28e0*/  @P3 IMAD.MOV.U32 R14, RZ, RZ, 0x37cbac00 ;  /* 0x37cbac00ff0e3424 */ /* 0x000fc800078e00ff */
[----:B------:R-:W-:Y:S01]  /*28f0*/  @P3 FFMA R4, R15, R14, -0.0013887860113754868507 ;  /* 0xbab607ed0f043423 */ /* 0x000fe2000000000e */
[----:B------:R-:W-:-:S03]  /*2900*/  FSEL R14, -R13, -0.4999999701976776123, !P3 ;  /* 0xbeffffff0d0e7808 */ /* 0x000fc60005800100 */
[----:B------:R-:W-:Y:S01]  /*2910*/  FFMA R5, R15, R4, R5 ;  /* 0x000000040f057223 */ /* 0x000fe20000000005 */
[----:B------:R-:W-:Y:S02]  /*2920*/  FSEL R4, R25, 1, !P3 ;  /* 0x3f80000019047808 */ /* 0x000fe40005800000 */
[----:B------:R-:W-:Y:S01]  /*2930*/  FSETP.GE.AND P3, PT, |R18|, 105615, PT ;  /* 0x47ce47801200780b */ /* 0x000fe20003f66200 */
[----:B------:R0:W1:Y:S01]  /*2940*/  F2I.NTZ R25, R22 ;  /* 0x0000001600197305 */ /* 0x0000620000203100 */
[----:B------:R-:W-:Y:S01]  /*2950*/  FFMA R5, R15, R5, R14 ;  /* 0x000000050f057223 */ /* 0x000fe2000000000e */
[----:B------:R-:W-:-:S04]  /*2960*/  FFMA R14, R4, R15, RZ ;  /* 0x0000000f040e7223 */ /* 0x000fc800000000ff */
[----:B------:R-:W-:-:S04]  /*2970*/  FFMA R4, R5, R14, R4 ;  /* 0x0000000e05047223 */ /* 0x000fc80000000004 */
        /* <DEDUP_REMOVED lines=9> */
.L_x_1099:
[C---:B------:R-:W-:Y:S02]  /*2a10*/  SHF.L.U32 R26, R14.reuse, 0x2, RZ ;  /* 0x000000020e1a7819 */ /* 0x040fe400000006ff */
[----:B------:R-:W-:Y:S02]  /*2a20*/  SHF.L.U64.HI R15, R14, 0x2, R15 ;  /* 0x000000020e0f7819 */ /* 0x000fe4000001020f */
        /* <DEDUP_REMOVED lines=9> */
[----:B-12---:R-:W-:-:S05]  /*2ac0*/  IMAD.WIDE.U32 R24, R22, R27, RZ ;  /* 0x0000001b16187225 */ /* 0x006fca00078e00ff */
        /* <DEDUP_REMOVED lines=56> */
[----:B------:R-:W-:Y:S02]  /*2e50*/  ISETP.EQ.AND P3, PT, R14, 0x18, PT ;  /* 0x000000180e00780c */ /* 0x000fe40003f62270 */
[----:B------:R-:W-:Y:S02]  /*2e60*/  @P1 MOV R23, R29 ;  /* 0x0000001d00171202 */ /* 0x000fe40000000f00 */
[----:B------:R-:W-:-:S05]  /*2e70*/  IADD3 R14, -R24, 0x20, RZ ;  /* 0x00000020180e7810 */ /* 0x000fca0007ffe1ff */
[----:B------:R-:W-:Y:S02]  /*2e80*/  @P4 IMAD.MOV.U32 R23, RZ, RZ, R30 ;  /* 0x000000ffff174224 */ /* 0x000fe400078e001e */
[----:B------:R-:W-:Y:S02]  /*2e90*/  @P5 IMAD.MOV.U32 R23, RZ, RZ, R31 ;  /* 0x000000ffff175224 */ /* 0x000fe400078e001f */
[----:B------:R-:W-:Y:S01]  /*2ea0*/  @P3 IMAD.MOV.U32 R23, RZ, RZ, R5 ;  /* 0x000000ffff173224 */ /* 0x000fe200078e0005 */
[----:B------:R-:W-:Y:S02]  /*2eb0*/  SHF.L.U32 R5, R15, R24, RZ ;  /* 0x000000180f057219 */ /* 0x000fe400000006ff */
[-C--:B------:R-:W-:Y:S02]  /*2ec0*/  SHF.R.U32.HI R15, RZ, R14.reuse, R15 ;  /* 0x0000000eff0f7219 */ /* 0x080fe4000001160f */
[----:B------:R-:W-:-:S03]  /*2ed0*/  SHF.R.U32.HI R14, RZ, R14, R23 ;  /* 0x0000000eff0e7219 */ /* 0x000fc60000011617 */
[----:B------:R-:W-:Y:S02]  /*2ee0*/  IMAD.IADD R25, R15, 0x1, R22 ;  /* 0x000000010f197824 */ /* 0x000fe400078e0216 */
[----:B------:R-:W-:Y:S02]  /*2ef0*/  IMAD.IADD R15, R14, 0x1, R5 ;  /* 0x000000010e0f7824 */ /* 0x000fe400078e0205 */
.L_x_1101:
[----:B------:R-:W-:Y:S05]  /*2f00*/  BSYNC B2 ;  /* 0x0000000000027941 */ /* 0x000fea0003800000 */
.L_x_1100:
        /* <DEDUP_REMOVED lines=18> */
.L_x_1098:
[----:B------:R-:W-:Y:S01]  /*3030*/  FMUL R24, RZ, R18 ;  /* 0x00000012ff187220 */ /* 0x000fe20000400000 */
[----:B-1----:R-:W-:Y:S02]  /*3040*/  IMAD.MOV.U32 R25, RZ, RZ, RZ ;  /* 0x000000ffff197224 */ /* 0x002fe400078e00ff */
.L_x_1097:
[----:B0-----:R-:W-:Y:S05]  /*3050*/  BSYNC B1 ;  /* 0x0000000000017941 */ /* 0x001fea0003800000 */
.L_x_1096:
[----:B-1----:R-:W-:Y:S01]  /*3060*/  IADD3 R25, R25, 0x1, RZ ;  /* 0x0000000119197810 */ /* 0x002fe20007ffe0ff */
[----:B------:R-:W-:Y:S01]  /*3070*/  FMUL R14, R24, R24 ;  /* 0x00000018180e7220 */ /* 0x000fe20000400000 */
[----:B------:R-:W-:Y:S01]  /*3080*/  IMAD.MOV.U32 R5, RZ, RZ, -0x46b2bead ;  /* 0xb94d4153ff057424 */ /* 0x000fe200078e00ff */
[----:B------:R-:W-:Y:S02]  /*3090*/  SHF.R.U32.HI R23, RZ, 0x16, R16 ;  /* 0x00000016ff177819 */ /* 0x000fe40000011610 */
[C---:B------:R-:W-:Y:S02]  /*30a0*/  LOP3.LUT P3, RZ, R25.reuse, 0x1, RZ, 0xc0, !PT ;  /* 0x0000000119ff7812 */ /* 0x040fe4000786c0ff */
[----:B------:R-:W-:-:S02]  /*30b0*/  LOP3.LUT P1, RZ, R25, 0x2, RZ, 0xc0, !PT ;  /* 0x0000000219ff7812 */ /* 0x000fc4000782c0ff */
[----:B------:R-:W-:Y:S02]  /*30c0*/  FSEL R6, R6, 0.041666727513074874878, !P3 ;  /* 0x3d2aaabb06067808 */ /* 0x000fe40005800000 */
[----:B------:R-:W-:Y:S01]  /*30d0*/  LOP3.LUT R23, R23, R16, RZ, 0x3c, !PT ;  /* 0x0000001017177212 */ /* 0x000fe200078e3cff */
[----:B------:R-:W-:-:S03]  /*30e0*/  IMAD.MOV.U32 R16, RZ, RZ, 0x1 ;  /* 0x00000001ff107424 */ /* 0x000fc600078e00ff */
[----:B------:R-:W-:-:S03]  /*30f0*/  SHF.R.U32.HI R23, RZ, 0x8, R23 ;  /* 0x00000008ff177819 */ /* 0x000fc60000011617 */
[----:B------:R-:W-:Y:S01]  /*3100*/  @P3 IMAD.MOV.U32 R15, RZ, RZ, 0x37cbac00 ;  /* 0x37cbac00ff0f3424 */ /* 0x000fe200078e00ff */
[----:B------:R-:W-:-:S03]  /*3110*/  I2FP.F32.U32 R23, R23 ;  /* 0x0000001700177245 */ /* 0x000fc60000201000 */
[----:B------:R-:W-:Y:S01]  /*3120*/  @P3 FFMA R5, R14, R15, -0.0013887860113754868507 ;  /* 0xbab607ed0e053423 */ /* 0x000fe2000000000f */
[----:B------:R-:W-:Y:S01]  /*3130*/  FSEL R15, -R13, -0.4999999701976776123, !P3 ;  /* 0xbeffffff0d0f7808 */ /* 0x000fe20005800100 */
[----:B------:R-:W-:Y:S01]  /*3140*/  FMUL R32, R23, 5.9604644775390625e-08 ;  /* 0x3380000017207820 */ /* 0x000fe20000400000 */
[----:B------:R-:W-:Y:S01]  /*3150*/  IADD3 R13, R8, 0x1, RZ ;  /* 0x00000001080d7810 */ /* 0x000fe20007ffe0ff */
[----:B------:R-:W-:Y:S01]  /*3160*/  FFMA R6, R14, R5, R6 ;  /* 0x000000050e067223 */ /* 0x000fe20000000006 */
[----:B------:R-:W-:Y:S02]  /*3170*/  FSEL R5, R24, 1, !P3 ;  /* 0x3f80000018057808 */ /* 0x000fe40005800000 */
[----:B------:R-:W-:Y:S01]  /*3180*/  ISETP.GE.AND P3, PT, R13, c[0x0][0x190], PT ;  /* 0x000064000d007a0c */ /* 0x000fe20003f66270 */
[----:B------:R-:W-:Y:S01]  /*3190*/  FFMA R6, R14, R6, R15 ;  /* 0x000000060e067223 */ /* 0x000fe2000000000f */
[----:B------:R-:W-:Y:S01]  /*31a0*/  SEL R15, RZ, 0x1, P2 ;  /* 0x00000001ff0f7807 */ /* 0x000fe20001000000 */
[----:B------:R-:W-:Y:S01]  /*31b0*/  FFMA R14, R5, R14, RZ ;  /* 0x0000000e050e7223 */ /* 0x000fe200000000ff */
[----:B------:R-:W-:-:S03]  /*31c0*/  SEL R22, RZ, 0x1, P3 ;  /* 0x00000001ff167807 */ /* 0x000fc60001800000 */
[----:B------:R-:W-:Y:S01]  /*31d0*/  FFMA R5, R6, R14, R5 ;  /* 0x0000000e06057223 */ /* 0x000fe20000000005 */
[----:B------:R-:W-:-:S03]  /*31e0*/  PRMT R14, R22, 0x7610, R14 ;  /* 0x00007610160e7816 */ /* 0x000fc6000000000e */
[----:B------:R-:W-:Y:S02]  /*31f0*/  @P1 FFMA R5, R5, -1, RZ ;  /* 0xbf80000005051823 */ /* 0x000fe400000000ff */
.L_x_1068:
[----:B------:R-:W-:Y:S05]  /*3200*/  BSYNC B0 ;  /* 0x0000000000007941 */ /* 0x000fea0003800000 */
.L_x_1067:
[----:B------:R-:W-:Y:S01]  /*3210*/  LOP3.LUT P1, RZ, R14, 0xff, RZ, 0xc0, !PT ;  /* 0x000000ff0eff7812 */ /* 0x000fe2000782c0ff */
[----:B------:R-:W-:Y:S01]  /*3220*/  BSSY B0, `(.L_x_1102) ;  /* 0x0000191000007945 */ /* 0x000fe20003800000 */
[----:B------:R-:W-:Y:S01]  /*3230*/  LOP3.LUT P2, RZ, R15, 0xff, RZ, 0xc0, !PT ;  /* 0x000000ff0fff7812 */ /* 0x000fe2000784c0ff */
[----:B------:R-:W-:Y:S02]  /*3240*/  IMAD.MOV.U32 R33, RZ, RZ, RZ ;  /* 0x000000ffff217224 */ /* 0x000fe400078e00ff */
[----:B------:R-:W-:Y:S01]  /*3250*/  IMAD.MOV.U32 R22, RZ, RZ, RZ ;  /* 0x000000ffff167224 */ /* 0x000fe200078e00ff */
[----:B------:R-:W-:Y:S01]  /*3260*/  PLOP3.LUT P0, PT, P2, P1, P0, 0x7f, 0x0 ;  /* 0x000000000000781c */ /* 0x000fe20001702f07 */
[----:B------:R-:W-:-:S12]  /*3270*/  IMAD.MOV.U32 R6, RZ, RZ, RZ ;  /* 0x000000ffff067224 */ /* 0x000fd800078e00ff */
[----:B------:R-:W-:Y:S05]  /*3280*/  @P0 BRA `(.L_x_1103) ;  /* 0x000018a000000947 */ /* 0x000fea0003800000 */
[----:B------:R-:W-:Y:S01]  /*3290*/  LOP3.LUT P0, RZ, R16, 0xff, RZ, 0xc0, !PT ;  /* 0x000000ff10ff7812 */ /* 0x000fe2000780c0ff */
[----:B------:R-:W-:Y:S01]  /*32a0*/  BSSY B1, `(.L_x_1104) ;  /* 0x0000130000017945 */ /* 0x000fe20003800000 */
[----:B------:R-:W-:Y:S01]  /*32b0*/  IMAD.MOV.U32 R33, RZ, RZ, RZ ;  /* 0x000000ffff217224 */ /* 0x000fe200078e00ff */
[----:B------:R-:W-:Y:S01]  /*32c0*/  CS2R R34, SRZ ;  /* 0x0000000000227805 */ /* 0x000fe2000001ff00 */
[----:B------:R-:W-:Y:S02]  /*32d0*/  IMAD.MOV.U32 R24, RZ, RZ, RZ ;  /* 0x000000ffff187224 */ /* 0x000fe400078e00ff */
[----:B------:R-:W-:-:S07]  /*32e0*/  IMAD.MOV.U32 R26, RZ, RZ, RZ ;  /* 0x000000ffff1a7224 */ /* 0x000fce00078e00ff */
[----:B------:R-:W-:Y:S05]  /*32f0*/  @!P0 BRA `(.L_x_1105) ;  /* 0x000012a000008947 */ /* 0x000fea0003800000 */
[----:B------:R-:W-:-:S04]  /*3300*/  ISETP.NE.U32.AND P0, PT, RZ, c[0x0][0x320], PT ;  /* 0x0000c800ff007a0c */ /* 0x000fc80003f05070 */
[----:B------:R-:W-:-:S13]  /*3310*/  ISETP.NE.AND.EX P0, PT, RZ, c[0x0][0x324], PT, P0 ;  /* 0x0000c900ff007a0c */ /* 0x000fda0003f05300 */
[----:B------:R-:W-:Y:S05]  /*3320*/  @!P0 BRA `(.L_x_1106) ;  /* 0x0000009000008947 */ /* 0x000fea0003800000 */
[----:B------:R-:W-:Y:S01]  /*3330*/  SHF.R.S32.HI R6, RZ, 0x1f, R13 ;  /* 0x0000001fff067819 */ /* 0x000fe2000001140d */
[----:B------:R-:W-:-:S04]  /*3340*/  IMAD.MOV.U32 R22, RZ, RZ, c[0x0][0x340] ;  /* 0x0000d000ff167624 */ /* 0x000fc800078e00ff */
[----:B------:R-:W-:Y:S02]  /*3350*/  IMAD R6, R6, c[0x0][0x340], RZ ;  /* 0x0000d00006067a24 */ /* 0x000fe400078e02ff */
[----:B------:R-:W-:-:S04]  /*3360*/  IMAD.WIDE.U32 R22, R13, R22, c[0x0][0x320] ;  /* 0x0000c8000d167625 */ /* 0x000fc800078e0016 */
[----:B------:R-:W-:-:S04]  /*3370*/  IMAD R25, R13, UR11, R6 ;  /* 0x0000000b0d197c24 */ /* 0x000fc8000f8e0206 */
[----:B------:R-:W-:-:S05]  /*3380*/  IMAD.IADD R23, R23, 0x1, R25 ;  /* 0x0000000117177824 */ /* 0x000fca00078e0219 */
[----:B------:R-:W2:Y:S02]  /*3390*/  LDG.E R22, [R22.64] ;  /* 0x0000000e16167981 */ /* 0x000ea4000c1e1900 */
[----:B--2---:R-:W-:Y:S01]  /*33a0*/  FADD R36, RZ, R22 ;  /* 0x00000016ff247221 */ /* 0x004fe20000000000 */
[----:B------:R-:W-:Y:S05]  /*33b0*/  BRA `(.L_x_1107) ;  /* 0x000000c000007947 */ /* 0x000fea0003800000 */
.L_x_1106:
[----:B------:R-:W-:Y:S01]  /*33c0*/  ISETP.NE.U32.AND P1, PT, RZ, c[0x0][0x230], PT ;  /* 0x00008c00ff007a0c */ /* 0x000fe20003f25070 */
[----:B------:R-:W-:-:S03]  /*33d0*/  IMAD.MOV.U32 R36, RZ, RZ, RZ ;  /* 0x000000ffff247224 */ /* 0x000fc600078e00ff */
        /* <DEDUP_REMOVED lines=9> */
[----:B--2---:R-:W-:Y:S02]  /*3470*/  FADD R36, RZ, R22 ;  /* 0x00000016ff247221 */ /* 0x004fe40000000000 */
.L_x_1107:
[----:B------:R-:W-:-:S04]  /*3480*/  ISETP.NE.U32.AND P1, PT, RZ, c[0x0][0x2e8], PT ;  /* 0x0000ba00ff007a0c */ /* 0x000fc80003f25070 */
        /* <DEDUP_REMOVED lines=8> */
[----:B------:R-:W2:Y:S02]  /*3510*/  LDG.E R22, [R22.64] ;  /* 0x0000000e16167981 */ /* 0x000ea4000c1e1900 */
[----:B--2---:R-:W-:Y:S01]  /*3520*/  FADD R38, RZ, R22 ;  /* 0x00000016ff267221 */ /* 0x004fe20000000000 */
[----:B------:R-:W-:Y:S05]  /*3530*/  BRA `(.L_x_1109) ;  /* 0x000000c000007947 */ /* 0x000fea0003800000 */
.L_x_1108:
        /* <DEDUP_REMOVED lines=12> */
.L_x_1109:
[----:B------:R-:W-:Y:S01]  /*3600*/  IMAD.MOV.U32 R24, RZ, RZ, 0x3d23d70a ;  /* 0x3d23d70aff187424 */ /* 0x000fe200078e00ff */
[C---:B------:R-:W-:Y:S01]  /*3610*/  FSETP.NEU.AND P1, PT, |R18|.reuse, +INF , PT ;  /* 0x7f8000001200780b */ /* 0x040fe20003f2d200 */
[----:B------:R-:W-:Y:S01]  /*3620*/  IMAD.MOV.U32 R37, RZ, RZ, 0x41c80000 ;  /* 0x41c80000ff257424 */ /* 0x000fe200078e00ff */
[----:B------:R-:W-:Y:S01]  /*3630*/  FFMA R6, RZ, R5, RZ ;  /* 0x00000005ff067223 */ /* 0x000fe200000000ff */
[----:B------:R-:W-:Y:S01]  /*3640*/  FFMA R22, RZ, R4, RZ ;  /* 0x00000004ff167223 */ /* 0x000fe200000000ff */
[----:B------:R-:W-:Y:S01]  /*3650*/  FSETP.LTU.OR P1, PT, |R18|, 105615, !P1 ;  /* 0x47ce47801200780b */ /* 0x000fe20004f29600 */
[----:B------:R-:W-:Y:S01]  /*3660*/  FFMA R37, R24, -R37, 1 ;  /* 0x3f80000018257423 */ /* 0x000fe20000000825 */
[----:B------:R0:W1:Y:S01]  /*3670*/  FCHK P4, R36, 25 ;  /* 0x41c8000024007902 */ /* 0x0000620000080000 */
[----:B------:R-:W-:Y:S01]  /*3680*/  FFMA R25, R3, R22, R6 ;  /* 0x0000001603197223 */ /* 0x000fe20000000006 */
[----:B------:R-:W-:Y:S01]  /*3690*/  FSETP.NEU.AND P2, PT, |R19|, +INF , PT ;  /* 0x7f8000001300780b */ /* 0x000fe20003f4d200 */
[----:B------:R-:W-:Y:S01]  /*36a0*/  FFMA R37, R37, R24, 0.039999999105930328369 ;  /* 0x3d23d70a25257423 */ /* 0x000fe20000000018 */
[----:B------:R-:W-:Y:S01]  /*36b0*/  FSETP.NEU.AND P3, PT, |R19|, +INF , PT ;  /* 0x7f8000001300780b */ /* 0x000fe20003f6d200 */
[----:B------:R-:W-:Y:S01]  /*36c0*/  FFMA R23, RZ, R2, RZ ;  /* 0x00000002ff177223 */ /* 0x000fe200000000ff */
[----:B------:R-:W-:Y:S01]  /*36d0*/  FFMA R34, RZ, R9, RZ ;  /* 0x00000009ff227223 */ /* 0x000fe200000000ff */
[----:B------:R-:W-:Y:S01]  /*36e0*/  FFMA R22, R37, R36, RZ ;  /* 0x0000002425167223 */ /* 0x000fe200000000ff */
[----:B------:R-:W-:Y:S01]  /*36f0*/  BSSY B2, `(.L_x_1110) ;  /* 0x0000026000027945 */ /* 0x000fe20003800000 */
[C---:B------:R-:W-:Y:S01]  /*3700*/  FSETP.LTU.OR P2, PT, |R19|.reuse, 105615, !P2 ;  /* 0x47ce47801300780b */ /* 0x040fe20005749600 */
[----:B------:R-:W-:Y:S01]  /*3710*/  FFMA R6, R0, R23, R25 ;  /* 0x0000001700067223 */ /* 0x000fe20000000019 */
[----:B------:R-:W-:Y:S01]  /*3720*/  FFMA R24, R22, -25, R36 ;  /* 0xc1c8000016187823 */ /* 0x000fe20000000024 */
[----:B------:R-:W-:Y:S01]  /*3730*/  FSETP.LTU.OR P3, PT, |R19|, 105615, !P3 ;  /* 0x47ce47801300780b */ /* 0x000fe20005f69600 */
[----:B------:R-:W-:Y:S01]  /*3740*/  FFMA R38, R38, 10000, RZ ;  /* 0x461c400026267823 */ /* 0x000fe200000000ff */
[----:B------:R-:W-:Y:S01]  /*3750*/  IMAD.MOV.U32 R35, RZ, RZ, R34 ;  /* 0x000000ffff237224 */ /* 0x000fe200078e0022 */
[----:B------:R-:W-:Y:S01]  /*3760*/  FFMA R37, R37, R24, R22 ;  /* 0x0000001825257223 */ /* 0x000fe20000000016 */
[----:B------:R-:W-:Y:S05]  /*3770*/  @P1 BRA `(.L_x_1111) ;  /* 0x000001d000001947 */ /* 0x000fea0003800000 */
[----:B01----:R-:W-:Y:S01]  /*3780*/  IMAD.SHL.U32 R40, R18, 0x100, RZ ;  /* 0x0000010012287824 */ /* 0x003fe200078e00ff */
[----:B------:R-:W-:Y:S01]  /*3790*/  CS2R R24, SRZ ;  /* 0x0000000000187805 */ /* 0x000fe2000001ff00 */
[----:B------:R-:W-:Y:S01]  /*37a0*/  IMAD.MOV.U32 R39, RZ, RZ, RZ ;  /* 0x000000ffff277224 */ /* 0x000fe200078e00ff */
[----:B------:R-:W-:-:S02]  /*37b0*/  UMOV UR4, URZ ;  /* 0x0000003f00047c82 */ /* 0x000fc40008000000 */
[----:B------:R-:W-:Y:S02]  /*37c0*/  LOP3.LUT R40, R40, 0x80000000, RZ, 0xfc, !PT ;  /* 0x8000000028287812 */ /* 0x000fe400078efcff */
.L_x_1112:
[C---:B------:R-:W-:Y:S01]  /*37d0*/  IMAD.SHL.U32 R41, R24.reuse, 0x4, RZ ;  /* 0x0000000418297824 */ /* 0x040fe200078e00ff */
[----:B------:R-:W-:-:S04]  /*37e0*/  SHF.L.U64.HI R23, R24, 0x2, R25 ;  /* 0x0000000218177819 */ /* 0x000fc80000010219 */
[----:B------:R-:W-:-:S04]  /*37f0*/  IADD3 R22, P5, R41, c[0x4][0x88], RZ ;  /* 0x0100220029167a10 */ /* 0x000fc80007fbe0ff */
[----:B------:R-:W-:-:S06]  /*3800*/  IADD3.X R23, R23, c[0x4][0x8c], RZ, P5, !PT ;  /* 0x0100230017177a10 */ /* 0x000fcc0002ffe4ff */
[----:B------:R-:W2:Y:S01]  /*3810*/  LDG.E.CONSTANT R23, [R22.64] ;  /* 0x0000000e16177981 */ /* 0x000ea2000c1e9900 */
[----:B------:R-:W-:Y:S02]  /*3820*/  ISETP.EQ.AND P6, PT, R41, RZ, PT ;  /* 0x000000ff2900720c */ /* 0x000fe40003fc2270 */
[----:B------:R-:W-:-:S04]  /*3830*/  IADD3 R24, R24, 0x1, RZ ;  /* 0x0000000118187810 */ /* 0x000fc80007ffe0ff */
[----:B------:R-:W-:Y:S01]  /*3840*/  SHF.R.S32.HI R25, RZ, 0x1f, R24 ;  /* 0x0000001fff197819 */ /* 0x000fe20000011418 */
[----:B--2---:R-:W-:-:S05]  /*3850*/  IMAD.WIDE.U32 R26, R23, R40, RZ ;  /* 0x00000028171a7225 */ /* 0x004fca00078e00ff */
[----:B------:R-:W-:-:S04]  /*3860*/  IADD3 R26, P5, R26, R39, RZ ;  /* 0x000000271a1a7210 */ /* 0x000fc80007fbe0ff */
[----:B------:R-:W-:Y:S01]  /*3870*/  IADD3.X R39, R27, UR4, RZ, P5, !PT ;  /* 0x000000041b277c10 */ /* 0x000fe2000affe4ff */
[----:B------:R-:W-:Y:S01]  /*3880*/  @P6 IMAD.MOV.U32 R20, RZ, RZ, R26 ;  /* 0x000000ffff146224 */ /* 0x000fe200078e001a */
[C---:B------:R-:W-:Y:S02]  /*3890*/  ISETP.EQ.AND P6, PT, R41.reuse, 0x8, PT ;  /* 0x000000082900780c */ /* 0x040fe40003fc2270 */
[----:B------:R-:W-:-:S11]  /*38a0*/  ISETP.EQ.AND P5, PT, R41, 0x4, PT ;  /* 0x000000042900780c */ /* 0x000fd60003fa2270 */
[--C-:B------:R-:W-:Y:S01]  /*38b0*/  @P6 IMAD.MOV.U32 R28, RZ, RZ, R26.reuse ;  /* 0x000000ffff1c6224 */ /* 0x100fe200078e001a */
[C---:B------:R-:W-:Y:S01]  /*38c0*/  ISETP.EQ.AND P6, PT, R41.reuse, 0x10, PT ;  /* 0x000000102900780c */ /* 0x040fe20003fc2270 */
[----:B------:R-:W-:Y:S01]  /*38d0*/  @P5 IMAD.MOV.U32 R21, RZ, RZ, R26 ;  /* 0x000000ffff155224 */ /* 0x000fe200078e001a */
[----:B------:R-:W-:-:S11]  /*38e0*/  ISETP.EQ.AND P5, PT, R41, 0xc, PT ;  /* 0x0000000c2900780c */ /* 0x000fd60003fa2270 */
[--C-:B------:R-:W-:Y:S01]  /*38f0*/  @P6 IMAD.MOV.U32 R30, RZ, RZ, R26.reuse ;  /* 0x000000ffff1e6224 */ /* 0x100fe200078e001a */
[----:B------:R-:W-:Y:S01]  /*3900*/  ISETP.NE.AND P6, PT, R24, 0x6, PT ;  /* 0x000000061800780c */ /* 0x000fe20003fc5270 */
[----:B------:R-:W-:Y:S01]  /*3910*/  @P5 IMAD.MOV.U32 R29, RZ, RZ, R26 ;  /* 0x000000ffff1d5224 */ /* 0x000fe200078e001a */
[----:B------:R-:W-:-:S13]  /*3920*/  ISETP.EQ.AND P5, PT, R41, 0x14, PT ;  /* 0x000000142900780c */ /* 0x000fda0003fa2270 */
[----:B------:R-:W-:Y:S01]  /*3930*/  @P5 IMAD.MOV.U32 R31, RZ, RZ, R26 ;  /* 0x000000ffff1f5224 */ /* 0x000fe200078e001a */
[----:B------:R-:W-:Y:S05]  /*3940*/  @P6 BRA `(.L_x_1112) ;  /* 0xfffffe8000006947 */ /* 0x000fea000383ffff */
.L_x_1111:
[----:B01----:R-:W-:Y:S05]  /*3950*/  BSYNC B2 ;  /* 0x0000000000027941 */ /* 0x003fea0003800000 */
.L_x_1110:
[----:B------:R-:W-:Y:S01]  /*3960*/  BSSY B2, `(.L_x_1113) ;  /* 0x000001f000027945 */ /* 0x000fe20003800000 */
[----:B------:R-:W-:Y:S05]  /*3970*/  @P2 BRA `(.L_x_1114) ;  /* 0x000001d000002947 */ /* 0x000fea0003800000 */
[----:B------:R-:W-:Y:S01]  /*3980*/  IMAD.SHL.U32 R40, R19, 0x100, RZ ;  /* 0x0000010013287824 */ /* 0x000fe200078e00ff */
[----:B------:R-:W-:Y:S01]  /*3990*/  CS2R R24, SRZ ;  /* 0x0000000000187805 */ /* 0x000fe2000001ff00 */
[----:B------:R-:W-:Y:S01]  /*39a0*/  IMAD.MOV.U32 R39, RZ, RZ, RZ ;  /* 0x000000ffff277224 */ /* 0x000fe200078e00ff */
[----:B------:R-:W-:Y:S02]  /*39b0*/  UMOV UR4, URZ ;  /* 0x0000003f00047c82 */ /* 0x000fe40008000000 */
[----:B------:R-:W-:Y:S02]  /*39c0*/  LOP3.LUT R40, R40, 0x80000000, RZ, 0xfc, !PT ;  /* 0x8000000028287812 */ /* 0x000fe400078efcff */
.L_x_1115:
[C---:B------:R-:W-:Y:S01]  /*39d0*/  IMAD.SHL.U32 R41, R24.reuse, 0x4, RZ ;  /* 0x0000000418297824 */ /* 0x040fe200078e00ff */
[----:B------:R-:W-:-:S04]  /*39e0*/  SHF.L.U64.HI R23, R24, 0x2, R25 ;  /* 0x0000000218177819 */ /* 0x000fc80000010219 */
[----:B------:R-:W-:-:S04]  /*39f0*/  IADD3 R22, P2, R41, c[0x4][0x88], RZ ;  /* 0x0100220029167a10 */ /* 0x000fc80007f5e0ff */
[----:B------:R-:W-:-:S06]  /*3a00*/  IADD3.X R23, R23, c[0x4][0x8c], RZ, P2, !PT ;  /* 0x0100230017177a10 */ /* 0x000fcc00017fe4ff */
[----:B------:R-:W2:Y:S01]  /*3a10*/  LDG.E.CONSTANT R23, [R22.64] ;  /* 0x0000000e16177981 */ /* 0x000ea2000c1e9900 */
[C---:B------:R-:W-:Y:S02]  /*3a20*/  ISETP.EQ.AND P5, PT, R41.reuse, RZ, PT ;  /* 0x000000ff2900720c */ /* 0x040fe40003fa2270 */
[----:B------:R-:W-:Y:S02]  /*3a30*/  ISETP.EQ.AND P6, PT, R41, 0x4, PT ;  /* 0x000000042900780c */ /* 0x000fe40003fc2270 */
[----:B------:R-:W-:-:S04]  /*3a40*/  IADD3 R24, R24, 0x1, RZ ;  /* 0x0000000118187810 */ /* 0x000fc80007ffe0ff */
[----:B------:R-:W-:Y:S01]  /*3a50*/  SHF.R.S32.HI R25, RZ, 0x1f, R24 ;  /* 0x0000001fff197819 */ /* 0x000fe20000011418 */
[----:B--2---:R-:W-:-:S05]  /*3a60*/  IMAD.WIDE.U32 R26, R23, R40, RZ ;  /* 0x00000028171a7225 */ /* 0x004fca00078e00ff */
[----:B------:R-:W-:-:S04]  /*3a70*/  IADD3 R26, P2, R26, R39, RZ ;  /* 0x000000271a1a7210 */ /* 0x000fc80007f5e0ff */
[----:B------:R-:W-:Y:S01]  /*3a80*/  IADD3.X R39, R27, UR4, RZ, P2, !PT ;  /* 0x000000041b277c10 */ /* 0x000fe200097fe4ff */
[--C-:B------:R-:W-:Y:S01]  /*3a90*/  @P5 IMAD.MOV.U32 R20, RZ, RZ, R26.reuse ;  /* 0x000000ffff145224 */ /* 0x100fe200078e001a */
[C---:B------:R-:W-:Y:S01]  /*3aa0*/  ISETP.EQ.AND P5, PT, R41.reuse, 0xc, PT ;  /* 0x0000000c2900780c */ /* 0x040fe20003fa2270 */
[----:B------:R-:W-:Y:S01]  /*3ab0*/  @P6 IMAD.MOV.U32 R21, RZ, RZ, R26 ;  /* 0x000000ffff156224 */ /* 0x000fe200078e001a */
[C---:B------:R-:W-:Y:S02]  /*3ac0*/  ISETP.EQ.AND P2, PT, R41.reuse, 0x8, PT ;  /* 0x000000082900780c */ /* 0x040fe40003f42270 */
[----:B------:R-:W-:-:S09]  /*3ad0*/  ISETP.EQ.AND P6, PT, R41, 0x10, PT ;  /* 0x000000102900780c */ /* 0x000fd20003fc2270 */
[--C-:B------:R-:W-:Y:S01]  /*3ae0*/  @P5 IMAD.MOV.U32 R29, RZ, RZ, R26.reuse ;  /* 0x000000ffff1d5224 */ /* 0x100fe200078e001a */
[----:B------:R-:W-:Y:S01]  /*3af0*/  ISETP.NE.AND P5, PT, R24, 0x6, PT ;  /* 0x000000061800780c */ /* 0x000fe20003fa5270 */
[--C-:B------:R-:W-:Y:S01]  /*3b00*/  @P2 IMAD.MOV.U32 R28, RZ, RZ, R26.reuse ;  /* 0x000000ffff1c2224 */ /* 0x100fe200078e001a */
[----:B------:R-:W-:Y:S01]  /*3b10*/  ISETP.EQ.AND P2, PT, R41, 0x14, PT ;  /* 0x000000142900780c */ /* 0x000fe20003f42270 */
[----:B------:R-:W-:-:S12]  /*3b20*/  @P6 IMAD.MOV.U32 R30, RZ, RZ, R26 ;  /* 0x000000ffff1e6224 */ /* 0x000fd800078e001a */
[----:B------:R-:W-:Y:S01]  /*3b30*/  @P2 IMAD.MOV.U32 R31, RZ, RZ, R26 ;  /* 0x000000ffff1f2224 */ /* 0x000fe200078e001a */
[----:B------:R-:W-:Y:S05]  /*3b40*/  @P5 BRA `(.L_x_1115) ;  /* 0xfffffe8000005947 */ /* 0x000fea000383ffff */
.L_x_1114:
[----:B------:R-:W-:Y:S05]  /*3b50*/  BSYNC B2 ;  /* 0x0000000000027941 */ /* 0x000fea0003800000 */
.L_x_1113:
[----:B------:R-:W-:Y:S01]  /*3b60*/  BSSY B2, `(.L_x_1116) ;  /* 0x000001f000027945 */ /* 0x000fe20003800000 */
[----:B------:R-:W-:Y:S05]  /*3b70*/  @P1 BRA `(.L_x_1117) ;  /* 0x000001d000001947 */ /* 0x000fea0003800000 */
[----:B------:R-:W-:Y:S01]  /*3b80*/  IMAD.SHL.U32 R40, R18, 0x100, RZ ;  /* 0x0000010012287824 */ /* 0x000fe200078e00ff */
[----:B------:R-:W-:Y:S01]  /*3b90*/  MOV R39, RZ ;  /* 0x000000ff00277202 */ /* 0x000fe20000000f00 */
[----:B------:R-:W-:Y:S01]  /*3ba0*/  CS2R R24, SRZ ;  /* 0x0000000000187805 */ /* 0x000fe2000001ff00 */
[----:B------:R-:W-:Y:S02]  /*3bb0*/  UMOV UR4, URZ ;  /* 0x0000003f00047c82 */ /* 0x000fe40008000000 */
[----:B------:R-:W-:-:S03]  /*3bc0*/  LOP3.LUT R40, R40, 0x80000000, RZ, 0xfc, !PT ;  /* 0x8000000028287812 */ /* 0x000fc600078efcff */
.L_x_1118:
        /* <DEDUP_REMOVED lines=24> */
.L_x_1117:
[----:B------:R-:W-:Y:S05]  /*3d50*/  BSYNC B2 ;  /* 0x0000000000027941 */ /* 0x000fea0003800000 */
.L_x_1116:
[----:B------:R-:W-:Y:S01]  /*3d60*/  BSSY B2, `(.L_x_1119) ;  /* 0x000001f000027945 */ /* 0x000fe20003800000 */
[----:B------:R-:W-:Y:S05]  /*3d70*/  @P3 BRA `(.L_x_1120) ;  /* 0x000001d000003947 */ /* 0x000fea0003800000 */
[----:B------:R-:W-:Y:S01]  /*3d80*/  IMAD.SHL.U32 R40, R19, 0x100, RZ ;  /* 0x0000010013287824 */ /* 0x000fe200078e00ff */
[----:B------:R-:W-:Y:S01]  /*3d90*/  CS2R R22, SRZ ;  /* 0x0000000000167805 */ /* 0x000fe2000001ff00 */
[----:B------:R-:W-:Y:S01]  /*3da0*/  IMAD.MOV.U32 R39, RZ, RZ, RZ ;  /* 0x000000ffff277224 */ /* 0x000fe200078e00ff */
[----:B------:R-:W-:Y:S02]  /*3db0*/  UMOV UR4, URZ ;  /* 0x0000003f00047c82 */ /* 0x000fe40008000000 */
[----:B------:R-:W-:Y:S02]  /*3dc0*/  LOP3.LUT R40, R40, 0x80000000, RZ, 0xfc, !PT ;  /* 0x8000000028287812 */ /* 0x000fe400078efcff */
.L_x_1121:
[C---:B------:R-:W-:Y:S01]  /*3dd0*/  IMAD.SHL.U32 R41, R22.reuse, 0x4, RZ ;  /* 0x0000000416297824 */ /* 0x040fe200078e00ff */
[----:B------:R-:W-:-:S04]  /*3de0*/  SHF.L.U64.HI R23, R22, 0x2, R23 ;  /* 0x0000000216177819 */ /* 0x000fc80000010217 */
[----:B------:R-:W-:-:S04]  /*3df0*/  IADD3 R24, P2, R41, c[0x4][0x88], RZ ;  /* 0x0100220029187a10 */ /* 0x000fc80007f5e0ff */
[----:B------:R-:W-:-:S06]  /*3e00*/  IADD3.X R25, R23, c[0x4][0x8c], RZ, P2, !PT ;  /* 0x0100230017197a10 */ /* 0x000fcc00017fe4ff */
[----:B------:R-:W2:Y:S01]  /*3e10*/  LDG.E.CONSTANT R25, [R24.64] ;  /* 0x0000000e18197981 */ /* 0x000ea2000c1e9900 */
[C---:B------:R-:W-:Y:S02]  /*3e20*/  ISETP.EQ.AND P5, PT, R41.reuse, 0x8, PT ;  /* 0x000000082900780c */ /* 0x040fe40003fa2270 */
        /* <DEDUP_REMOVED lines=11> */
[----:B------:R-:W-:Y:S01]  /*3ee0*/  @P6 IMAD.MOV.U32 R21, RZ, RZ, R26 ;  /* 0x000000ffff156224 */ /* 0x000fe200078e001a */
[C---:B------:R-:W-:Y:S02]  /*3ef0*/  ISETP.EQ.AND P3, PT, R41.reuse, 0x10, PT ;  /* 0x000000102900780c */ /* 0x040fe40003f62270 */
[----:B------:R-:W-:-:S09]  /*3f00*/  ISETP.EQ.AND P6, PT, R41, 0x14, PT ;  /* 0x000000142900780c */ /* 0x000fd20003fc2270 */
[--C-:B------:R-:W-:Y:S02]  /*3f10*/  @P2 IMAD.MOV.U32 R29, RZ, RZ, R26.reuse ;  /* 0x000000ffff1d2224 */ /* 0x100fe400078e001a */
[--C-:B------:R-:W-:Y:S02]  /*3f20*/  @P3 IMAD.MOV.U32 R30, RZ, RZ, R26.reuse ;  /* 0x000000ffff1e3224 */ /* 0x100fe400078e001a */
[----:B------:R-:W-:Y:S01]  /*3f30*/  @P6 IMAD.MOV.U32 R31, RZ, RZ, R26 ;  /* 0x000000ffff1f6224 */ /* 0x000fe200078e001a */
[----:B------:R-:W-:Y:S05]  /*3f40*/  @P5 BRA `(.L_x_1121) ;  /* 0xfffffe8000005947 */ /* 0x000fea000383ffff */
.L_x_1120:
[----:B------:R-:W-:Y:S05]  /*3f50*/  BSYNC B2 ;  /* 0x0000000000027941 */ /* 0x000fea0003800000 */
.L_x_1119:
[----:B------:R-:W-:Y:S01]  /*3f60*/  BSSY B2, `(.L_x_1122) ;  /* 0x000001f000027945 */ /* 0x000fe20003800000 */
[----:B------:R-:W-:Y:S05]  /*3f70*/  @P1 BRA `(.L_x_1123) ;  /* 0x000001d000001947 */ /* 0x000fea0003800000 */
[----:B------:R-:W-:Y:S01]  /*3f80*/  IMAD.SHL.U32 R40, R18, 0x100, RZ ;  /* 0x0000010012287824 */ /* 0x000fe200078e00ff */
[----:B------:R-:W-:Y:S01]  /*3f90*/  CS2R R22, SRZ ;  /* 0x0000000000167805 */ /* 0x000fe2000001ff00 */
[----:B------:R-:W-:Y:S01]  /*3fa0*/  IMAD.MOV.U32 R39, RZ, RZ, RZ ;  /* 0x000000ffff277224 */ /* 0x000fe200078e00ff */
[----:B------:R-:W-:Y:S02]  /*3fb0*/  UMOV UR4, URZ ;  /* 0x0000003f00047c82 */ /* 0x000fe40008000000 */
[----:B------:R-:W-:-:S02]  /*3fc0*/  LOP3.LUT R40, R40, 0x80000000, RZ, 0xfc, !PT ;  /* 0x8000000028287812 */ /* 0x000fc400078efcff */
.L_x_1124:
[C---:B------:R-:W-:Y:S01]  /*3fd0*/  IMAD.SHL.U32 R41, R22.reuse, 0x4, RZ ;  /* 0x0000000416297824 */ /* 0x040fe200078e00ff */
[----:B------:R-:W-:-:S04]  /*3fe0*/  SHF.L.U64.HI R23, R22, 0x2, R23 ;  /* 0x0000000216177819 */ /* 0x000fc80000010217 */
[----:B------:R-:W-:-:S04]  /*3ff0*/  IADD3 R24, P1, R41, c[0x4][0x88], RZ ;  /* 0x0100220029187a10 */ /* 0x000fc80007f3e0ff */
[----:B------:R-:W-:-:S06]  /*4000*/  IADD3.X R25, R23, c[0x4][0x8c], RZ, P1, !PT ;  /* 0x0100230017197a10 */ /* 0x000fcc0000ffe4ff */
[----:B------:R-:W2:Y:S01]  /*4010*/  LDG.E.CONSTANT R25, [R24.64] ;  /* 0x0000000e18197981 */ /* 0x000ea2000c1e9900 */
[C---:B------:R-:W-:Y:S02]  /*4020*/  ISETP.EQ.AND P1, PT, R41.reuse, 0x4, PT ;  /* 0x000000042900780c */ /* 0x040fe40003f22270 */
[C---:B------:R-:W-:Y:S02]  /*4030*/  ISETP.EQ.AND P6, PT, R41.reuse, RZ, PT ;  /* 0x000000ff2900720c */ /* 0x040fe40003fc2270 */
        /* <DEDUP_REMOVED lines=17> */
.L_x_1123:
[----:B------:R-:W-:Y:S05]  /*4150*/  BSYNC B2 ;  /* 0x0000000000027941 */ /* 0x000fea0003800000 */
.L_x_1122:
[----:B------:R-:W-:Y:S01]  /*4160*/  BSSY B2, `(.L_x_1125) ;  /* 0x0000007000027945 */ /* 0x000fe20003800000 */
[----:B------:R-:W-:Y:S01]  /*4170*/  MOV R24, R34 ;  /* 0x0000002200187202 */ /* 0x000fe20000000f00 */
[----:B------:R-:W-:Y:S01]  /*4180*/  FFMA R25, R6, c[0x0][0x26c], RZ ;  /* 0x00009b0006197a23 */ /* 0x000fe200000000ff */
[----:B------:R-:W-:Y:S05]  /*4190*/  @!P4 BRA `(.L_x_1126) ;  /* 0x000000300000c947 */ /* 0x000fea0003800000 */
[----:B------:R-:W-:Y:S01]  /*41a0*/  IMAD.MOV.U32 R23, RZ, RZ, 0x41c80000 ;  /* 0x41c80000ff177424 */ /* 0x000fe200078e00ff */
[----:B------:R-:W-:Y:S02]  /*41b0*/  MOV R27, 0x41d0 ;  /* 0x000041d0001b7802 */ /* 0x000fe40000000f00 */
[----:B------:R-:W-:Y:S05]  /*41c0*/  CALL.REL.NOINC `($__internal_36_$__cuda_sm3x_div_rn_noftz_f32_slowpath) ;  /* 0x00000d2000007944 */ /* 0x000fea0003c00000 */
.L_x_1126:
[----:B------:R-:W-:Y:S05]  /*41d0*/  BSYNC B2 ;  /* 0x0000000000027941 */ /* 0x000fea0003800000 */
.L_x_1125:
[----:B------:R-:W0:Y:S01]  /*41e0*/  MUFU.RCP R6, c[0x0][0x264] ;  /* 0x0000990000067b08 */ /* 0x000e220000001000 */
[----:B------:R-:W-:Y:S01]  /*41f0*/  FADD R36, RZ, R37 ;  /* 0x00000025ff247221 */ /* 0x000fe20000000000 */
[----:B------:R-:W-:Y:S01]  /*4200*/  IMAD.MOV.U32 R23, RZ, RZ, c[0x0][0x264] ;  /* 0x00009900ff177624 */ /* 0x000fe200078e00ff */
[----:B------:R-:W-:Y:S05]  /*4210*/  BSSY B2, `(.L_x_1127) ;  /* 0x000000c000027945 */ /* 0x000fea0003800000 */
[----:B------:R-:W1:Y:S01]  /*4220*/  FCHK P1, R36, c[0x0][0x264] ;  /* 0x0000990024007b02 */ /* 0x000e620000020000 */
[----:B0-----:R-:W-:-:S04]  /*4230*/  FFMA R23, R6, -R23, 1 ;  /* 0x3f80000006177423 */ /* 0x001fc80000000817 */
[----:B------:R-:W-:-:S04]  /*4240*/  FFMA R23, R6, R23, R6 ;  /* 0x0000001706177223 */ /* 0x000fc80000000006 */
[----:B------:R-:W-:-:S04]  /*4250*/  FFMA R6, R36, R23, RZ ;  /* 0x0000001724067223 */ /* 0x000fc800000000ff */
[----:B------:R-:W-:-:S04]  /*4260*/  FFMA R22, R6, -c[0x0][0x264], R36 ;  /* 0x8000990006167a23 */ /* 0x000fc80000000024 */
[----:B------:R-:W-:Y:S01]  /*4270*/  FFMA R6, R23, R22, R6 ;  /* 0x0000001617067223 */ /* 0x000fe20000000006 */
[----:B-1----:R-:W-:Y:S05]  /*4280*/  @!P1 BRA `(.L_x_1128) ;  /* 0x0000004000009947 */ /* 0x002fea0003800000 */
[----:B------:R-:W-:Y:S01]  /*4290*/  IMAD.MOV.U32 R23, RZ, RZ, c[0x0][0x264] ;  /* 0x00009900ff177624 */ /* 0x000fe200078e00ff */
[----:B------:R-:W-:Y:S02]  /*42a0*/  MOV R27, 0x42c0 ;  /* 0x000042c0001b7802 */ /* 0x000fe40000000f00 */
[----:B------:R-:W-:Y:S05]  /*42b0*/  CALL.REL.NOINC `($__internal_36_$__cuda_sm3x_div_rn_noftz_f32_slowpath) ;  /* 0x00000c3000007944 */ /* 0x000fea0003c00000 */
[----:B------:R-:W-:Y:S02]  /*42c0*/  IMAD.MOV.U32 R6, RZ, RZ, R37 ;  /* 0x000000ffff067224 */ /* 0x000fe400078e0025 */
.L_x_1128:
[----:B------:R-:W-:Y:S05]  /*42d0*/  BSYNC B2 ;  /* 0x0000000000027941 */ /* 0x000fea0003800000 */
.L_x_1127:
[----:B------:R-:W-:-:S04]  /*42e0*/  FADD R23, RZ, R6 ;  /* 0x00000006ff177221 */ /* 0x000fc80000000000 */
[----:B------:R-:W-:-:S04]  /*42f0*/  FFMA R25, R32, R25, R23 ;  /* 0x0000001920197223 */ /* 0x000fc80000000017 */
[----:B------:R-:W-:Y:S01]  /*4300*/  FADD R25, RZ, R25 ;  /* 0x00000019ff197221 */ /* 0x000fe20000000000 */
[----:B------:R-:W-:Y:S05]  /*4310*/  @!P0 BRA `(.L_x_1129) ;  /* 0x0000008000008947 */ /* 0x000fea0003800000 */
[----:B------:R-:W-:Y:S01]  /*4320*/  SHF.R.S32.HI R27, RZ, 0x1f, R8 ;  /* 0x0000001fff1b7819 */ /* 0x000fe20000011408 */
[----:B------:R-:W-:-:S04]  /*4330*/  IMAD.MOV.U32 R23, RZ, RZ, c[0x0][0x340] ;  /* 0x0000d000ff177624 */ /* 0x000fc800078e00ff */
[----:B------:R-:W-:Y:S02]  /*4340*/  IMAD R27, R27, c[0x0][0x340], RZ ;  /* 0x0000d0001b1b7a24 */ /* 0x000fe400078e02ff */
[----:B------:R-:W-:-:S04]  /*4350*/  IMAD.WIDE.U32 R22, R8, R23, c[0x0][0x320] ;  /* 0x0000c80008167625 */ /* 0x000fc800078e0017 */
[----:B------:R-:W-:-:S04]  /*4360*/  IMAD R27, R8, UR11, R27 ;  /* 0x0000000b081b7c24 */ /* 0x000fc8000f8e021b */
[----:B------:R-:W-:-:S05]  /*4370*/  IMAD.IADD R23, R23, 0x1, R27 ;  /* 0x0000000117177824 */ /* 0x000fca00078e021b */
[----:B------:R0:W-:Y:S01]  /*4380*/  RED.E.ADD.F32.FTZ.RN.STRONG.GPU [R22.64], R25 ;  /* 0x000000191600798e */ /* 0x0001e2000c10e78e */
[----:B------:R-:W-:Y:S05]  /*4390*/  BRA `(.L_x_1130) ;  /* 0x000000a000007947 */ /* 0x000fea0003800000 */
.L_x_1129:
        /* <DEDUP_REMOVED lines=9> */
[----:B------:R0:W-:Y:S02]  /*4430*/  RED.E.ADD.F32.FTZ.RN.STRONG.GPU [R22.64], R25 ;  /* 0x000000191600798e */ /* 0x0001e4000c10e78e */
.L_x_1130:
[----:B------:R-:W-:Y:S01]  /*4440*/  ISETP.NE.U32.AND P0, PT, RZ, c[0x0][0x2e8], PT ;  /* 0x0000ba00ff007a0c */ /* 0x000fe20003f05070 */
[----:B------:R-:W-:-:S03]  /*4450*/  FFMA R26, RZ, c[0x0][0x274], RZ ;  /* 0x00009d00ff1a7a23 */ /* 0x000fc600000000ff */
[----:B------:R-:W-:-:S13]  /*4460*/  ISETP.NE.AND.EX P0, PT, RZ, c[0x0][0x2ec], PT, P0 ;  /* 0x0000bb00ff007a0c */ /* 0x000fda0003f05300 */
[----:B------:R-:W-:Y:S05]  /*4470*/  @!P0 BRA `(.L_x_1131) ;  /* 0x0000008000008947 */ /* 0x000fea0003800000 */
[----:B0-----:R-:W-:Y:S01]  /*4480*/  SHF.R.S32.HI R25, RZ, 0x1f, R8 ;  /* 0x0000001fff197819 */ /* 0x001fe20000011408 */
[----:B------:R-:W-:-:S04]  /*4490*/  IMAD.MOV.U32 R23, RZ, RZ, c[0x0][0x308] ;  /* 0x0000c200ff177624 */ /* 0x000fc800078e00ff */
[----:B------:R-:W-:Y:S02]  /*44a0*/  IMAD R25, R25, c[0x0][0x308], RZ ;  /* 0x0000c20019197a24 */ /* 0x000fe400078e02ff */
[----:B------:R-:W-:-:S04]  /*44b0*/  IMAD.WIDE.U32 R22, R8, R23, c[0x0][0x2e8] ;  /* 0x0000ba0008167625 */ /* 0x000fc800078e0017 */
[----:B------:R-:W-:-:S04]  /*44c0*/  IMAD R25, R8, UR12, R25 ;  /* 0x0000000c08197c24 */ /* 0x000fc8000f8e0219 */
[----:B------:R-:W-:-:S05]  /*44d0*/  IMAD.IADD R23, R23, 0x1, R25 ;  /* 0x0000000117177824 */ /* 0x000fca00078e0219 */
[----:B------:R0:W-:Y:S01]  /*44e0*/  RED.E.ADD.F32.FTZ.RN.STRONG.GPU [R22.64], R38 ;  /* 0x000000261600798e */ /* 0x0001e2000c10e78e */
[----:B------:R-:W-:Y:S05]  /*44f0*/  BRA `(.L_x_1105) ;  /* 0x000000a000007947 */ /* 0x000fea0003800000 */
.L_x_1131:
[----:B------:R-:W-:-:S04]  /*4500*/  ISETP.NE.U32.AND P0, PT, RZ, c[0x0][0x1f8], PT ;  /* 0x00007e00ff007a0c */ /* 0x000fc80003f05070 */
        /* <DEDUP_REMOVED lines=8> */
[----:B------:R0:W-:Y:S02]  /*4590*/  RED.E.ADD.F32.FTZ.RN.STRONG.GPU [R22.64], R38 ;  /* 0x000000261600798e */ /* 0x0001e4000c10e78e */
.L_x_1105:
[----:B------:R-:W-:Y:S05]  /*45a0*/  BSYNC B1 ;  /* 0x0000000000017941 */ /* 0x000fea0003800000 */
.L_x_1104:
[----:B------:R-:W-:Y:S01]  /*45b0*/  FSETP.GT.AND P0, PT, R17, RZ, PT ;  /* 0x000000ff1100720b */ /* 0x000fe20003f04000 */
[----:B------:R-:W-:Y:S01]  /*45c0*/  BSSY B1, `(.L_x_1132) ;  /* 0x0000034000017945 */ /* 0x000fe20003800000 */
[----:B0-----:R-:W-:Y:S02]  /*45d0*/  IMAD.MOV.U32 R23, RZ, RZ, RZ ;  /* 0x000000ffff177224 */ /* 0x001fe400078e00ff */
[----:B------:R-:W-:-:S09]  /*45e0*/  IMAD.MOV.U32 R25, RZ, RZ, RZ ;  /* 0x000000ffff197224 */ /* 0x000fd200078e00ff */
        /* <DEDUP_REMOVED lines=11> */
[----:B------:R-:W-:Y:S01]  /*46a0*/  MOV R27, 0x46d0 ;  /* 0x000046d0001b7802 */ /* 0x000fe20000000f00 */
[----:B------:R-:W-:Y:S02]  /*46b0*/  IMAD.MOV.U32 R23, RZ, RZ, R17 ;  /* 0x000000ffff177224 */ /* 0x000fe400078e0011 */
[----:B------:R-:W-:Y:S05]  /*46c0*/  CALL.REL.NOINC `($__internal_36_$__cuda_sm3x_div_rn_noftz_f32_slowpath) ;  /* 0x0000082000007944 */ /* 0x000fea0003c00000 */
[----:B------:R-:W-:Y:S02]  /*46d0*/  IMAD.MOV.U32 R25, RZ, RZ, R37 ;  /* 0x000000ffff197224 */ /* 0x000fe400078e0025 */
.L_x_1135:
[----:B------:R-:W-:Y:S05]  /*46e0*/  BSYNC B2 ;  /* 0x0000000000027941 */ /* 0x000fea0003800000 */
.L_x_1134:
        /* <DEDUP_REMOVED lines=14> */
.L_x_1137:
[----:B------:R-:W-:Y:S05]  /*47d0*/  BSYNC B2 ;  /* 0x0000000000027941 */ /* 0x000fea0003800000 */
.L_x_1136:
        /* <DEDUP_REMOVED lines=14> */
.L_x_1139:
[----:B------:R-:W-:Y:S05]  /*48c0*/  BSYNC B2 ;  /* 0x0000000000027941 */ /* 0x000fea0003800000 */
.L_x_1138:
[----:B------:R-:W-:Y:S01]  /*48d0*/  FFMA R25, RZ, R25, RZ ;  /* 0x00000019ff197223 */ /* 0x000fe200000000ff */
[----:B------:R-:W-:Y:S01]  /*48e0*/  FFMA R23, RZ, R6, RZ ;  /* 0x00000006ff177223 */ /* 0x000fe200000000ff */
[----:B------:R-:W-:Y:S02]  /*48f0*/  FFMA R33, RZ, R33, RZ ;  /* 0x00000021ff217223 */ /* 0x000fe400000000ff */
.L_x_1133:
[----:B------:R-:W-:Y:S05]  /*4900*/  BSYNC B1 ;  /* 0x0000000000017941 */ /* 0x000fea0003800000 */
.L_x_1132:
[----:B------:R-:W-:Y:S01]  /*4910*/  ISETP.NE.U32.AND P0, PT, RZ, c[0x0][0x2b0], PT ;  /* 0x0000ac00ff007a0c */ /* 0x000fe20003f05070 */
[----:B------:R-:W-:Y:S01]  /*4920*/  FADD R6, -R25, R24 ;  /* 0x0000001819067221 */ /* 0x000fe20000000100 */
[C---:B------:R-:W-:Y:S01]  /*4930*/  FADD R22, -R23.reuse, R35 ;  /* 0x0000002317167221 */ /* 0x040fe20000000100 */
[--C-:B------:R-:W-:Y:S01]  /*4940*/  FADD R23, R23, R26.reuse ;  /* 0x0000001a17177221 */ /* 0x100fe20000000000 */
[----:B------:R-:W-:Y:S01]  /*4950*/  ISETP.NE.AND.EX P0, PT, RZ, c[0x0][0x2b4], PT, P0 ;  /* 0x0000ad00ff007a0c */ /* 0x000fe20003f05300 */
[----:B------:R-:W-:Y:S01]  /*4960*/  FADD R25, R25, R26 ;  /* 0x0000001a19197221 */ /* 0x000fe20000000000 */
[--C-:B------:R-:W-:Y:S01]  /*4970*/  FADD R26, R26, R33.reuse ;  /* 0x000000211a1a7221 */ /* 0x100fe20000000000 */
[----:B------:R-:W-:Y:S01]  /*4980*/  FADD R33, R34, -R33 ;  /* 0x8000002122217221 */ /* 0x000fe20000000000 */
[----:B------:R-:W-:Y:S01]  /*4990*/  FADD R23, RZ, R23 ;  /* 0x00000017ff177221 */ /* 0x000fe20000000000 */
[----:B------:R-:W-:Y:S01]  /*49a0*/  FADD R27, RZ, R25 ;  /* 0x00000019ff1b7221 */ /* 0x000fe20000000000 */
[----:B------:R-:W-:-:S07]  /*49b0*/  FADD R35, RZ, R26 ;  /* 0x0000001aff237221 */ /* 0x000fce0000000000 */
[----:B------:R-:W-:Y:S05]  /*49c0*/  @!P0 BRA `(.L_x_1140) ;  /* 0x000000a000008947 */ /* 0x000fea0003800000 */
[----:B------:R-:W-:Y:S01]  /*49d0*/  SHF.R.S32.HI R12, RZ, 0x1f, R13 ;  /* 0x0000001fff0c7819 */ /* 0x000fe2000001140d */
[----:B------:R-:W-:-:S04]  /*49e0*/  IMAD.MOV.U32 R10, RZ, RZ, c[0x0][0x2d0] ;  /* 0x0000b400ff0a7624 */ /* 0x000fc800078e00ff */
        /* <DEDUP_REMOVED lines=8> */
.L_x_1140:
        /* <DEDUP_REMOVED lines=9> */
[----:B------:R0:W-:Y:S04]  /*4b00*/  RED.E.ADD.F32.FTZ.RN.STRONG.GPU [R10.64], R27 ;  /* 0x0000001b0a00798e */ /* 0x0001e8000c10e78e */
[----:B------:R0:W-:Y:S04]  /*4b10*/  RED.E.ADD.F32.FTZ.RN.STRONG.GPU [R10.64+0x4], R23 ;  /* 0x000004170a00798e */ /* 0x0001e8000c10e78e */
[----:B------:R0:W-:Y:S02]  /*4b20*/  RED.E.ADD.F32.FTZ.RN.STRONG.GPU [R10.64+0x8], R35 ;  /* 0x000008230a00798e */ /* 0x0001e4000c10e78e */
.L_x_1103:
[----:B------:R-:W-:Y:S05]  /*4b30*/  BSYNC B0 ;  /* 0x0000000000007941 */ /* 0x000fea0003800000 */
.L_x_1102:
[----:B------:R-:W-:Y:S01]  /*4b40*/  ISETP.NE.U32.AND P0, PT, RZ, c[0x0][0x2b0], PT ;  /* 0x0000ac00ff007a0c */ /* 0x000fe20003f05070 */
[----:B------:R-:W-:Y:S01]  /*4b50*/  FADD R25, RZ, R22 ;  /* 0x00000016ff197221 */ /* 0x000fe20000000000 */
[----:B0-----:R-:W-:Y:S01]  /*4b60*/  FADD R27, RZ, R6 ;  /* 0x00000006ff1b7221 */ /* 0x001fe20000000000 */
[----:B------:R-:W-:Y:S01]  /*4b70*/  FADD R33, RZ, R33 ;  /* 0x00000021ff217221 */ /* 0x000fe20000000000 */
        /* <DEDUP_REMOVED lines=12> */
.L_x_1141:
        /* <DEDUP_REMOVED lines=11> */
[----:B------:R0:W-:Y:S02]  /*4cf0*/  RED.E.ADD.F32.FTZ.RN.STRONG.GPU [R10.64+0x8], R33 ;  /* 0x000008210a00798e */ /* 0x0001e4000c10e78e */
.L_x_1142:
[----:B------:R-:W-:-:S04]  /*4d00*/  IADD3 R8, P0, R8, UR6, RZ ;  /* 0x0000000608087c10 */ /* 0x000fc8000ff1e0ff */
[----:B------:R-:W-:Y:S02]  /*4d10*/  IADD3.X R7, R7, UR13, RZ, P0, !PT ;  /* 0x0000000d07077c10 */ /* 0x000fe400087fe4ff */
[----:B------:R-:W-:-:S04]  /*4d20*/  ISETP.GE.U32.AND P0, PT, R8, c[0x0][0x178], PT ;  /* 0x00005e0008007a0c */ /* 0x000fc80003f06070 */
[----:B------:R-:W-:-:S13]  /*4d30*/  ISETP.GE.U32.AND.EX P0, PT, R7, c[0x0][0x17c], PT, P0 ;  /* 0x00005f0007007a0c */ /* 0x000fda0003f06100 */
[----:B------:R-:W-:Y:S01]  /*4d40*/  @P0 CALL.REL.NOINC `(.L_x_1143) ;  /* 0x0000001000000944 */ /* 0x000fe20003c00000 */
[----:B------:R-:W-:Y:S05]  /*4d50*/  BRA `(.L_x_1144) ;  /* 0xffffb47000007947 */ /* 0x000fea000383ffff */
.L_x_1143:
[----:B------:R-:W-:Y:S05]  /*4d60*/  EXIT ;  /* 0x000000000000794d */ /* 0x000fea0003800000 */
        .weak           $__internal_35_$__cuda_sm20_sqrt_rn_f32_slowpath
        .type           $__internal_35_$__cuda_sm20_sqrt_rn_f32_slowpath,@function
        .size           $__internal_35_$__cuda_sm20_sqrt_rn_f32_slowpath,($__internal_36_$__cuda_sm3x_div_rn_noftz_f32_slowpath - $__internal_35_$__cuda_sm20_sqrt_rn_f32_slowpath)
$__internal_35_$__cuda_sm20_sqrt_rn_f32_slowpath:
[----:B------:R-:W-:-:S13]  /*4d70*/  LOP3.LUT P1, RZ, R16, 0x7fffffff, RZ, 0xc0, !PT ;  /* 0x7fffffff10ff7812 */ /* 0x000fda000782c0ff */
[----:B------:R-:W-:Y:S01]  /*4d80*/  @!P1 IMAD.MOV.U32 R14, RZ, RZ, R16 ;  /* 0x000000ffff0e9224 */ /* 0x000fe200078e0010 */
[----:B------:R-:W-:Y:S05]  /*4d90*/  @!P1 BRA `(.L_x_1145) ;  /* 0x0000011000009947 */ /* 0x000fea0003800000 */
[----:B------:R-:W-:Y:S01]  /*4da0*/  FSETP.GEU.FTZ.AND P1, PT, R16, RZ, PT ;  /* 0x000000ff1000720b */ /* 0x000fe20003f3e000 */
[----:B------:R-:W-:-:S12]  /*4db0*/  IMAD.MOV.U32 R6, RZ, RZ, R16 ;  /* 0x000000ffff067224 */ /* 0x000fd800078e0010 */
        /* <DEDUP_REMOVED lines=14> */
[----:B------:R-:W-:-:S04]  /*4ea0*/  @P1 FMUL.FTZ R14, R17, 2.3283064365386962891e-10 ;  /* 0x2f800000110e1820 */ /* 0x000fc80000410000 */
.L_x_1145:
[----:B------:R-:W-:Y:S02]  /*4eb0*/  IMAD.MOV.U32 R17, RZ, RZ, R14 ;  /* 0x000000ffff117224 */ /* 0x000fe400078e000e */
[----:B------:R-:W-:Y:S02]  /*4ec0*/  IMAD.MOV.U32 R14, RZ, RZ, R23 ;  /* 0x000000ffff0e7224 */ /* 0x000fe400078e0017 */
[----:B------:R-:W-:-:S04]  /*4ed0*/  IMAD.MOV.U32 R15, RZ, RZ, 0x0 ;  /* 0x00000000ff0f7424 */ /* 0x000fc800078e00ff */
[----:B------:R-:W-:Y:S05]  /*4ee0*/  RET.REL.NODEC R14 `(swellParticles_cuda_kernel_backward) ;  /* 0xffffb1100e007950 */ /* 0x000fea0003c3ffff */
        .weak           $__internal_36_$__cuda_sm3x_div_rn_noftz_f32_slowpath
        .type           $__internal_36_$__cuda_sm3x_div_rn_noftz_f32_slowpath,@function
        .size           $__internal_36_$__cuda_sm3x_div_rn_noftz_f32_slowpath,(.L_x_1296 - $__internal_36_$__cuda_sm3x_div_rn_noftz_f32_slowpath)
$__internal_36_$__cuda_sm3x_div_rn_noftz_f32_slowpath:
        /* <DEDUP_REMOVED lines=30> */
[----:B------:R-:W-:Y:S01]  /*50d0*/  @!P1 FFMA R36, R36, 1.84467440737095516160e+19, RZ ;  /* 0x5f80000024249823 */ /* 0x000fe200000000ff */
[----:B------:R-:W-:Y:S01]  /*50e0*/  @!P1 IMAD.MOV.U32 R39, RZ, RZ, -0x40 ;  /* 0xffffffc0ff279424 */ /* 0x000fe200078e00ff */
[----:B------:R-:W-:-:S04]  /*50f0*/  @!P2 FFMA R23, R23, 1.84467440737095516160e+19, RZ ;  /* 0x5f8000001717a823 */ /* 0x000fc800000000ff */
[----:B------:R-:W-:Y:S02]  /*5100*/  @!P2 IADD3 R39, R39, 0x40, RZ ;  /* 0x000000402727a810 */ /* 0x000fe40007ffe0ff */
.L_x_1147:
[----:B------:R-:W-:Y:S01]  /*5110*/  LEA R40, R37, 0xc0800000, 0x17 ;  /* 0xc080000025287811 */ /* 0x000fe200078eb8ff */
[----:B------:R-:W-:Y:S04]  /*5120*/  BSSY B4, `(.L_x_1152) ;  /* 0x0000036000047945 */ /* 0x000fe80003800000 */
[----:B------:R-:W-:Y:S01]  /*5130*/  IMAD.IADD R42, R23, 0x1, -R40 ;  /* 0x00000001172a7824 */ /* 0x000fe200078e0a28 */
[----:B------:R-:W-:-:S03]  /*5140*/  IADD3 R40, R22, -0x7f, RZ ;  /* 0xffffff8116287810 */ /* 0x000fc60007ffe0ff */
[----:B------:R-:W0:Y:S01]  /*5150*/  MUFU.RCP R44, R42 ;  /* 0x0000002a002c7308 */ /* 0x000e220000001000 */
[----:B------:R-:W-:Y:S01]  /*5160*/  FADD.FTZ R41, -R42, -RZ ;  /* 0x800000ff2a297221 */ /* 0x000fe20000010100 */
[C---:B------:R-:W-:Y:S01]  /*5170*/  IMAD R22, R40.reuse, -0x800000, R36 ;  /* 0xff80000028167824 */ /* 0x040fe200078e0224 */
[----:B------:R-:W-:-:S05]  /*5180*/  IADD3 R40, R40, 0x7f, -R37 ;  /* 0x0000007f28287810 */ /* 0x000fca0007ffe825 */
[----:B------:R-:W-:Y:S01]  /*5190*/  IMAD.IADD R40, R40, 0x1, R39 ;  /* 0x0000000128287824 */ /* 0x000fe200078e0227 */
        /* <DEDUP_REMOVED lines=42> */
.L_x_1154:
[----:B------:R-:W-:-:S04]  /*5440*/  LOP3.LUT R22, R22, 0x80000000, RZ, 0xc0, !PT ;  /* 0x8000000016167812 */ /* 0x000fc800078ec0ff */
[----:B------:R-:W-:Y:S01]  /*5450*/  LOP3.LUT R22, R22, 0x7f800000, RZ, 0xfc, !PT ;  /* 0x7f80000016167812 */ /* 0x000fe200078efcff */
[----:B------:R-:W-:Y:S05]  /*5460*/  BRA `(.L_x_1155) ;  /* 0x0000001000007947 */ /* 0x000fea0003800000 */
.L_x_1153:
[----:B------:R-:W-:Y:S02]  /*5470*/  IMAD R22, R40, 0x800000, R22 ;  /* 0x0080000028167824 */ /* 0x000fe400078e0216 */
.L_x_1155:
[----:B------:R-:W-:Y:S05]  /*5480*/  BSYNC B4 ;  /* 0x0000000000047941 */ /* 0x000fea0003800000 */
.L_x_1152:
[----:B------:R-:W-:Y:S05]  /*5490*/  BRA `(.L_x_1156) ;  /* 0x0000008000007947 */ /* 0x000fea0003800000 */
.L_x_1151:
[----:B------:R-:W-:-:S04]  /*54a0*/  LOP3.LUT R22, R23, 0x80000000, R36, 0x48, !PT ;  /* 0x8000000017167812 */ /* 0x000fc800078e4824 */
[----:B------:R-:W-:Y:S01]  /*54b0*/  LOP3.LUT R22, R22, 0x7f800000, RZ, 0xfc, !PT ;  /* 0x7f80000016167812 */ /* 0x000fe200078efcff */
[----:B------:R-:W-:Y:S05]  /*54c0*/  BRA `(.L_x_1156) ;  /* 0x0000005000007947 */ /* 0x000fea0003800000 */
.L_x_1150:
[----:B------:R-:W-:Y:S01]  /*54d0*/  LOP3.LUT R22, R23, 0x80000000, R36, 0x48, !PT ;  /* 0x8000000017167812 */ /* 0x000fe200078e4824 */
[----:B------:R-:W-:Y:S05]  /*54e0*/  BRA `(.L_x_1156) ;  /* 0x0000003000007947 */ /* 0x000fea0003800000 */
.L_x_1149:
[----:B------:R-:W0:Y:S01]  /*54f0*/  MUFU.RSQ R22, -QNAN ;  /* 0xffc0000000167908 */ /* 0x000e220000001400 */
[----:B------:R-:W-:Y:S05]  /*5500*/  BRA `(.L_x_1156) ;  /* 0x0000001000007947 */ /* 0x000fea0003800000 */
.L_x_1148:
[----:B------:R-:W-:Y:S02]  /*5510*/  FADD.FTZ R22, R36, R23 ;  /* 0x0000001724167221 */ /* 0x000fe40000010000 */
.L_x_1156:
[----:B------:R-:W-:Y:S05]  /*5520*/  BSYNC B3 ;  /* 0x0000000000037941 */ /* 0x000fea0003800000 */
.L_x_1146:
[----:B0-----:R-:W-:Y:S02]  /*5530*/  IMAD.MOV.U32 R37, RZ, RZ, R22 ;  /* 0x000000ffff257224 */ /* 0x001fe400078e0016 */
[----:B------:R-:W-:Y:S02]  /*5540*/  IMAD.MOV.U32 R22, RZ, RZ, R27 ;  /* 0x000000ffff167224 */ /* 0x000fe400078e001b */
[----:B------:R-:W-:-:S04]  /*5550*/  IMAD.MOV.U32 R23, RZ, RZ, 0x0 ;  /* 0x00000000ff177424 */ /* 0x000fc800078e00ff */
[----:B------:R-:W-:Y:S05]  /*5560*/  RET.REL.NODEC R22 `(swellParticles_cuda_kernel_backward) ;  /* 0xffffaa9016007950 */ /* 0x000fea0003c3ffff */
.L_x_1157:
        /* <DEDUP_REMOVED lines=9> */
.L_x_1296:


//--------------------- .text.swellParticles_cuda_kernel_forward --------------------------
	.section	.text.swellParticles_cuda_kernel_forward,"ax",@progbits
	.sectioninfo	@"SHI_REGISTERS=36"
	.align	128
        .global         swellParticles_cuda_kernel_forward
        .type           swellParticles_cuda_kernel_forward,@function
        .size           swellParticles_cuda_kernel_forward,(.L_x_1298 - swellParticles_cuda_kernel_forward)
        .other          swellParticles_cuda_kernel_forward,@"STO_CUDA_ENTRY STV_DEFAULT"
swellParticles_cuda_kernel_forward:
.text.swellParticles_cuda_kernel_forward:
[----:B------:R-:W-:-:S03]  /*0000*/  IMAD.MOV.U32 R1, RZ, RZ, c[0x0][0x28] ;  /* 0x00000a00ff017624 */ /* 0x000fc600078e00ff */
[----:B------:R-:W0:Y:S01]  /*0010*/  S2R R2, SR_TID.X ;  /* 0x0000000000027919 */ /* 0x000e220000002100 */
[----:B------:R-:W-:Y:S01]  /*0020*/  IMAD.MOV.U32 R3, RZ, RZ, RZ ;  /* 0x000000ffff037224 */ /* 0x000fe200078e00ff */
[----:B------:R-:W-:Y:S02]  /*0030*/  IADD3 R1, R1, -0x20, RZ ;  /* 0xffffffe001017810 */ /* 0x000fe40007ffe0ff */
[----:B------:R-:W0:Y:S02]  /*0040*/  S2R R5, SR_CTAID.X ;  /* 0x0000000000057919 */ /* 0x000e240000002500 */
[----:B0-----:R-:W-:-:S05]  /*0050*/  IMAD.WIDE.U32 R2, R5, c[0x0][0x0], R2 ;  /* 0x0000000005027a25 */ /* 0x001fca00078e0002 */
[----:B------:R-:W-:-:S04]  /*0060*/  ISETP.GE.U32.AND P0, PT, R2, c[0x0][0x178], PT ;  /* 0x00005e0002007a0c */ /* 0x000fc80003f06070 */
[----:B------:R-:W-:-:S13]  /*0070*/  ISETP.GE.U32.AND.EX P0, PT, R3, c[0x0][0x17c], PT, P0 ;  /* 0x00005f0003007a0c */ /* 0x000fda0003f06100 */
[----:B------:R-:W-:Y:S05]  /*0080*/  @P0 EXIT ;  /* 0x000000000000094d */ /* 0x000fea0003800000 */
[----:B------:R-:W-:Y:S02]  /*0090*/  ULDC.64 UR8, c[0x0][0x118] ;  /* 0x0000460000087ab9 */ /* 0x000fe40000000a00 */
.L_x_1188:
[----:B------:R-:W-:Y:S01]  /*00a0*/  IMAD.MOV.U32 R0, RZ, RZ, c[0x0][0x1d8] ;  /* 0x00007600ff007624 */ /* 0x000fe200078e00ff */
[----:B------:R-:W-:Y:S01]  /*00b0*/  SHF.R.S32.HI R10, RZ, 0x1f, R2 ;  /* 0x0000001fff0a7819 */ /* 0x000fe20000011402 */
[----:B------:R-:W-:Y:S02]  /*00c0*/  IMAD.MOV.U32 R4, RZ, RZ, c[0x0][0x1a0] ;  /* 0x00006800ff047624 */ /* 0x000fe400078e00ff */
[----:B------:R-:W-:Y:S01]  /*00d0*/  IMAD.MOV.U32 R15, RZ, RZ, c[0x0][0x1d8] ;  /* 0x00007600ff0f7624 */ /* 0x000fe200078e00ff */
[----:B------:R-:W-:Y:S01]  /*00e0*/  SHF.R.S32.HI R17, RZ, 0x1f, R0 ;  /* 0x0000001fff117819 */ /* 0x000fe20000011400 */
[C---:B0-----:R-:W-:Y:S01]  /*00f0*/  IMAD R7, R10.reuse, c[0x0][0x1d8], RZ ;  /* 0x000076000a077a24 */ /* 0x041fe200078e02ff */
[----:B------:R-:W-:Y:S01]  /*0100*/  SHF.R.S32.HI R16, RZ, 0x1f, R4 ;  /* 0x0000001fff107819 */ /* 0x000fe20000011404 */
[----:B------:R-:W-:Y:S02]  /*0110*/  IMAD.MOV.U32 R11, RZ, RZ, c[0x0][0x1a0] ;  /* 0x00006800ff0b7624 */ /* 0x000fe400078e00ff */
[----:B------:R-:W-:-:S02]  /*0120*/  IMAD R5, R10, c[0x0][0x1a0], RZ ;  /* 0x000068000a057a24 */ /* 0x000fc400078e02ff */
[----:B------:R-:W-:-:S04]  /*0130*/  IMAD.WIDE.U32 R12, R2, R15, c[0x0][0x1b8] ;  /* 0x00006e00020c7625 */ /* 0x000fc800078e000f */
[----:B------:R-:W-:Y:S02]  /*0140*/  IMAD R9, R17, R2, R7 ;  /* 0x0000000211097224 */ /* 0x000fe400078e0207 */
[----:B------:R-:W-:-:S04]  /*0150*/  IMAD.WIDE.U32 R6, R2, R11, c[0x0][0x180] ;  /* 0x0000600002067625 */ /* 0x000fc800078e000b */
[----:B------:R-:W-:Y:S02]  /*0160*/  IMAD R5, R16, R2, R5 ;  /* 0x0000000210057224 */ /* 0x000fe400078e0205 */
[----:B------:R-:W-:Y:S02]  /*0170*/  IMAD.IADD R13, R13, 0x1, R9 ;  /* 0x000000010d0d7824 */ /* 0x000fe400078e0209 */
[----:B------:R-:W-:-:S03]  /*0180*/  IMAD.IADD R7, R7, 0x1, R5 ;  /* 0x0000000107077824 */ /* 0x000fc600078e0205 */
[----:B------:R-:W2:Y:S04]  /*0190*/  LDG.E R4, [R12.64+0x4] ;  /* 0x000004080c047981 */ /* 0x000ea8000c1e1900 */
[----:B------:R-:W3:Y:S01]  /*01a0*/  LDG.E R6, [R6.64] ;  /* 0x0000000806067981 */ /* 0x000ee2000c1e1900 */
[----:B------:R-:W-:Y:S01]  /*01b0*/  ULDC UR6, c[0x0][0x0] ;  /* 0x0000000000067ab9 */ /* 0x000fe20000000800 */
[----:B------:R-:W-:Y:S01]  /*01c0*/  IMAD.MOV.U32 R14, RZ, RZ, R2 ;  /* 0x000000ffff0e7224 */ /* 0x000fe200078e0002 */
[----:B------:R-:W-:Y:S01]  /*01d0*/  ULDC UR7, c[0x0][0xc] ;  /* 0x0000030000077ab9 */ /* 0x000fe20000000800 */
[----:B------:R-:W-:Y:S01]  /*01e0*/  BSSY B0, `(.L_x_1158) ;  /* 0x0000267000007945 */ /* 0x000fe20003800000 */
[----:B------:R-:W-:Y:S02]  /*01f0*/  UIMAD.WIDE.U32 UR6, UR6, UR7, URZ ;  /* 0x00000007060672a5 */ /* 0x000fe4000f8e003f */
[----:B------:R-:W-:-:S02]  /*0200*/  UMOV UR4, URZ ;  /* 0x0000003f00047c82 */ /* 0x000fc40008000000 */
[----:B------:R-:W-:Y:S02]  /*0210*/  UIADD3 UR4, UR7, UR4, URZ ;  /* 0x0000000407047290 */ /* 0x000fe4000fffe03f */
[----:B------:R-:W-:-:S04]  /*0220*/  IADD3 R2, P0, R2, UR6, RZ ;  /* 0x0000000602027c10 */ /* 0x000fc8000ff1e0ff */
[----:B------:R-:W-:Y:S02]  /*0230*/  IADD3.X R3, R3, UR4, RZ, P0, !PT ;  /* 0x0000000403037c10 */ /* 0x000fe400087fe4ff */
[----:B------:R-:W-:-:S04]  /*0240*/  ISETP.GE.U32.AND P0, PT, R2, c[0x0][0x178], PT ;  /* 0x00005e0002007a0c */ /* 0x000fc80003f06070 */
[----:B------:R-:W-:Y:S02]  /*0250*/  ISETP.GE.U32.AND.EX P0, PT, R3, c[0x0][0x17c], PT, P0 ;  /* 0x00005f0003007a0c */ /* 0x000fe40003f06100 */
[----:B--2---:R-:W-:-:S04]  /*0260*/  FSETP.GT.AND P1, PT, R4, c[0x0][0x270], PT ;  /* 0x00009c0004007a0b */ /* 0x004fc80003f24000 */
[----:B---3--:R-:W-:-:S13]  /*0270*/  ISETP.NE.OR P1, PT, R6, 0x1, !P1 ;  /* 0x000000010600780c */ /* 0x008fda0004f25670 */
[----:B------:R-:W-:Y:S05]  /*0280*/  @P1 BRA `(.L_x_1159) ;  /* 0x000025c000001947 */ /* 0x000fea0003800000 */
[----:B------:R-:W-:-:S04]  /*0290*/  IADD3 R5, R14, 0x1, RZ ;  /* 0x000000010e057810 */ /* 0x000fc80007ffe0ff */
[----:B------:R-:W-:-:S13]  /*02a0*/  ISETP.GE.AND P1, PT, R5, c[0x0][0x190], PT ;  /* 0x0000640005007a0c */ /* 0x000fda0003f26270 */
[----:B------:R-:W-:Y:S05]  /*02b0*/  @P1 BRA `(.L_x_1159) ;  /* 0x0000259000001947 */ /* 0x000fea0003800000 */
[----:B------:R-:W-:Y:S01]  /*02c0*/  SHF.R.S32.HI R8, RZ, 0x1f, R5 ;  /* 0x0000001fff087819 */ /* 0x000fe20000011405 */
[----:B------:R-:W-:-:S04]  /*02d0*/  IMAD.WIDE.U32 R6, R5, R11, c[0x0][0x180] ;  /* 0x0000600005067625 */ /* 0x000fc800078e000b */
[----:B------:R-:W-:-:S04]  /*02e0*/  IMAD R0, R8, c[0x0][0x1a0], RZ ;  /* 0x0000680008007a24 */ /* 0x000fc800078e02ff */
[----:B------:R-:W-:-:S04]  /*02f0*/  IMAD R9, R5, R16, R0 ;  /* 0x0000001005097224 */ /* 0x000fc800078e0200 */
[----:B------:R-:W-:-:S05]  /*0300*/  IMAD.IADD R7, R7, 0x1, R9 ;  /* 0x0000000107077824 */ /* 0x000fca00078e0209 */
[----:B------:R-:W2:Y:S02]  /*0310*/  LDG.E R6, [R6.64] ;  /* 0x0000000806067981 */ /* 0x000ea4000c1e1900 */
[----:B--2---:R-:W-:-:S13]  /*0320*/  ISETP.NE.AND P1, PT, R6, RZ, PT ;  /* 0x000000ff0600720c */ /* 0x004fda0003f25270 */
[----:B------:R-:W-:Y:S05]  /*0330*/  @P1 BRA `(.L_x_1159) ;  /* 0x0000251000001947 */ /* 0x000fea0003800000 */
[----:B------:R-:W-:Y:S02]  /*0340*/  IMAD R0, R8, c[0x0][0x1d8], RZ ;  /* 0x0000760008007a24 */ /* 0x000fe400078e02ff */
[C---:B------:R-:W-:Y:S01]  /*0350*/  IMAD.WIDE.U32 R6, R5.reuse, R15, c[0x0][0x1b8] ;  /* 0x00006e0005067625 */ /* 0x040fe200078e000f */
[----:B------:R-:W2:Y:S03]  /*0360*/  LDG.E R8, [R12.64+0x8] ;  /* 0x000008080c087981 */ /* 0x000ea6000c1e1900 */
[----:B------:R-:W-:Y:S02]  /*0370*/  IMAD R17, R5, R17, R0 ;  /* 0x0000001105117224 */ /* 0x000fe400078e0200 */
[----:B------:R-:W-:Y:S02]  /*0380*/  IMAD.MOV.U32 R16, RZ, RZ, R6 ;  /* 0x000000ffff107224 */ /* 0x000fe400078e0006 */
[----:B------:R-:W-:Y:S01]  /*0390*/  IMAD.IADD R17, R7, 0x1, R17 ;  /* 0x0000000107117824 */ /* 0x000fe200078e0211 */
[----:B------:R-:W3:Y:S04]  /*03a0*/  LDG.E R6, [R12.64] ;  /* 0x000000080c067981 */ /* 0x000ee8000c1e1900 */
        /* <DEDUP_REMOVED lines=15> */
[----:B------:R-:W-:Y:S05]  /*04a0*/  CALL.REL.NOINC `($__internal_37_$__cuda_sm20_sqrt_rn_f32_slowpath) ;  /* 0x000023e000007944 */ /* 0x000fea0003c00000 */
[----:B------:R-:W-:Y:S05]  /*04b0*/  BRA `(.L_x_1162) ;  /* 0x0000004000007947 */ /* 0x000fea0003800000 */
.L_x_1161:
[----:B01----:R-:W-:Y:S01]  /*04c0*/  FMUL.FTZ R0, R15, R18 ;  /* 0x000000120f007220 */ /* 0x003fe20000410000 */
[----:B------:R-:W-:-:S03]  /*04d0*/  FMUL.FTZ R12, R18, 0.5 ;  /* 0x3f000000120c7820 */ /* 0x000fc60000410000 */
[----:B------:R-:W-:-:S04]  /*04e0*/  FFMA R13, -R0, R0, R15 ;  /* 0x00000000000d7223 */ /* 0x000fc8000000010f */
[----:B------:R-:W-:Y:S02]  /*04f0*/  FFMA R0, R13, R12, R0 ;  /* 0x0000000c0d007223 */ /* 0x000fe40000000000 */
.L_x_1162:
[----:B------:R-:W-:Y:S05]  /*0500*/  BSYNC B1 ;  /* 0x0000000000017941 */ /* 0x000fea0003800000 */
.L_x_1160:
[----:B------:R-:W-:Y:S01]  /*0510*/  IMAD.MOV.U32 R13, RZ, RZ, 0x2c9277b5 ;  /* 0x2c9277b5ff0d7424 */ /* 0x000fe200078e00ff */
[----:B------:R-:W-:-:S03]  /*0520*/  FSETP.GE.AND P1, PT, R0, c[0x0][0x268], PT ;  /* 0x00009a0000007a0b */ /* 0x000fc60003f26000 */
[----:B------:R-:W-:Y:S01]  /*0530*/  IMAD R12, R14, R13, -0x53a9b4fb ;  /* 0xac564b050e0c7424 */ /* 0x000fe200078e020d */
[----:B------:R-:W-:-:S04]  /*0540*/  FSETP.LEU.OR P1, PT, R7, c[0x0][0x270], !P1 ;  /* 0x00009c0007007a0b */ /* 0x000fc80004f2b400 */
[----:B------:R-:W-:-:S04]  /*0550*/  LEA.HI R13, R12, 0x4, RZ, 0x4 ;  /* 0x000000040c0d7811 */ /* 0x000fc800078f20ff */
[----:B------:R-:W-:-:S04]  /*0560*/  SHF.R.U32.HI R13, RZ, R13, R12 ;  /* 0x0000000dff0d7219 */ /* 0x000fc8000001160c */
[----:B------:R-:W-:-:S05]  /*0570*/  LOP3.LUT R13, R13, R12, RZ, 0x3c, !PT ;  /* 0x0000000c0d0d7212 */ /* 0x000fca00078e3cff */
[----:B------:R-:W-:-:S05]  /*0580*/  IMAD R13, R13, 0x108ef2d9, RZ ;  /* 0x108ef2d90d0d7824 */ /* 0x000fca00078e02ff */
[----:B------:R-:W-:-:S04]  /*0590*/  SHF.R.U32.HI R12, RZ, 0x16, R13 ;  /* 0x00000016ff0c7819 */ /* 0x000fc8000001160d */
[----:B------:R-:W-:-:S04]  /*05a0*/  LOP3.LUT R18, R12, R13, RZ, 0x3c, !PT ;  /* 0x0000000d0c127212 */ /* 0x000fc800078e3cff */
[----:B------:R-:W-:-:S04]  /*05b0*/  SHF.R.U32.HI R12, RZ, 0x8, R18 ;  /* 0x00000008ff0c7819 */ /* 0x000fc80000011612 */
[----:B------:R-:W-:-:S05]  /*05c0*/  I2FP.F32.U32 R12, R12 ;  /* 0x0000000c000c7245 */ /* 0x000fca0000201000 */
[----:B------:R-:W-:-:S05]  /*05d0*/  FMUL R12, R12, 5.9604644775390625e-08 ;  /* 0x338000000c0c7820 */ /* 0x000fca0000400000 */
[----:B------:R-:W-:-:S13]  /*05e0*/  FSETP.GEU.OR P1, PT, R12, c[0x0][0x260], P1 ;  /* 0x000098000c007a0b */ /* 0x000fda0000f2e400 */
[----:B------:R-:W-:Y:S05]  /*05f0*/  @P1 BRA `(.L_x_1159) ;  /* 0x0000225000001947 */ /* 0x000fea0003800000 */
[----:B------:R-:W-:Y:S01]  /*0600*/  ULDC UR4, c[0x0][0x248] ;  /* 0x0000920000047ab9 */ /* 0x000fe20000000800 */
[----:B------:R-:W-:Y:S01]  /*0610*/  IMAD.MOV.U32 R13, RZ, RZ, c[0x0][0x248] ;  /* 0x00009200ff0d7624 */ /* 0x000fe200078e00ff */
[----:B------:R-:W-:Y:S01]  /*0620*/  USHF.R.S32.HI UR4, URZ, 0x1f, UR4 ;  /* 0x0000001f3f047899 */ /* 0x000fe20008011404 */
[----:B------:R-:W-:Y:S02]  /*0630*/  IMAD R15, R10, c[0x0][0x248], RZ ;  /* 0x000092000a0f7a24 */ /* 0x000fe400078e02ff */
[----:B------:R-:W-:-:S04]  /*0640*/  IMAD.WIDE.U32 R12, R14, R13, c[0x0][0x228] ;  /* 0x00008a000e0c7625 */ /* 0x000fc800078e000d */
[----:B------:R-:W-:Y:S01]  /*0650*/  IMAD R15, R14, UR4, R15 ;  /* 0x000000040e0f7c24 */ /* 0x000fe2000f8e020f */
[----:B------:R-:W-:Y:S01]  /*0660*/  ULDC UR4, c[0x0][0x210] ;  /* 0x0000840000047ab9 */ /* 0x000fe20000000800 */
[----:B------:R-:W-:Y:S01]  /*0670*/  IMAD.MOV.U32 R16, RZ, RZ, R12 ;  /* 0x000000ffff107224 */ /* 0x000fe200078e000c */
[----:B------:R-:W-:Y:S01]  /*0680*/  USHF.R.S32.HI UR4, URZ, 0x1f, UR4 ;  /* 0x0000001f3f047899 */ /* 0x000fe20008011404 */
[----:B------:R-:W-:Y:S02]  /*0690*/  IMAD.IADD R17, R13, 0x1, R15 ;  /* 0x000000010d117824 */ /* 0x000fe400078e020f */
[----:B------:R-:W-:Y:S02]  /*06a0*/  IMAD.MOV.U32 R13, RZ, RZ, c[0x0][0x210] ;  /* 0x00008400ff0d7624 */ /* 0x000fe400078e00ff */
[----:B------:R-:W-:Y:S01]  /*06b0*/  IMAD R15, R10, c[0x0][0x210], RZ ;  /* 0x000084000a0f7a24 */ /* 0x000fe200078e02ff */
[----:B------:R0:W2:Y:S01]  /*06c0*/  LDG.E R0, [R16.64] ;  /* 0x0000000810007981 */ /* 0x0000a2000c1e1900 */
[----:B------:R-:W-:-:S04]  /*06d0*/  IMAD.WIDE.U32 R12, R14, R13, c[0x0][0x1f0] ;  /* 0x00007c000e0c7625 */ /* 0x000fc800078e000d */
[----:B------:R-:W-:Y:S02]  /*06e0*/  IMAD R15, R14, UR4, R15 ;  /* 0x000000040e0f7c24 */ /* 0x000fe4000f8e020f */
[----:B------:R-:W-:Y:S02]  /*06f0*/  IMAD R14, R18, 0x2c9277b5, RZ ;  /* 0x2c9277b5120e7824 */ /* 0x000fe400078e02ff */
[----:B------:R-:W-:-:S03]  /*0700*/  IMAD.IADD R13, R13, 0x1, R15 ;  /* 0x000000010d0d7824 */ /* 0x000fc600078e020f */
[----:B------:R-:W-:Y:S02]  /*0710*/  IADD3 R15, R14, 0x57b3a6f, RZ ;  /* 0x057b3a6f0e0f7810 */ /* 0x000fe40007ffe0ff */
[----:B------:R1:W5:Y:S01]  /*0720*/  LDG.E R10, [R12.64] ;  /* 0x000000080c0a7981 */ /* 0x000362000c1e1900 */
[----:B------:R-:W-:Y:S01]  /*0730*/  BSSY B1, `(.L_x_1163) ;  /* 0x000006a000017945 */ /* 0x000fe20003800000 */
[----:B------:R-:W-:-:S04]  /*0740*/  LEA.HI R18, R15, 0x4, RZ, 0x4 ;  /* 0x000000040f127811 */ /* 0x000fc800078f20ff */
[----:B------:R-:W-:-:S04]  /*0750*/  SHF.R.U32.HI R18, RZ, R18, R15 ;  /* 0x00000012ff127219 */ /* 0x000fc8000001160f */
[----:B------:R-:W-:Y:S02]  /*0760*/  LOP3.LUT R18, R18, R15, RZ, 0x3c, !PT ;  /* 0x0000000f12127212 */ /* 0x000fe400078e3cff */
[----:B-1----:R-:W-:-:S03]  /*0770*/  IADD3 R13, R14, 0x320db224, RZ ;  /* 0x320db2240e0d7810 */ /* 0x002fc60007ffe0ff */
[----:B------:R-:W-:-:S05]  /*0780*/  IMAD R18, R18, 0x108ef2d9, RZ ;  /* 0x108ef2d912127824 */ /* 0x000fca00078e02ff */
[----:B------:R-:W-:-:S04]  /*0790*/  SHF.R.U32.HI R15, RZ, 0x16, R18 ;  /* 0x00000016ff0f7819 */ /* 0x000fc80000011612 */
[----:B------:R-:W-:Y:S02]  /*07a0*/  LOP3.LUT R15, R15, R18, RZ, 0x3c, !PT ;  /* 0x000000120f0f7212 */ /* 0x000fe400078e3cff */
[----:B------:R-:W-:Y:S02]  /*07b0*/  LEA.HI R18, R13, 0x4, RZ, 0x4 ;  /* 0x000000040d127811 */ /* 0x000fe400078f20ff */
[----:B0-----:R-:W-:Y:S02]  /*07c0*/  SHF.R.U32.HI R16, RZ, 0x8, R15 ;  /* 0x00000008ff107819 */ /* 0x001fe4000001160f */
[----:B------:R-:W-:Y:S02]  /*07d0*/  IADD3 R15, R14, -0x27173d46, RZ ;  /* 0xd8e8c2ba0e0f7810 */ /* 0x000fe40007ffe0ff */
[----:B------:R-:W-:Y:S02]  /*07e0*/  I2FP.F32.U32 R16, R16 ;  /* 0x0000001000107245 */ /* 0x000fe40000201000 */
[----:B------:R-:W-:-:S02]  /*07f0*/  LEA.HI R12, R15, 0x4, RZ, 0x4 ;  /* 0x000000040f0c7811 */ /* 0x000fc400078f20ff */
[----:B------:R-:W-:Y:S01]  /*0800*/  SHF.R.U32.HI R18, RZ, R18, R13 ;  /* 0x00000012ff127219 */ /* 0x000fe2000001160d */
[----:B------:R-:W-:Y:S01]  /*0810*/  FMUL R16, R16, 5.9604644775390625e-08 ;  /* 0x3380000010107820 */ /* 0x000fe20000400000 */
[----:B------:R-:W-:Y:S02]  /*0820*/  SHF.R.U32.HI R14, RZ, R12, R15 ;  /* 0x0000000cff0e7219 */ /* 0x000fe4000001160f */
[----:B------:R-:W-:Y:S01]  /*0830*/  LOP3.LUT R18, R18, R13, RZ, 0x3c, !PT ;  /* 0x0000000d12127212 */ /* 0x000fe200078e3cff */
[----:B------:R-:W-:Y:S01]  /*0840*/  FMUL R12, R16, 3.1400001049041748047 ;  /* 0x4048f5c3100c7820 */ /* 0x000fe20000400000 */
[----:B------:R-:W-:-:S03]  /*0850*/  LOP3.LUT R14, R14, R15, RZ, 0x3c, !PT ;  /* 0x0000000f0e0e7212 */ /* 0x000fc600078e3cff */
[----:B------:R-:W-:Y:S01]  /*0860*/  FMUL R20, R12, 0.63661974668502807617 ;  /* 0x3f22f9830c147820 */ /* 0x000fe20000400000 */
[----:B------:R-:W-:Y:S01]  /*0870*/  IMAD R18, R18, 0x108ef2d9, RZ ;  /* 0x108ef2d912127824 */ /* 0x000fe200078e02ff */
[----:B------:R-:W-:Y:S01]  /*0880*/  FSETP.GE.AND P1, PT, |R12|, 105615, PT ;  /* 0x47ce47800c00780b */ /* 0x000fe20003f26200 */
[----:B------:R-:W-:-:S03]  /*0890*/  IMAD R14, R14, 0x108ef2d9, RZ ;  /* 0x108ef2d90e0e7824 */ /* 0x000fc600078e02ff */
[----:B------:R-:W0:Y:S01]  /*08a0*/  F2I.NTZ R20, R20 ;  /* 0x0000001400147305 */ /* 0x000e220000203100 */
[----:B------:R-:W-:Y:S02]  /*08b0*/  SHF.R.U32.HI R15, RZ, 0x16, R18 ;  /* 0x00000016ff0f7819 */ /* 0x000fe40000011612 */
[----:B------:R-:W-:Y:S02]  /*08c0*/  SHF.R.U32.HI R13, RZ, 0x16, R14 ;  /* 0x00000016ff0d7819 */ /* 0x000fe4000001160e */
[----:B------:R-:W-:Y:S02]  /*08d0*/  LOP3.LUT R15, R15, R18, RZ, 0x3c, !PT ;  /* 0x000000120f0f7212 */ /* 0x000fe400078e3cff */
[----:B------:R-:W-:Y:S02]  /*08e0*/  LOP3.LUT R13, R13, R14, RZ, 0x3c, !PT ;  /* 0x0000000e0d0d7212 */ /* 0x000fe400078e3cff */
[----:B------:R-:W-:Y:S02]  /*08f0*/  SHF.R.U32.HI R15, RZ, 0x8, R15 ;  /* 0x00000008ff0f7819 */ /* 0x000fe4000001160f */
[----:B------:R-:W-:-:S02]  /*0900*/  SHF.R.U32.HI R13, RZ, 0x8, R13 ;  /* 0x00000008ff0d7819 */ /* 0x000fc4000001160d */
[----:B------:R-:W-:Y:S02]  /*0910*/  I2FP.F32.U32 R15, R15 ;  /* 0x0000000f000f7245 */ /* 0x000fe40000201000 */
[----:B------:R-:W-:Y:S01]  /*0920*/  I2FP.F32.U32 R13, R13 ;  /* 0x0000000d000d7245 */ /* 0x000fe20000201000 */
[----:B0-----:R-:W-:Y:S01]  /*0930*/  IMAD.MOV.U32 R22, RZ, RZ, R20 ;  /* 0x000000ffff167224 */ /* 0x001fe200078e0014 */
[----:B------:R-:W-:-:S03]  /*0940*/  I2FP.F32.S32 R17, R20 ;  /* 0x0000001400117245 */ /* 0x000fc60000201400 */
[----:B------:R-:W-:Y:S02]  /*0950*/  FMUL R13, R13, 5.9604644775390625e-08 ;  /* 0x338000000d0d7820 */ /* 0x000fe40000400000 */
[----:B------:R-:W-:-:S04]  /*0960*/  FFMA R14, R17, -1.5707962512969970703, R12 ;  /* 0xbfc90fda110e7823 */ /* 0x000fc8000000000c */
[----:B------:R-:W-:Y:S01]  /*0970*/  FFMA R16, R17, -7.5497894158615963534e-08, R14 ;  /* 0xb3a2216811107823 */ /* 0x000fe2000000000e */
[----:B------:R-:W-:-:S04]  /*0980*/  FMUL R14, R15, 5.9604644775390625e-08 ;  /* 0x338000000f0e7820 */ /* 0x000fc80000400000 */
[----:B------:R-:W-:Y:S01]  /*0990*/  FMUL R14, R14, 6.2800002098083496094 ;  /* 0x40c8f5c30e0e7820 */ /* 0x000fe20000400000 */
[----:B--2---:R-:W-:Y:S01]  /*09a0*/  FMUL R15, R13, R0 ;  /* 0x000000000d0f7220 */ /* 0x004fe20000400000 */
[----:B------:R-:W-:-:S03]  /*09b0*/  FFMA R13, R17, -5.3903029534742383927e-15, R16 ;  /* 0xa7c234c5110d7823 */ /* 0x000fc60000000010 */
[----:B------:R-:W-:Y:S01]  /*09c0*/  FMUL R15, R15, c[0x0][0x26c] ;  /* 0x00009b000f0f7a20 */ /* 0x000fe20000400000 */
[----:B------:R-:W-:Y:S01]  /*09d0*/  IMAD.MOV.U32 R25, RZ, RZ, R13 ;  /* 0x000000ffff197224 */ /* 0x000fe200078e000d */
[----:B------:R-:W-:Y:S05]  /*09e0*/  @!P1 BRA `(.L_x_1164) ;  /* 0x000003e000009947 */ /* 0x000fea0003800000 */
[----:B------:R-:W-:-:S13]  /*09f0*/  FSETP.NEU.AND P2, PT, |R12|, +INF , PT ;  /* 0x7f8000000c00780b */ /* 0x000fda0003f4d200 */
[----:B------:R-:W-:Y:S05]  /*0a00*/  @!P2 BRA `(.L_x_1165) ;  /* 0x000003a00000a947 */ /* 0x000fea0003800000 */
[----:B------:R-:W-:Y:S01]  /*0a10*/  IMAD.SHL.U32 R16, R12, 0x100, RZ ;  /* 0x000001000c107824 */ /* 0x000fe200078e00ff */
[----:B------:R-:W-:Y:S01]  /*0a20*/  UMOV UR4, URZ ;  /* 0x0000003f00047c82 */ /* 0x000fe20008000000 */
[----:B------:R-:W-:Y:S01]  /*0a30*/  IMAD.MOV.U32 R23, RZ, RZ, RZ ;  /* 0x000000ffff177224 */ /* 0x000fe200078e00ff */
[----:B------:R-:W-:Y:S01]  /*0a40*/  ULDC.64 UR6, c[0x4][0x88] ;  /* 0x0100220000067ab9 */ /* 0x000fe20000000a00 */
[----:B------:R-:W-:Y:S01]  /*0a50*/  IMAD.MOV.U32 R21, RZ, RZ, RZ ;  /* 0x000000ffff157224 */ /* 0x000fe200078e00ff */
[----:B------:R-:W-:Y:S01]  /*0a60*/  LOP3.LUT R27, R16, 0x80000000, RZ, 0xfc, !PT ;  /* 0x80000000101b7812 */ /* 0x000fe200078efcff */
[----:B------:R-:W-:Y:S02]  /*0a70*/  IMAD.MOV.U32 R20, RZ, RZ, R1 ;  /* 0x000000ffff147224 */ /* 0x000fe400078e0001 */
.L_x_1166:
[----:B------:R-:W-:Y:S02]  /*0a80*/  IMAD.U32 R16, RZ, RZ, UR6 ;  /* 0x00000006ff107e24 */ /* 0x000fe4000f8e00ff */
[----:B------:R-:W-:-:S05]  /*0a90*/  IMAD.U32 R17, RZ, RZ, UR7 ;  /* 0x00000007ff117e24 */ /* 0x000fca000f8e00ff */
[----:B------:R-:W2:Y:S01]  /*0aa0*/  LDG.E.CONSTANT R16, [R16.64] ;  /* 0x0000000810107981 */ /* 0x000ea2000c1e9900 */
[----:B------:R-:W-:Y:S01]  /*0ab0*/  IADD3 R21, R21, 0x1, RZ ;  /* 0x0000000115157810 */ /* 0x000fe20007ffe0ff */
[----:B------:R-:W-:-:S03]  /*0ac0*/  UIADD3 UR6, UP0, UR6, 0x4, URZ ;  /* 0x0000000406067890 */ /* 0x000fc6000ff1e03f */
[----:B------:R-:W-:Y:S01]  /*0ad0*/  ISETP.NE.AND P2, PT, R21, 0x6, PT ;  /* 0x000000061500780c */ /* 0x000fe20003f45270 */
[----:B------:R-:W-:Y:S01]  /*0ae0*/  UIADD3.X UR7, URZ, UR7, URZ, UP0, !UPT ;  /* 0x000000073f077290 */ /* 0x000fe200087fe43f */
[----:B--2---:R-:W-:-:S05]  /*0af0*/  IMAD.WIDE.U32 R18, R16, R27, RZ ;  /* 0x0000001b10127225 */ /* 0x004fca00078e00ff */
[----:B------:R-:W-:-:S04]  /*0b00*/  IADD3 R25, P3, R18, R23, RZ ;  /* 0x0000001712197210 */ /* 0x000fc80007f7e0ff */
[----:B------:R-:W-:Y:S01]  /*0b10*/  IADD3.X R23, R19, UR4, RZ, P3, !PT ;  /* 0x0000000413177c10 */ /* 0x000fe20009ffe4ff */
[----:B------:R0:W-:Y:S02]  /*0b20*/  STL [R20], R25 ;  /* 0x0000001914007387 */ /* 0x0001e40000100800 */
[----:B0-----:R-:W-:Y:S01]  /*0b30*/  IADD3 R20, R20, 0x4, RZ ;  /* 0x0000000414147810 */ /* 0x001fe20007ffe0ff */
[----:B------:R-:W-:Y:S05]  /*0b40*/  @P2 BRA `(.L_x_1166) ;  /* 0xffffff3000002947 */ /* 0x000fea000383ffff */
[----:B------:R-:W-:Y:S01]  /*0b50*/  SHF.R.U32.HI R16, RZ, 0x17, R12 ;  /* 0x00000017ff107819 */ /* 0x000fe2000001160c */
[----:B------:R0:W-:Y:S03]  /*0b60*/  STL [R1+0x18], R23 ;  /* 0x0000181701007387 */ /* 0x0001e60000100800 */
[----:B------:R-:W-:-:S04]  /*0b70*/  LOP3.LUT R16, R16, 0xff, RZ, 0xc0, !PT ;  /* 0x000000ff10107812 */ /* 0x000fc800078ec0ff */
[----:B------:R-:W-:-:S04]  /*0b80*/  IADD3 R16, R16, -0x80, RZ ;  /* 0xffffff8010107810 */ /* 0x000fc80007ffe0ff */
[----:B------:R-:W-:Y:S02]  /*0b90*/  LOP3.LUT P2, R21, R16, 0x1f, RZ, 0xc0, !PT ;  /* 0x0000001f10157812 */ /* 0x000fe4000784c0ff */
[----:B------:R-:W-:-:S04]  /*0ba0*/  SHF.R.U32.HI R16, RZ, 0x5, R16 ;  /* 0x00000005ff107819 */ /* 0x000fc80000011610 */
[C---:B------:R-:W-:Y:S02]  /*0bb0*/  IADD3 R18, -R16.reuse, 0x4, RZ ;  /* 0x0000000410127810 */ /* 0x040fe40007ffe1ff */
[----:B------:R-:W-:-:S05]  /*0bc0*/  IADD3 R16, -R16, 0x6, RZ ;  /* 0x0000000610107810 */ /* 0x000fca0007ffe1ff */
[--C-:B------:R-:W-:Y:S02]  /*0bd0*/  @P2 IMAD R25, R18, 0x4, R1.reuse ;  /* 0x0000000412192824 */ /* 0x100fe400078e0201 */
[----:B------:R-:W-:-:S03]  /*0be0*/  IMAD R24, R16, 0x4, R1 ;  /* 0x0000000410187824 */ /* 0x000fc600078e0201 */
[----:B------:R-:W2:Y:S04]  /*0bf0*/  @P2 LDL R19, [R25] ;  /* 0x0000000019132983 */ /* 0x000ea80000100800 */
[----:B------:R-:W3:Y:S04]  /*0c00*/  LDL R20, [R24] ;  /* 0x0000000018147983 */ /* 0x000ee80000100800 */
[----:B------:R-:W4:Y:S01]  /*0c10*/  LDL R17, [R24+-0x4] ;  /* 0xfffffc0018117983 */ /* 0x000f220000100800 */
[----:B------:R-:W-:-:S04]  /*0c20*/  @P2 IADD3 R16, -R21, 0x20, RZ ;  /* 0x0000002015102810 */ /* 0x000fc80007ffe1ff */
[-C--:B--2---:R-:W-:Y:S02]  /*0c30*/  @P2 SHF.R.U32.HI R18, RZ, R16.reuse, R19 ;  /* 0x00000010ff122219 */ /* 0x084fe40000011613 */
[-C--:B---3--:R-:W-:Y:S02]  /*0c40*/  @P2 SHF.L.U32 R19, R20, R21.reuse, RZ ;  /* 0x0000001514132219 */ /* 0x088fe400000006ff */
[----:B----4-:R-:W-:Y:S02]  /*0c50*/  @P2 SHF.R.U32.HI R16, RZ, R16, R17 ;  /* 0x00000010ff102219 */ /* 0x010fe40000011611 */
[----:B------:R-:W-:-:S03]  /*0c60*/  @P2 SHF.L.U32 R21, R17, R21, RZ ;  /* 0x0000001511152219 */ /* 0x000fc600000006ff */
[----:B------:R-:W-:Y:S02]  /*0c70*/  @P2 IMAD.IADD R20, R16, 0x1, R19 ;  /* 0x0000000110142824 */ /* 0x000fe400078e0213 */
[----:B------:R-:W-:Y:S01]  /*0c80*/  @P2 IMAD.IADD R17, R18, 0x1, R21 ;  /* 0x0000000112112824 */ /* 0x000fe200078e0215 */
[----:B------:R-:W-:-:S03]  /*0c90*/  LOP3.LUT P3, R21, R12, 0x80000000, RZ, 0xc0, !PT ;  /* 0x800000000c157812 */ /* 0x000fc6000786c0ff */
[C---:B------:R-:W-:Y:S01]  /*0ca0*/  IMAD.SHL.U32 R16, R17.reuse, 0x4, RZ ;  /* 0x0000000411107824 */ /* 0x040fe200078e00ff */
[----:B------:R-:W-:-:S04]  /*0cb0*/  SHF.L.U32.HI R18, R17, 0x2, R20 ;  /* 0x0000000211127819 */ /* 0x000fc80000010614 */
[----:B0-----:R-:W-:-:S04]  /*0cc0*/  SHF.R.U32.HI R23, RZ, 0x1f, R18 ;  /* 0x0000001fff177819 */ /* 0x001fc80000011612 */
[----:B------:R-:W-:Y:S02]  /*0cd0*/  ISETP.NE.AND P2, PT, R23, RZ, PT ;  /* 0x000000ff1700720c */ /* 0x000fe40003f45270 */
[----:B------:R-:W-:-:S11]  /*0ce0*/  LEA.HI R20, R20, R23, RZ, 0x2 ;  /* 0x0000001714147211 */ /* 0x000fd600078f10ff */
[----:B------:R-:W-:Y:S02]  /*0cf0*/  @P2 LOP3.LUT R18, RZ, R18, RZ, 0x33, !PT ;  /* 0x00000012ff122212 */ /* 0x000fe400078e33ff */
[----:B------:R-:W-:Y:S02]  /*0d00*/  @P2 LOP3.LUT R16, RZ, R16, RZ, 0x33, !PT ;  /* 0x00000010ff102212 */ /* 0x000fe400078e33ff */
[----:B------:R-:W-:Y:S01]  /*0d10*/  @P2 LOP3.LUT R21, R21, 0x80000000, RZ, 0x3c, !PT ;  /* 0x8000000015152812 */ /* 0x000fe200078e3cff */
[----:B------:R-:W-:-:S03]  /*0d20*/  IMAD.MOV.U32 R17, RZ, RZ, R18 ;  /* 0x000000ffff117224 */ /* 0x000fc600078e0012 */
[----:B------:R-:W-:Y:S01]  /*0d30*/  ISETP.NE.AND P2, PT, R21, RZ, PT ;  /* 0x000000ff1500720c */ /* 0x000fe20003f45270 */
[----:B------:R-:W-:Y:S02]  /*0d40*/  IMAD.MOV R21, RZ, RZ, -R20 ;  /* 0x000000ffff157224 */ /* 0x000fe400078e0a14 */
[----:B------:R-:W0:Y:S02]  /*0d50*/  I2F.F64.S64 R16, R16 ;  /* 0x0000001000107312 */ /* 0x000e240000301c00 */
[----:B------:R-:W-:Y:S01]  /*0d60*/  @P3 IMAD.MOV.U32 R20, RZ, RZ, R21 ;  /* 0x000000ffff143224 */ /* 0x000fe200078e0015 */
[----:B0-----:R-:W0:-:S10]  /*0d70*/  DMUL R18, R16, c[0x2][0x0] ;  /* 0x0080000010127a28 */ /* 0x001e140000000000 */
[----:B0-----:R-:W0:Y:S02]  /*0d80*/  F2F.F32.F64 R18, R18 ;  /* 0x0000001200127310 */ /* 0x001e240000301000 */
[----:B0-----:R-:W-:Y:S01]  /*0d90*/  FSEL R25, R18, -R18, !P2 ;  /* 0x8000001212197208 */ /* 0x001fe20005000000 */
[----:B------:R-:W-:Y:S05]  /*0da0*/  BRA `(.L_x_1164) ;  /* 0x0000002000007947 */ /* 0x000fea0003800000 */
.L_x_1165:
[----:B------:R-:W-:Y:S01]  /*0db0*/  FMUL R25, RZ, R12 ;  /* 0x0000000cff197220 */ /* 0x000fe20000400000 */
[----:B------:R-:W-:Y:S02]  /*0dc0*/  IMAD.MOV.U32 R20, RZ, RZ, RZ ;  /* 0x000000ffff147224 */ /* 0x000fe400078e00ff */
.L_x_1164:
[----:B------:R-:W-:Y:S05]  /*0dd0*/  BSYNC B1 ;  /* 0x0000000000017941 */ /* 0x000fea0003800000 */
.L_x_1163:
[----:B------:R-:W-:Y:S01]  /*0de0*/  FMUL R21, R14, 0.63661974668502807617 ;  /* 0x3f22f9830e157820 */ /* 0x000fe20000400000 */
[----:B------:R-:W-:Y:S01]  /*0df0*/  LOP3.LUT P2, RZ, R20, 0x1, RZ, 0xc0, !PT ;  /* 0x0000000114ff7812 */ /* 0x000fe2000784c0ff */
[----:B------:R-:W-:Y:S01]  /*0e00*/  IMAD.MOV.U32 R23, RZ, RZ, 0x3c0885e4 ;  /* 0x3c0885e4ff177424 */ /* 0x000fe200078e00ff */
[C---:B------:R-:W-:Y:S01]  /*0e10*/  FMUL R26, R25.reuse, R25 ;  /* 0x00000019191a7220 */ /* 0x040fe20000400000 */
[----:B------:R-:W-:Y:S01]  /*0e20*/  IMAD.MOV.U32 R24, RZ, RZ, 0x3e2aaaa8 ;  /* 0x3e2aaaa8ff187424 */ /* 0x000fe200078e00ff */
[----:B------:R-:W-:Y:S01]  /*0e30*/  FSEL R28, R25, 1, !P2 ;  /* 0x3f800000191c7808 */ /* 0x000fe20005000000 */
[----:B------:R-:W0:Y:S01]  /*0e40*/  F2I.NTZ R21, R21 ;  /* 0x0000001500157305 */ /* 0x000e220000203100 */
[----:B------:R-:W-:Y:S01]  /*0e50*/  IMAD.MOV.U32 R16, RZ, RZ, -0x46b2bead ;  /* 0xb94d4153ff107424 */ /* 0x000fe200078e00ff */
[----:B------:R-:W-:Y:S01]  /*0e60*/  FSEL R17, R23, 0.041666727513074874878, !P2 ;  /* 0x3d2aaabb17117808 */ /* 0x000fe20005000000 */
[----:B------:R-:W-:Y:S01]  /*0e70*/  BSSY B1, `(.L_x_1167) ;  /* 0x000004f000017945 */ /* 0x000fe20003800000 */
[----:B------:R-:W-:-:S02]  /*0e80*/  FSEL R19, -R24, -0.4999999701976776123, !P2 ;  /* 0xbeffffff18137808 */ /* 0x000fc40005000100 */
[----:B------:R-:W-:Y:S02]  /*0e90*/  LOP3.LUT P3, RZ, R20, 0x2, RZ, 0xc0, !PT ;  /* 0x0000000214ff7812 */ /* 0x000fe4000786c0ff */
[----:B------:R-:W-:-:S04]  /*0ea0*/  @P2 IMAD.MOV.U32 R18, RZ, RZ, 0x37cbac00 ;  /* 0x37cbac00ff122424 */ /* 0x000fc800078e00ff */
[----:B------:R-:W-:Y:S01]  /*0eb0*/  @P2 FFMA R16, R26, R18, -0.0013887860113754868507 ;  /* 0xbab607ed1a102423 */ /* 0x000fe20000000012 */
[----:B------:R-:W-:Y:S02]  /*0ec0*/  FSETP.GE.AND P2, PT, |R14|, 105615, PT ;  /* 0x47ce47800e00780b */ /* 0x000fe40003f46200 */
[----:B0-----:R-:W-:Y:S01]  /*0ed0*/  I2FP.F32.S32 R27, R21 ;  /* 0x00000015001b7245 */ /* 0x001fe20000201400 */
[----:B------:R-:W-:-:S04]  /*0ee0*/  FFMA R16, R26, R16, R17 ;  /* 0x000000101a107223 */ /* 0x000fc80000000011 */
[C---:B------:R-:W-:Y:S01]  /*0ef0*/  FFMA R18, R27.reuse, -1.5707962512969970703, R14 ;  /* 0xbfc90fda1b127823 */ /* 0x040fe2000000000e */
[----:B------:R-:W-:Y:S01]  /*0f00*/  FFMA R19, R26, R16, R19 ;  /* 0x000000101a137223 */ /* 0x000fe20000000013 */
[----:B------:R-:W-:Y:S01]  /*0f10*/  FFMA R16, R28, R26, RZ ;  /* 0x0000001a1c107223 */ /* 0x000fe200000000ff */
[----:B------:R-:W-:Y:S01]  /*0f20*/  IMAD.MOV.U32 R26, RZ, RZ, R21 ;  /* 0x000000ffff1a7224 */ /* 0x000fe200078e0015 */
[----:B------:R-:W-:Y:S02]  /*0f30*/  FFMA R18, R27, -7.5497894158615963534e-08, R18 ;  /* 0xb3a221681b127823 */ /* 0x000fe40000000012 */
[----:B------:R-:W-:Y:S02]  /*0f40*/  FFMA R28, R19, R16, R28 ;  /* 0x00000010131c7223 */ /* 0x000fe4000000001c */
[----:B------:R-:W-:Y:S02]  /*0f50*/  FFMA R25, R27, -5.3903029534742383927e-15, R18 ;  /* 0xa7c234c51b197823 */ /* 0x000fe40000000012 */
[----:B------:R-:W-:-:S02]  /*0f60*/  @P3 FFMA R28, R28, -1, RZ ;  /* 0xbf8000001c1c3823 */ /* 0x000fc400000000ff */
[----:B------:R-:W-:Y:S01]  /*0f70*/  IMAD.MOV.U32 R20, RZ, RZ, R25 ;  /* 0x000000ffff147224 */ /* 0x000fe200078e0019 */
[----:B------:R-:W-:Y:S05]  /*0f80*/  @!P2 BRA `(.L_x_1168) ;  /* 0x000003d00000a947 */ /* 0x000fea0003800000 */
[----:B------:R-:W-:-:S13]  /*0f90*/  FSETP.NEU.AND P3, PT, |R14|, +INF , PT ;  /* 0x7f8000000e00780b */ /* 0x000fda0003f6d200 */
[----:B------:R-:W-:Y:S05]  /*0fa0*/  @!P3 BRA `(.L_x_1169) ;  /* 0x000003900000b947 */ /* 0x000fea0003800000 */
[----:B------:R-:W-:Y:S01]  /*0fb0*/  SHF.R.U32.HI R16, RZ, 0x17, R14 ;  /* 0x00000017ff107819 */ /* 0x000fe2000001160e */
[----:B------:R-:W-:Y:S01]  /*0fc0*/  IMAD.SHL.U32 R32, R14, 0x100, RZ ;  /* 0x000001000e207824 */ /* 0x000fe200078e00ff */
[----:B------:R-:W-:Y:S01]  /*0fd0*/  UMOV UR4, URZ ;  /* 0x0000003f00047c82 */ /* 0x000fe20008000000 */
[----:B------:R-:W-:Y:S01]  /*0fe0*/  IMAD.MOV.U32 R27, RZ, RZ, RZ ;  /* 0x000000ffff1b7224 */ /* 0x000fe200078e00ff */
[----:B------:R-:W-:Y:S02]  /*0ff0*/  LOP3.LUT R16, R16, 0xff, RZ, 0xc0, !PT ;  /* 0x000000ff10107812 */ /* 0x000fe400078ec0ff */
[----:B------:R-:W-:Y:S02]  /*1000*/  LOP3.LUT R32, R32, 0x80000000, RZ, 0xfc, !PT ;  /* 0x8000000020207812 */ /* 0x000fe400078efcff */
[----:B------:R-:W-:Y:S02]  /*1010*/  IADD3 R29, R16, -0x80, RZ ;  /* 0xffffff80101d7810 */ /* 0x000fe40007ffe0ff */
[----:B------:R-:W-:-:S02]  /*1020*/  CS2R R16, SRZ ;  /* 0x0000000000107805 */ /* 0x000fc4000001ff00 */
[----:B------:R-:W-:-:S04]  /*1030*/  SHF.R.U32.HI R31, RZ, 0x5, R29 ;  /* 0x00000005ff1f7819 */ /* 0x000fc8000001161d */
.L_x_1170:
[C---:B0-----:R-:W-:Y:S01]  /*1040*/  IMAD.SHL.U32 R30, R16.reuse, 0x4, RZ ;  /* 0x00000004101e7824 */ /* 0x041fe200078e00ff */
[----:B------:R-:W-:-:S04]  /*1050*/  SHF.L.U64.HI R17, R16, 0x2, R17 ;  /* 0x0000000210117819 */ /* 0x000fc80000010211 */
[----:B------:R-:W-:-:S04]  /*1060*/  IADD3 R18, P3, R30, c[0x4][0x88], RZ ;  /* 0x010022001e127a10 */ /* 0x000fc80007f7e0ff */
[----:B------:R-:W-:-:S06]  /*1070*/  IADD3.X R19, R17, c[0x4][0x8c], RZ, P3, !PT ;  /* 0x0100230011137a10 */ /* 0x000fcc0001ffe4ff */
[----:B------:R-:W2:Y:S01]  /*1080*/  LDG.E.CONSTANT R19, [R18.64] ;  /* 0x0000000812137981 */ /* 0x000ea2000c1e9900 */
[----:B------:R-:W-:Y:S01]  /*1090*/  IMAD.IADD R30, R1, 0x1, R30 ;  /* 0x00000001011e7824 */ /* 0x000fe200078e021e */
[----:B------:R-:W-:-:S04]  /*10a0*/  IADD3 R16, R16, 0x1, RZ ;  /* 0x0000000110107810 */ /* 0x000fc80007ffe0ff */
[----:B------:R-:W-:Y:S02]  /*10b0*/  ISETP.NE.AND P3, PT, R16, 0x6, PT ;  /* 0x000000061000780c */ /* 0x000fe40003f65270 */
[----:B------:R-:W-:Y:S01]  /*10c0*/  SHF.R.S32.HI R17, RZ, 0x1f, R16 ;  /* 0x0000001fff117819 */ /* 0x000fe20000011410 */
[----:B--2---:R-:W-:-:S05]  /*10d0*/  IMAD.WIDE.U32 R20, R19, R32, RZ ;  /* 0x0000002013147225 */ /* 0x004fca00078e00ff */
[----:B------:R-:W-:-:S04]  /*10e0*/  IADD3 R33, P4, R20, R27, RZ ;  /* 0x0000001b14217210 */ /* 0x000fc80007f9e0ff */
[----:B------:R-:W-:Y:S01]  /*10f0*/  IADD3.X R27, R21, UR4, RZ, P4, !PT ;  /* 0x00000004151b7c10 */ /* 0x000fe2000a7fe4ff */
[----:B------:R0:W-:Y:S01]  /*1100*/  STL [R30], R33 ;  /* 0x000000211e007387 */ /* 0x0001e20000100800 */
[----:B------:R-:W-:Y:S05]  /*1110*/  @P3 BRA `(.L_x_1170) ;  /* 0xffffff2000003947 */ /* 0x000fea000383ffff */
[----:B------:R-:W-:Y:S01]  /*1120*/  LOP3.LUT P3, R21, R29, 0x1f, RZ, 0xc0, !PT ;  /* 0x0000001f1d157812 */ /* 0x000fe2000786c0ff */
[----:B------:R1:W-:Y:S01]  /*1130*/  STL [R1+0x18], R27 ;  /* 0x0000181b01007387 */ /* 0x0003e20000100800 */
[C---:B0-----:R-:W-:Y:S02]  /*1140*/  IADD3 R30, -R31.reuse, 0x4, RZ ;  /* 0x000000041f1e7810 */ /* 0x041fe40007ffe1ff */
[----:B------:R-:W-:-:S05]  /*1150*/  IADD3 R16, -R31, 0x6, RZ ;  /* 0x000000061f107810 */ /* 0x000fca0007ffe1ff */
[----:B------:R-:W-:-:S04]  /*1160*/  IMAD R29, R16, 0x4, R1 ;  /* 0x00000004101d7824 */ /* 0x000fc800078e0201 */
[----:B------:R-:W-:Y:S01]  /*1170*/  @P3 IMAD R30, R30, 0x4, R1 ;  /* 0x000000041e1e3824 */ /* 0x000fe200078e0201 */
[----:B------:R-:W2:Y:S04]  /*1180*/  LDL R20, [R29] ;  /* 0x000000001d147983 */ /* 0x000ea80000100800 */
[----:B------:R-:W3:Y:S04]  /*1190*/  @P3 LDL R19, [R30] ;  /* 0x000000001e133983 */ /* 0x000ee80000100800 */
[----:B------:R-:W4:Y:S01]  /*11a0*/  LDL R17, [R29+-0x4] ;  /* 0xfffffc001d117983 */ /* 0x000f220000100800 */
[----:B------:R-:W-:-:S04]  /*11b0*/  @P3 IADD3 R16, -R21, 0x20, RZ ;  /* 0x0000002015103810 */ /* 0x000fc80007ffe1ff */
[-C--:B---3--:R-:W-:Y:S02]  /*11c0*/  @P3 SHF.R.U32.HI R18, RZ, R16.reuse, R19 ;  /* 0x00000010ff123219 */ /* 0x088fe40000011613 */
[-C--:B--2---:R-:W-:Y:S02]  /*11d0*/  @P3 SHF.L.U32 R19, R20, R21.reuse, RZ ;  /* 0x0000001514133219 */ /* 0x084fe400000006ff */
[----:B----4-:R-:W-:Y:S02]  /*11e0*/  @P3 SHF.R.U32.HI R16, RZ, R16, R17 ;  /* 0x00000010ff103219 */ /* 0x010fe40000011611 */
[----:B------:R-:W-:-:S03]  /*11f0*/  @P3 SHF.L.U32 R21, R17, R21, RZ ;  /* 0x0000001511153219 */ /* 0x000fc600000006ff */
[----:B------:R-:W-:Y:S02]  /*1200*/  @P3 IMAD.IADD R20, R16, 0x1, R19 ;  /* 0x0000000110143824 */ /* 0x000fe400078e0213 */
[----:B------:R-:W-:-:S05]  /*1210*/  @P3 IMAD.IADD R17, R18, 0x1, R21 ;  /* 0x0000000112113824 */ /* 0x000fca00078e0215 */
[----:B------:R-:W-:-:S04]  /*1220*/  SHF.L.U32.HI R18, R17, 0x2, R20 ;  /* 0x0000000211127819 */ /* 0x000fc80000010614 */
[----:B------:R-:W-:-:S04]  /*1230*/  SHF.R.U32.HI R21, RZ, 0x1f, R18 ;  /* 0x0000001fff157819 */ /* 0x000fc80000011612 */
[----:B------:R-:W-:Y:S01]  /*1240*/  ISETP.NE.AND P4, PT, R21, RZ, PT ;  /* 0x000000ff1500720c */ /* 0x000fe20003f85270 */
[----:B------:R-:W-:-:S12]  /*1250*/  IMAD.SHL.U32 R16, R17, 0x4, RZ ;  /* 0x0000000411107824 */ /* 0x000fd800078e00ff */
[----:B------:R-:W-:Y:S02]  /*1260*/  @P4 LOP3.LUT R18, RZ, R18, RZ, 0x33, !PT ;  /* 0x00000012ff124212 */ /* 0x000fe400078e33ff */
[----:B------:R-:W-:-:S03]  /*1270*/  @P4 LOP3.LUT R16, RZ, R16, RZ, 0x33, !PT ;  /* 0x00000010ff104212 */ /* 0x000fc600078e33ff */
[----:B------:R-:W-:-:S06]  /*1280*/  IMAD.MOV.U32 R17, RZ, RZ, R18 ;  /* 0x000000ffff117224 */ /* 0x000fcc00078e0012 */
[----:B------:R-:W0:Y:S01]  /*1290*/  I2F.F64.S64 R16, R16 ;  /* 0x0000001000107312 */ /* 0x000e220000301c00 */
[----:B-1----:R-:W-:Y:S01]  /*12a0*/  LOP3.LUT P3, R27, R14, 0x80000000, RZ, 0xc0, !PT ;  /* 0x800000000e1b7812 */ /* 0x002fe2000786c0ff */
[----:B0-----:R-:W0:Y:S01]  /*12b0*/  DMUL R18, R16, c[0x2][0x0] ;  /* 0x0080000010127a28 */ /* 0x001e220000000000 */
[----:B------:R-:W-:-:S09]  /*12c0*/  LEA.HI R21, R20, R21, RZ, 0x2 ;  /* 0x0000001514157211 */ /* 0x000fd200078f10ff */
[----:B0-----:R-:W0:Y:S01]  /*12d0*/  F2F.F32.F64 R18, R18 ;  /* 0x0000001200127310 */ /* 0x001e220000301000 */
[----:B------:R-:W-:Y:S01]  /*12e0*/  @P4 LOP3.LUT R27, R27, 0x80000000, RZ, 0x3c, !PT ;  /* 0x800000001b1b4812 */ /* 0x000fe200078e3cff */
[----:B------:R-:W-:-:S03]  /*12f0*/  IMAD.MOV R20, RZ, RZ, -R21 ;  /* 0x000000ffff147224 */ /* 0x000fc600078e0a15 */
[----:B------:R-:W-:Y:S01]  /*1300*/  ISETP.NE.AND P4, PT, R27, RZ, PT ;  /* 0x000000ff1b00720c */ /* 0x000fe20003f85270 */
[----:B------:R-:W-:-:S03]  /*1310*/  @P3 IMAD.MOV.U32 R21, RZ, RZ, R20 ;  /* 0x000000ffff153224 */ /* 0x000fc600078e0014 */
[----:B0-----:R-:W-:Y:S01]  /*1320*/  FSEL R20, R18, -R18, !P4 ;  /* 0x8000001212147208 */ /* 0x001fe20006000000 */
[----:B------:R-:W-:Y:S05]  /*1330*/  BRA `(.L_x_1168) ;  /* 0x0000002000007947 */ /* 0x000fea0003800000 */
.L_x_1169:
[----:B------:R-:W-:Y:S01]  /*1340*/  FMUL R20, RZ, R14 ;  /* 0x0000000eff147220 */ /* 0x000fe20000400000 */
[----:B------:R-:W-:Y:S02]  /*1350*/  IMAD.MOV.U32 R21, RZ, RZ, RZ ;  /* 0x000000ffff157224 */ /* 0x000fe400078e00ff */
.L_x_1168:
[----:B------:R-:W-:Y:S05]  /*1360*/  BSYNC B1 ;  /* 0x0000000000017941 */ /* 0x000fea0003800000 */
.L_x_1167:
[----:B------:R-:W-:Y:S01]  /*1370*/  IADD3 R21, R21, 0x1, RZ ;  /* 0x0000000115157810 */ /* 0x000fe20007ffe0ff */
[----:B------:R-:W-:Y:S01]  /*1380*/  FMUL R18, R20, R20 ;  /* 0x0000001414127220 */ /* 0x000fe20000400000 */
[----:B------:R-:W-:Y:S01]  /*1390*/  IMAD.MOV.U32 R16, RZ, RZ, -0x46b2bead ;  /* 0xb94d4153ff107424 */ /* 0x000fe200078e00ff */
[----:B------:R-:W-:Y:S01]  /*13a0*/  FMUL R28, R15, R28 ;  /* 0x0000001c0f1c7220 */ /* 0x000fe20000400000 */
[C---:B------:R-:W-:Y:S01]  /*13b0*/  LOP3.LUT P4, RZ, R21.reuse, 0x1, RZ, 0xc0, !PT ;  /* 0x0000000115ff7812 */ /* 0x040fe2000788c0ff */
[----:B------:R-:W-:Y:S01]  /*13c0*/  BSSY B1, `(.L_x_1171) ;  /* 0x000004d000017945 */ /* 0x000fe20003800000 */
[----:B------:R-:W-:Y:S01]  /*13d0*/  LOP3.LUT P3, RZ, R21, 0x2, RZ, 0xc0, !PT ;  /* 0x0000000215ff7812 */ /* 0x000fe2000786c0ff */
[----:B------:R-:W-:Y:S01]  /*13e0*/  IMAD.MOV.U32 R21, RZ, RZ, R13 ;  /* 0x000000ffff157224 */ /* 0x000fe200078e000d */
[----:B------:R-:W-:-:S02]  /*13f0*/  FSEL R17, R23, 0.041666727513074874878, !P4 ;  /* 0x3d2aaabb17117808 */ /* 0x000fc40006000000 */
[----:B------:R-:W-:Y:S01]  /*1400*/  FSEL R27, R20, 1, !P4 ;  /* 0x3f800000141b7808 */ /* 0x000fe20006000000 */
[----:B------:R-:W-:-:S06]  /*1410*/  IMAD.MOV.U32 R20, RZ, RZ, R22 ;  /* 0x000000ffff147224 */ /* 0x000fcc00078e0016 */
[----:B------:R-:W-:-:S04]  /*1420*/  @P4 IMAD.MOV.U32 R19, RZ, RZ, 0x37cbac00 ;  /* 0x37cbac00ff134424 */ /* 0x000fc800078e00ff */
[----:B------:R-:W-:Y:S01]  /*1430*/  @P4 FFMA R16, R18, R19, -0.0013887860113754868507 ;  /* 0xbab607ed12104423 */ /* 0x000fe20000000013 */
[----:B------:R-:W-:-:S03]  /*1440*/  FSEL R19, -R24, -0.4999999701976776123, !P4 ;  /* 0xbeffffff18137808 */ /* 0x000fc60006000100 */
[----:B------:R-:W-:Y:S01]  /*1450*/  FFMA R16, R18, R16, R17 ;  /* 0x0000001012107223 */ /* 0x000fe20000000011 */
[----:B------:R-:W-:-:S03]  /*1460*/  FFMA R17, R27, R18, RZ ;  /* 0x000000121b117223 */ /* 0x000fc600000000ff */
[----:B------:R-:W-:-:S04]  /*1470*/  FFMA R16, R18, R16, R19 ;  /* 0x0000001012107223 */ /* 0x000fc80000000013 */
[----:B------:R-:W-:-:S04]  /*1480*/  FFMA R27, R16, R17, R27 ;  /* 0x00000011101b7223 */ /* 0x000fc8000000001b */
[----:B------:R-:W-:-:S04]  /*1490*/  @P3 FFMA R27, R27, -1, RZ ;  /* 0xbf8000001b1b3823 */ /* 0x000fc800000000ff */
[----:B------:R-:W-:Y:S01]  /*14a0*/  FMUL R27, R28, R27 ;  /* 0x0000001b1c1b7220 */ /* 0x000fe20000400000 */
        /* <DEDUP_REMOVED lines=12> */
.L_x_1174:
        /* <DEDUP_REMOVED lines=48> */
.L_x_1173:
[----:B------:R-:W-:Y:S01]  /*1870*/  FMUL R21, RZ, R12 ;  /* 0x0000000cff157220 */ /* 0x000fe20000400000 */
[----:B------:R-:W-:Y:S02]  /*1880*/  IMAD.MOV.U32 R20, RZ, RZ, RZ ;  /* 0x000000ffff147224 */ /* 0x000fe400078e00ff */
.L_x_1172:
[----:B------:R-:W-:Y:S05]  /*1890*/  BSYNC B1 ;  /* 0x0000000000017941 */ /* 0x000fea0003800000 */
.L_x_1171:
[C---:B------:R-:W-:Y:S01]  /*18a0*/  LOP3.LUT P4, RZ, R20.reuse, 0x1, RZ, 0xc0, !PT ;  /* 0x0000000114ff7812 */ /* 0x040fe2000788c0ff */
[----:B------:R-:W-:Y:S01]  /*18b0*/  FMUL R18, R21, R21 ;  /* 0x0000001515127220 */ /* 0x000fe20000400000 */
[----:B------:R-:W-:Y:S01]  /*18c0*/  IMAD.MOV.U32 R16, RZ, RZ, -0x46b2bead ;  /* 0xb94d4153ff107424 */ /* 0x000fe200078e00ff */
[----:B------:R-:W-:Y:S01]  /*18d0*/  LOP3.LUT P3, RZ, R20, 0x2, RZ, 0xc0, !PT ;  /* 0x0000000214ff7812 */ /* 0x000fe2000786c0ff */
[----:B------:R-:W-:Y:S01]  /*18e0*/  BSSY B1, `(.L_x_1175) ;  /* 0x0000049000017945 */ /* 0x000fe20003800000 */
[----:B------:R-:W-:Y:S02]  /*18f0*/  FSEL R17, R23, 0.041666727513074874878, !P4 ;  /* 0x3d2aaabb17117808 */ /* 0x000fe40006000000 */
[----:B------:R-:W-:-:S06]  /*1900*/  FSEL R28, R21, 1, !P4 ;  /* 0x3f800000151c7808 */ /* 0x000fcc0006000000 */
[----:B------:R-:W-:-:S04]  /*1910*/  @P4 IMAD.MOV.U32 R19, RZ, RZ, 0x37cbac00 ;  /* 0x37cbac00ff134424 */ /* 0x000fc800078e00ff */
[----:B------:R-:W-:Y:S01]  /*1920*/  @P4 FFMA R16, R18, R19, -0.0013887860113754868507 ;  /* 0xbab607ed12104423 */ /* 0x000fe20000000013 */
[----:B------:R-:W-:-:S03]  /*1930*/  FSEL R19, -R24, -0.4999999701976776123, !P4 ;  /* 0xbeffffff18137808 */ /* 0x000fc60006000100 */
[----:B------:R-:W-:Y:S01]  /*1940*/  FFMA R16, R18, R16, R17 ;  /* 0x0000001012107223 */ /* 0x000fe20000000011 */
[----:B------:R-:W-:-:S03]  /*1950*/  FFMA R17, R28, R18, RZ ;  /* 0x000000121c117223 */ /* 0x000fc600000000ff */
[----:B------:R-:W-:-:S04]  /*1960*/  FFMA R19, R18, R16, R19 ;  /* 0x0000001012137223 */ /* 0x000fc80000000013 */
[----:B------:R-:W-:-:S04]  /*1970*/  FFMA R28, R19, R17, R28 ;  /* 0x00000011131c7223 */ /* 0x000fc8000000001c */
[----:B------:R-:W-:Y:S01]  /*1980*/  @P3 FFMA R28, R28, -1, RZ ;  /* 0xbf8000001c1c3823 */ /* 0x000fe200000000ff */
[----:B------:R-:W-:Y:S05]  /*1990*/  @!P2 BRA `(.L_x_1176) ;  /* 0x000003d00000a947 */ /* 0x000fea0003800000 */
[----:B------:R-:W-:-:S13]  /*19a0*/  FSETP.NEU.AND P2, PT, |R14|, +INF , PT ;  /* 0x7f8000000e00780b */ /* 0x000fda0003f4d200 */
[----:B------:R-:W-:Y:S05]  /*19b0*/  @!P2 BRA `(.L_x_1177) ;  /* 0x000003900000a947 */ /* 0x000fea0003800000 */
[----:B------:R-:W-:Y:S01]  /*19c0*/  SHF.R.U32.HI R16, RZ, 0x17, R14 ;  /* 0x00000017ff107819 */ /* 0x000fe2000001160e */
[----:B------:R-:W-:Y:S01]  /*19d0*/  IMAD.SHL.U32 R31, R14, 0x100, RZ ;  /* 0x000001000e1f7824 */ /* 0x000fe200078e00ff */
[----:B------:R-:W-:Y:S01]  /*19e0*/  CS2R R18, SRZ ;  /* 0x0000000000127805 */ /* 0x000fe2000001ff00 */
[----:B------:R-:W-:Y:S01]  /*19f0*/  IMAD.MOV.U32 R25, RZ, RZ, RZ ;  /* 0x000000ffff197224 */ /* 0x000fe200078e00ff */
[----:B------:R-:W-:Y:S01]  /*1a00*/  LOP3.LUT R16, R16, 0xff, RZ, 0xc0, !PT ;  /* 0x000000ff10107812 */ /* 0x000fe200078ec0ff */
[----:B------:R-:W-:Y:S01]  /*1a10*/  UMOV UR4, URZ ;  /* 0x0000003f00047c82 */ /* 0x000fe20008000000 */
[----:B------:R-:W-:Y:S02]  /*1a20*/  LOP3.LUT R31, R31, 0x80000000, RZ, 0xfc, !PT ;  /* 0x800000001f1f7812 */ /* 0x000fe400078efcff */
[----:B------:R-:W-:-:S04]  /*1a30*/  IADD3 R30, R16, -0x80, RZ ;  /* 0xffffff80101e7810 */ /* 0x000fc80007ffe0ff */
[----:B------:R-:W-:Y:S02]  /*1a40*/  SHF.R.U32.HI R29, RZ, 0x5, R30 ;  /* 0x00000005ff1d7819 */ /* 0x000fe4000001161e */
.L_x_1178:
[C---:B0-----:R-:W-:Y:S01]  /*1a50*/  IMAD.SHL.U32 R26, R18.reuse, 0x4, RZ ;  /* 0x00000004121a7824 */ /* 0x041fe200078e00ff */
[----:B------:R-:W-:-:S04]  /*1a60*/  SHF.L.U64.HI R17, R18, 0x2, R19 ;  /* 0x0000000212117819 */ /* 0x000fc80000010213 */
[----:B------:R-:W-:-:S04]  /*1a70*/  IADD3 R16, P2, R26, c[0x4][0x88], RZ ;  /* 0x010022001a107a10 */ /* 0x000fc80007f5e0ff */
[----:B------:R-:W-:-:S05]  /*1a80*/  IADD3.X R17, R17, c[0x4][0x8c], RZ, P2, !PT ;  /* 0x0100230011117a10 */ /* 0x000fca00017fe4ff */
        /* <DEDUP_REMOVED lines=12> */
[C---:B------:R-:W-:Y:S02]  /*1b50*/  IADD3 R18, -R29.reuse, 0x4, RZ ;  /* 0x000000041d127810 */ /* 0x040fe40007ffe1ff */
[----:B------:R-:W-:-:S05]  /*1b60*/  IADD3 R16, -R29, 0x6, RZ ;  /* 0x000000061d107810 */ /* 0x000fca0007ffe1ff */
[----:B------:R-:W-:-:S04]  /*1b70*/  IMAD R20, R16, 0x4, R1 ;  /* 0x0000000410147824 */ /* 0x000fc800078e0201 */
[----:B------:R-:W-:Y:S01]  /*1b80*/  @P2 IMAD R29, R18, 0x4, R1 ;  /* 0x00000004121d2824 */ /* 0x000fe200078e0201 */
[----:B0-----:R-:W2:Y:S04]  /*1b90*/  LDL R26, [R20] ;  /* 0x00000000141a7983 */ /* 0x001ea80000100800 */
[----:B------:R-:W3:Y:S04]  /*1ba0*/  @P2 LDL R19, [R29] ;  /* 0x000000001d132983 */ /* 0x000ee80000100800 */
[----:B------:R-:W4:Y:S01]  /*1bb0*/  LDL R17, [R20+-0x4] ;  /* 0xfffffc0014117983 */ /* 0x000f220000100800 */
[----:B------:R-:W-:-:S02]  /*1bc0*/  @P2 IADD3 R16, -R21, 0x20, RZ ;  /* 0x0000002015102810 */ /* 0x000fc40007ffe1ff */
[----:B------:R-:W-:Y:S02]  /*1bd0*/  LOP3.LUT P3, R14, R14, 0x80000000, RZ, 0xc0, !PT ;  /* 0x800000000e0e7812 */ /* 0x000fe4000786c0ff */
        /* <DEDUP_REMOVED lines=13> */
[----:B------:R-:W0:Y:S02]  /*1cb0*/  I2F.F64.S64 R16, R16 ;  /* 0x0000001000107312 */ /* 0x000e240000301c00 */
[----:B0-----:R-:W0:Y:S01]  /*1cc0*/  DMUL R18, R16, c[0x2][0x0] ;  /* 0x0080000010127a28 */ /* 0x001e220000000000 */
[----:B------:R-:W-:Y:S02]  /*1cd0*/  @P2 LOP3.LUT R14, R14, 0x80000000, RZ, 0x3c, !PT ;  /* 0x800000000e0e2812 */ /* 0x000fe400078e3cff */
[----:B------:R-:W-:-:S07]  /*1ce0*/  LEA.HI R26, R26, R21, RZ, 0x2 ;  /* 0x000000151a1a7211 */ /* 0x000fce00078f10ff */
[----:B0-----:R-:W1:Y:S01]  /*1cf0*/  F2F.F32.F64 R18, R18 ;  /* 0x0000001200127310 */ /* 0x001e620000301000 */
[----:B------:R-:W-:Y:S01]  /*1d00*/  ISETP.NE.AND P2, PT, R14, RZ, PT ;  /* 0x000000ff0e00720c */ /* 0x000fe20003f45270 */
[----:B------:R-:W-:-:S04]  /*1d10*/  IMAD.MOV R14, RZ, RZ, -R26 ;  /* 0x000000ffff0e7224 */ /* 0x000fc800078e0a1a */
[----:B------:R-:W-:Y:S01]  /*1d20*/  @P3 IMAD.MOV.U32 R26, RZ, RZ, R14 ;  /* 0x000000ffff1a3224 */ /* 0x000fe200078e000e */
[----:B-1----:R-:W-:Y:S01]  /*1d30*/  FSEL R25, R18, -R18, !P2 ;  /* 0x8000001212197208 */ /* 0x002fe20005000000 */
[----:B------:R-:W-:Y:S05]  /*1d40*/  BRA `(.L_x_1176) ;  /* 0x0000002000007947 */ /* 0x000fea0003800000 */
.L_x_1177:
[----:B------:R-:W-:Y:S01]  /*1d50*/  FMUL R25, RZ, R14 ;  /* 0x0000000eff197220 */ /* 0x000fe20000400000 */
[----:B------:R-:W-:Y:S02]  /*1d60*/  IMAD.MOV.U32 R26, RZ, RZ, RZ ;  /* 0x000000ffff1a7224 */ /* 0x000fe400078e00ff */
.L_x_1176:
[----:B------:R-:W-:Y:S05]  /*1d70*/  BSYNC B1 ;  /* 0x0000000000017941 */ /* 0x000fea0003800000 */
.L_x_1175:
[C---:B------:R-:W-:Y:S01]  /*1d80*/  LOP3.LUT P3, RZ, R26.reuse, 0x1, RZ, 0xc0, !PT ;  /* 0x000000011aff7812 */ /* 0x040fe2000786c0ff */
[----:B------:R-:W-:Y:S01]  /*1d90*/  FMUL R18, R25, R25 ;  /* 0x0000001919127220 */ /* 0x000fe20000400000 */
[----:B------:R-:W-:Y:S01]  /*1da0*/  IMAD.MOV.U32 R16, RZ, RZ, -0x46b2bead ;  /* 0xb94d4153ff107424 */ /* 0x000fe200078e00ff */
[----:B------:R-:W-:Y:S01]  /*1db0*/  LOP3.LUT P2, RZ, R26, 0x2, RZ, 0xc0, !PT ;  /* 0x000000021aff7812 */ /* 0x000fe2000784c0ff */
[----:B------:R-:W-:Y:S01]  /*1dc0*/  BSSY B1, `(.L_x_1179) ;  /* 0x000004b000017945 */ /* 0x000fe20003800000 */
[----:B------:R-:W-:Y:S02]  /*1dd0*/  FSEL R17, R23, 0.041666727513074874878, !P3 ;  /* 0x3d2aaabb17117808 */ /* 0x000fe40005800000 */
[----:B------:R-:W-:Y:S01]  /*1de0*/  FSEL R14, R25, 1, !P3 ;  /* 0x3f800000190e7808 */ /* 0x000fe20005800000 */
[----:B------:R-:W-:-:S05]  /*1df0*/  FMUL R25, R15, R28 ;  /* 0x0000001c0f197220 */ /* 0x000fca0000400000 */
        /* <DEDUP_REMOVED lines=14> */
[----:B------:R-:W-:Y:S01]  /*1ee0*/  CS2R R18, SRZ ;  /* 0x0000000000127805 */ /* 0x000fe2000001ff00 */
[----:B------:R-:W-:Y:S01]  /*1ef0*/  UMOV UR4, URZ ;  /* 0x0000003f00047c82 */ /* 0x000fe20008000000 */
[----:B------:R-:W-:Y:S01]  /*1f00*/  LOP3.LUT R14, R13, 0xff, RZ, 0xc0, !PT ;  /* 0x000000ff0d0e7812 */ /* 0x000fe200078ec0ff */
[----:B------:R-:W-:Y:S01]  /*1f10*/  IMAD.MOV.U32 R13, RZ, RZ, RZ ;  /* 0x000000ffff0d7224 */ /* 0x000fe200078e00ff */
[----:B------:R-:W-:Y:S02]  /*1f20*/  LOP3.LUT R31, R16, 0x80000000, RZ, 0xfc, !PT ;  /* 0x80000000101f7812 */ /* 0x000fe400078efcff */
[----:B------:R-:W-:Y:S02]  /*1f30*/  IADD3 R22, R14, -0x80, RZ ;  /* 0xffffff800e167810 */ /* 0x000fe40007ffe0ff */
.L_x_1182:
        /* <DEDUP_REMOVED lines=16> */
[----:B0-----:R-:W-:-:S04]  /*2040*/  SHF.R.U32.HI R14, RZ, 0x5, R22 ;  /* 0x00000005ff0e7819 */ /* 0x001fc80000011616 */
[C---:B------:R-:W-:Y:S02]  /*2050*/  IADD3 R20, -R14.reuse, 0x4, RZ ;  /* 0x000000040e147810 */ /* 0x040fe40007ffe1ff */
[----:B------:R-:W-:-:S05]  /*2060*/  IADD3 R14, -R14, 0x6, RZ ;  /* 0x000000060e0e7810 */ /* 0x000fca0007ffe1ff */
[--C-:B------:R-:W-:Y:S02]  /*2070*/  @P1 IMAD R20, R20, 0x4, R1.reuse ;  /* 0x0000000414141824 */ /* 0x100fe400078e0201 */
[----:B------:R-:W-:-:S03]  /*2080*/  IMAD R18, R14, 0x4, R1 ;  /* 0x000000040e127824 */ /* 0x000fc600078e0201 */
[----:B------:R-:W2:Y:S04]  /*2090*/  @P1 LDL R19, [R20] ;  /* 0x0000000014131983 */ /* 0x000ea80000100800 */
[----:B------:R-:W3:Y:S04]  /*20a0*/  LDL R22, [R18] ;  /* 0x0000000012167983 */ /* 0x000ee80000100800 */
[----:B------:R-:W4:Y:S01]  /*20b0*/  LDL R17, [R18+-0x4] ;  /* 0xfffffc0012117983 */ /* 0x000f220000100800 */
[----:B------:R-:W-:Y:S02]  /*20c0*/  @P1 IADD3 R14, -R21, 0x20, RZ ;  /* 0x00000020150e1810 */ /* 0x000fe40007ffe1ff */
[----:B------:R-:W-:-:S02]  /*20d0*/  LOP3.LUT P2, R12, R12, 0x80000000, RZ, 0xc0, !PT ;  /* 0x800000000c0c7812 */ /* 0x000fc4000784c0ff */
[-C--:B--2---:R-:W-:Y:S02]  /*20e0*/  @P1 SHF.R.U32.HI R16, RZ, R14.reuse, R19 ;  /* 0x0000000eff101219 */ /* 0x084fe40000011613 */
[-C--:B---3--:R-:W-:Y:S02]  /*20f0*/  @P1 SHF.L.U32 R19, R22, R21.reuse, RZ ;  /* 0x0000001516131219 */ /* 0x088fe400000006ff */
[----:B----4-:R-:W-:Y:S02]  /*2100*/  @P1 SHF.R.U32.HI R14, RZ, R14, R17 ;  /* 0x0000000eff0e1219 */ /* 0x010fe40000011611 */
[----:B------:R-:W-:-:S03]  /*2110*/  @P1 SHF.L.U32 R21, R17, R21, RZ ;  /* 0x0000001511151219 */ /* 0x000fc600000006ff */
[----:B------:R-:W-:Y:S02]  /*2120*/  @P1 IMAD.IADD R22, R14, 0x1, R19 ;  /* 0x000000010e161824 */ /* 0x000fe400078e0213 */
[----:B------:R-:W-:-:S04]  /*2130*/  @P1 IMAD.IADD R17, R16, 0x1, R21 ;  /* 0x0000000110111824 */ /* 0x000fc800078e0215 */
[C---:B------:R-:W-:Y:S01]  /*2140*/  IMAD.SHL.U32 R16, R17.reuse, 0x4, RZ ;  /* 0x0000000411107824 */ /* 0x040fe200078e00ff */
[----:B-1----:R-:W-:-:S04]  /*2150*/  SHF.L.U32.HI R13, R17, 0x2, R22 ;  /* 0x00000002110d7819 */ /* 0x002fc80000010616 */
[----:B------:R-:W-:-:S04]  /*2160*/  SHF.R.U32.HI R21, RZ, 0x1f, R13 ;  /* 0x0000001fff157819 */ /* 0x000fc8000001160d */
        /* <DEDUP_REMOVED lines=14> */
.L_x_1181:
[----:B------:R-:W-:Y:S01]  /*2250*/  FMUL R13, RZ, R12 ;  /* 0x0000000cff0d7220 */ /* 0x000fe20000400000 */
[----:B------:R-:W-:Y:S02]  /*2260*/  IMAD.MOV.U32 R22, RZ, RZ, RZ ;  /* 0x000000ffff167224 */ /* 0x000fe400078e00ff */
.L_x_1180:
[----:B------:R-:W-:Y:S05]  /*2270*/  BSYNC B1 ;  /* 0x0000000000017941 */ /* 0x000fea0003800000 */
.L_x_1179:
[----:B------:R-:W-:Y:S01]  /*2280*/  IADD3 R22, R22, 0x1, RZ ;  /* 0x0000000116167810 */ /* 0x000fe20007ffe0ff */
[----:B------:R-:W-:Y:S01]  /*2290*/  IMAD.MOV.U32 R12, RZ, RZ, c[0x0][0x274] ;  /* 0x00009d00ff0c7624 */ /* 0x000fe200078e00ff */
[----:B------:R-:W-:Y:S01]  /*22a0*/  FMUL R9, R9, c[0x0][0x274] ;  /* 0x00009d0009097a20 */ /* 0x000fe20000400000 */
[----:B------:R-:W-:Y:S01]  /*22b0*/  FMUL R7, R7, c[0x0][0x274] ;  /* 0x00009d0007077a20 */ /* 0x000fe20000400000 */
[----:B------:R-:W-:Y:S01]  /*22c0*/  LOP3.LUT P2, RZ, R22, 0x1, RZ, 0xc0, !PT ;  /* 0x0000000116ff7812 */ /* 0x000fe2000784c0ff */
[----:B------:R-:W-:Y:S01]  /*22d0*/  FADD R18, -R12, 1 ;  /* 0x3f8000000c127421 */ /* 0x000fe20000000100 */
[----:B------:R-:W-:Y:S01]  /*22e0*/  FMUL R17, R13, R13 ;  /* 0x0000000d0d117220 */ /* 0x000fe20000400000 */
[----:B------:R-:W-:Y:S01]  /*22f0*/  FMUL R11, R11, c[0x0][0x274] ;  /* 0x00009d000b0b7a20 */ /* 0x000fe20000400000 */
[----:B------:R-:W-:Y:S01]  /*2300*/  FSEL R24, -R24, -0.4999999701976776123, !P2 ;  /* 0xbeffffff18187808 */ /* 0x000fe20005000100 */
[C---:B------:R-:W-:Y:S01]  /*2310*/  FFMA R12, R18.reuse, R6, R9 ;  /* 0x00000006120c7223 */ /* 0x040fe20000000009 */
[----:B------:R-:W-:Y:S01]  /*2320*/  FFMA R16, R18, R4, R7 ;  /* 0x0000000412107223 */ /* 0x000fe20000000007 */
[----:B------:R-:W-:Y:S01]  /*2330*/  IMAD.MOV.U32 R6, RZ, RZ, -0x46b2bead ;  /* 0xb94d4153ff067424 */ /* 0x000fe200078e00ff */
[----:B------:R-:W-:Y:S01]  /*2340*/  FSEL R4, R23, 0.041666727513074874878, !P2 ;  /* 0x3d2aaabb17047808 */ /* 0x000fe20005000000 */
[----:B------:R-:W-:Y:S01]  /*2350*/  ULDC UR5, c[0x0][0x210] ;  /* 0x0000840000057ab9 */ /* 0x000fe20000000800 */
[----:B------:R-:W-:Y:S01]  /*2360*/  LOP3.LUT P1, RZ, R22, 0x2, RZ, 0xc0, !PT ;  /* 0x0000000216ff7812 */ /* 0x000fe2000782c0ff */
[----:B------:R-:W-:Y:S01]  /*2370*/  ULDC UR4, c[0x0][0x1a0] ;  /* 0x0000680000047ab9 */ /* 0x000fe20000000800 */
[----:B------:R-:W-:Y:S01]  /*2380*/  FADD R25, R25, R16 ;  /* 0x0000001019197221 */ /* 0x000fe20000000000 */
[----:B------:R-:W-:Y:S01]  /*2390*/  @P2 IMAD.MOV.U32 R14, RZ, RZ, 0x37cbac00 ;  /* 0x37cbac00ff0e2424 */ /* 0x000fe200078e00ff */
[----:B------:R-:W-:Y:S01]  /*23a0*/  USHF.R.S32.HI UR5, URZ, 0x1f, UR5 ;  /* 0x0000001f3f057899 */ /* 0x000fe20008011405 */
[----:B------:R-:W-:Y:S01]  /*23b0*/  FADD R27, R27, R12 ;  /* 0x0000000c1b1b7221 */ /* 0x000fe20000000000 */
[----:B------:R-:W-:Y:S01]  /*23c0*/  ULDC UR6, c[0x0][0x1d8] ;  /* 0x0000760000067ab9 */ /* 0x000fe20000000800 */
[C---:B------:R-:W-:Y:S01]  /*23d0*/  @P2 FFMA R6, R17.reuse, R14, -0.0013887860113754868507 ;  /* 0xbab607ed11062423 */ /* 0x040fe2000000000e */
[----:B------:R-:W-:Y:S01]  /*23e0*/  FFMA R14, R18, R8, R11 ;  /* 0x00000008120e7223 */ /* 0x000fe2000000000b */
[----:B------:R-:W-:Y:S01]  /*23f0*/  SHF.R.S32.HI R11, RZ, 0x1f, R5 ;  /* 0x0000001fff0b7819 */ /* 0x000fe20000011405 */
[----:B------:R-:W-:Y:S01]  /*2400*/  USHF.R.S32.HI UR4, URZ, 0x1f, UR4 ;  /* 0x0000001f3f047899 */ /* 0x000fe20008011404 */
[----:B------:R-:W-:Y:S01]  /*2410*/  FFMA R4, R17, R6, R4 ;  /* 0x0000000611047223 */ /* 0x000fe20000000004 */
[----:B------:R-:W-:Y:S01]  /*2420*/  IMAD.MOV.U32 R12, RZ, RZ, c[0x0][0x210] ;  /* 0x00008400ff0c7624 */ /* 0x000fe200078e00ff */
[----:B------:R-:W-:Y:S01]  /*2430*/  USHF.R.S32.HI UR6, URZ, 0x1f, UR6 ;  /* 0x0000001f3f067899 */ /* 0x000fe20008011406 */
[----:B------:R-:W-:Y:S01]  /*2440*/  IMAD R16, R11, c[0x0][0x210], RZ ;  /* 0x000084000b107a24 */ /* 0x000fe200078e02ff */
[----:B------:R-:W-:Y:S01]  /*2450*/  FFMA R19, R17, R4, R24 ;  /* 0x0000000411137223 */ /* 0x000fe20000000018 */
[----:B------:R-:W-:Y:S01]  /*2460*/  FSEL R4, R13, 1, !P2 ;  /* 0x3f8000000d047808 */ /* 0x000fe20005000000 */
[----:B------:R-:W-:Y:S01]  /*2470*/  IMAD.MOV.U32 R6, RZ, RZ, c[0x0][0x1a0] ;  /* 0x00006800ff067624 */ /* 0x000fe200078e00ff */
[----:B------:R-:W-:Y:S01]  /*2480*/  BSSY B1, `(.L_x_1183) ;  /* 0x0000025000017945 */ /* 0x000fe20003800000 */
[----:B------:R-:W-:-:S02]  /*2490*/  IMAD R20, R11, c[0x0][0x1a0], RZ ;  /* 0x000068000b147a24 */ /* 0x000fc400078e02ff */
[----:B------:R-:W-:Y:S01]  /*24a0*/  FFMA R17, R4, R17, RZ ;  /* 0x0000001104117223 */ /* 0x000fe200000000ff */
[----:B------:R-:W-:Y:S02]  /*24b0*/  IMAD.MOV.U32 R8, RZ, RZ, c[0x0][0x1d8] ;  /* 0x00007600ff087624 */ /* 0x000fe400078e00ff */
[----:B------:R-:W-:Y:S01]  /*24c0*/  IMAD R18, R11, c[0x0][0x1d8], RZ ;  /* 0x000076000b127a24 */ /* 0x000fe200078e02ff */
[----:B------:R-:W-:Y:S01]  /*24d0*/  FFMA R4, R19, R17, R4 ;  /* 0x0000001113047223 */ /* 0x000fe20000000004 */
[C---:B------:R-:W-:Y:S01]  /*24e0*/  IMAD R21, R5.reuse, UR5, R16 ;  /* 0x0000000505157c24 */ /* 0x040fe2000f8e0210 */
[----:B-----5:R-:W-:Y:S01]  /*24f0*/  FMUL R17, R10, 10000 ;  /* 0x461c40000a117820 */ /* 0x020fe20000400000 */
[C---:B------:R-:W-:Y:S01]  /*2500*/  IMAD.WIDE.U32 R12, R5.reuse, R12, c[0x0][0x1f0] ;  /* 0x00007c00050c7625 */ /* 0x040fe200078e000c */
[----:B------:R-:W0:Y:S01]  /*2510*/  MUFU.RCP R16, c[0x0][0x264] ;  /* 0x0000990000107b08 */ /* 0x000e220000001000 */
[----:B------:R-:W-:Y:S02]  /*2520*/  @P1 FFMA R4, R4, -1, RZ ;  /* 0xbf80000004041823 */ /* 0x000fe400000000ff */
[----:B------:R-:W-:-:S02]  /*2530*/  IMAD.WIDE.U32 R6, R5, R6, c[0x0][0x180] ;  /* 0x0000600005067625 */ /* 0x000fc400078e0006 */
[----:B------:R-:W-:Y:S02]  /*2540*/  FFMA R15, R15, R4, R14 ;  /* 0x000000040f0f7223 */ /* 0x000fe4000000000e */
[C---:B------:R-:W-:Y:S01]  /*2550*/  IMAD R29, R5.reuse, UR4, R20 ;  /* 0x00000004051d7c24 */ /* 0x040fe2000f8e0214 */
[----:B------:R-:W1:Y:S01]  /*2560*/  FCHK P1, R0, c[0x0][0x264] ;  /* 0x0000990000007b02 */ /* 0x000e620000020000 */
[----:B------:R-:W-:-:S04]  /*2570*/  IMAD.WIDE.U32 R8, R5, R8, c[0x0][0x1b8] ;  /* 0x00006e0005087625 */ /* 0x000fc800078e0008 */
[----:B------:R-:W-:Y:S02]  /*2580*/  IMAD R23, R5, UR6, R18 ;  /* 0x0000000605177c24 */ /* 0x000fe4000f8e0212 */
[----:B------:R-:W-:Y:S02]  /*2590*/  IMAD.IADD R13, R13, 0x1, R21 ;  /* 0x000000010d0d7824 */ /* 0x000fe400078e0215 */
[----:B------:R-:W-:Y:S02]  /*25a0*/  IMAD.IADD R7, R7, 0x1, R29 ;  /* 0x0000000107077824 */ /* 0x000fe400078e021d */
[----:B------:R-:W-:Y:S02]  /*25b0*/  IMAD.MOV.U32 R21, RZ, RZ, 0x1 ;  /* 0x00000001ff157424 */ /* 0x000fe400078e00ff */
[----:B------:R-:W-:Y:S02]  /*25c0*/  IMAD.IADD R9, R9, 0x1, R23 ;  /* 0x0000000109097824 */ /* 0x000fe400078e0217 */
[----:B------:R-:W-:Y:S01]  /*25d0*/  IMAD.MOV.U32 R19, RZ, RZ, c[0x0][0x264] ;  /* 0x00009900ff137624 */ /* 0x000fe200078e00ff */
[----:B------:R2:W-:Y:S03]  /*25e0*/  STG.E [R6.64], R21 ;  /* 0x0000001506007986 */ /* 0x0005e6000c101908 */
[C---:B0-----:R-:W-:Y:S01]  /*25f0*/  FFMA R19, R16.reuse, -R19, 1 ;  /* 0x3f80000010137423 */ /* 0x041fe20000000813 */
[----:B------:R0:W-:Y:S03]  /*2600*/  STG.E [R8.64], R27 ;  /* 0x0000001b08007986 */ /* 0x0001e6000c101908 */
[----:B------:R-:W-:Y:S01]  /*2610*/  FFMA R19, R16, R19, R16 ;  /* 0x0000001310137223 */ /* 0x000fe20000000010 */
[----:B------:R0:W-:Y:S03]  /*2620*/  STG.E [R8.64+0x4], R25 ;  /* 0x0000041908007986 */ /* 0x0001e6000c101908 */
[----:B------:R-:W-:Y:S01]  /*2630*/  FFMA R4, R0, R19, RZ ;  /* 0x0000001300047223 */ /* 0x000fe200000000ff */
[----:B------:R0:W-:Y:S03]  /*2640*/  STG.E [R8.64+0x8], R15 ;  /* 0x0000080f08007986 */ /* 0x0001e6000c101908 */
[----:B--2---:R-:W-:Y:S01]  /*2650*/  FFMA R6, R4, -c[0x0][0x264], R0 ;  /* 0x8000990004067a23 */ /* 0x004fe20000000000 */
[----:B------:R0:W-:Y:S03]  /*2660*/  STG.E [R12.64], R17 ;  /* 0x000000110c007986 */ /* 0x0001e6000c101908 */
[----:B------:R-:W-:Y:S01]  /*2670*/  FFMA R19, R19, R6, R4 ;  /* 0x0000000613137223 */ /* 0x000fe20000000004 */
[----:B-1----:R-:W-:Y:S05]  /*2680*/  @!P1 BRA `(.L_x_1184) ;  /* 0x0000004000009947 */ /* 0x002fea0003800000 */
[----:B------:R-:W-:Y:S01]  /*2690*/  IMAD.MOV.U32 R7, RZ, RZ, c[0x0][0x264] ;  /* 0x00009900ff077624 */ /* 0x000fe200078e00ff */
[----:B------:R-:W-:-:S02]  /*26a0*/  MOV R4, 0x26c0 ;  /* 0x000026c000047802 */ /* 0x000fc40000000f00 */
[----:B0-----:R-:W-:Y:S05]  /*26b0*/  CALL.REL.NOINC `($__internal_38_$__cuda_sm3x_div_rn_noftz_f32_slowpath) ;  /* 0x0000035000007944 */ /* 0x001fea0003c00000 */
[----:B0-----:R-:W-:Y:S02]  /*26c0*/  IMAD.MOV.U32 R19, RZ, RZ, R9 ;  /* 0x000000ffff137224 */ /* 0x001fe400078e0009 */
.L_x_1184:
[----:B------:R-:W-:Y:S05]  /*26d0*/  BSYNC B1 ;  /* 0x0000000000017941 */ /* 0x000fea0003800000 */
.L_x_1183:
[----:B------:R-:W-:Y:S01]  /*26e0*/  IMAD.MOV.U32 R7, RZ, RZ, 0x3d23d70a ;  /* 0x3d23d70aff077424 */ /* 0x000fe200078e00ff */
[----:B------:R-:W1:Y:S01]  /*26f0*/  FCHK P1, R19, 25 ;  /* 0x41c8000013007902 */ /* 0x000e620000020000 */
[----:B------:R-:W-:Y:S01]  /*2700*/  IMAD.MOV.U32 R0, RZ, RZ, 0x41c80000 ;  /* 0x41c80000ff007424 */ /* 0x000fe200078e00ff */
[----:B------:R-:W-:Y:S03]  /*2710*/  BSSY B1, `(.L_x_1185) ;  /* 0x000000b000017945 */ /* 0x000fe60003800000 */
[----:B------:R-:W-:-:S04]  /*2720*/  FFMA R0, R7, -R0, 1 ;  /* 0x3f80000007007423 */ /* 0x000fc80000000800 */
[----:B------:R-:W-:-:S04]  /*2730*/  FFMA R0, R0, R7, 0.039999999105930328369 ;  /* 0x3d23d70a00007423 */ /* 0x000fc80000000007 */
[----:B------:R-:W-:-:S04]  /*2740*/  FFMA R4, R0, R19, RZ ;  /* 0x0000001300047223 */ /* 0x000fc800000000ff */
[----:B------:R-:W-:-:S04]  /*2750*/  FFMA R7, R4, -25, R19 ;  /* 0xc1c8000004077823 */ /* 0x000fc80000000013 */
[----:B0-----:R-:W-:Y:S01]  /*2760*/  FFMA R9, R0, R7, R4 ;  /* 0x0000000700097223 */ /* 0x001fe20000000004 */
[----:B-1----:R-:W-:Y:S05]  /*2770*/  @!P1 BRA `(.L_x_1186) ;  /* 0x0000004000009947 */ /* 0x002fea0003800000 */
[----:B------:R-:W-:Y:S01]  /*2780*/  IMAD.MOV.U32 R0, RZ, RZ, R19 ;  /* 0x000000ffff007224 */ /* 0x000fe200078e0013 */
[----:B------:R-:W-:Y:S01]  /*2790*/  MOV R4, 0x27c0 ;  /* 0x000027c000047802 */ /* 0x000fe20000000f00 */
[----:B------:R-:W-:Y:S02]  /*27a0*/  IMAD.MOV.U32 R7, RZ, RZ, 0x41c80000 ;  /* 0x41c80000ff077424 */ /* 0x000fe400078e00ff */
[----:B------:R-:W-:Y:S05]  /*27b0*/  CALL.REL.NOINC `($__internal_38_$__cuda_sm3x_div_rn_noftz_f32_slowpath) ;  /* 0x0000025000007944 */ /* 0x000fea0003c00000 */
.L_x_1186:
[----:B------:R-:W-:Y:S05]  /*27c0*/  BSYNC B1 ;  /* 0x0000000000017941 */ /* 0x000fea0003800000 */
.L_x_1185:
[----:B------:R-:W-:Y:S01]  /*27d0*/  ULDC UR4, c[0x0][0x248] ;  /* 0x0000920000047ab9 */ /* 0x000fe20000000800 */
[----:B------:R-:W-:Y:S01]  /*27e0*/  IMAD.MOV.U32 R6, RZ, RZ, c[0x0][0x248] ;  /* 0x00009200ff067624 */ /* 0x000fe200078e00ff */
[----:B------:R-:W-:Y:S01]  /*27f0*/  USHF.R.S32.HI UR4, URZ, 0x1f, UR4 ;  /* 0x0000001f3f047899 */ /* 0x000fe20008011404 */
[----:B------:R-:W-:Y:S02]  /*2800*/  IMAD R0, R11, c[0x0][0x248], RZ ;  /* 0x000092000b007a24 */ /* 0x000fe400078e02ff */
[----:B------:R-:W-:-:S04]  /*2810*/  IMAD.WIDE.U32 R6, R5, R6, c[0x0][0x228] ;  /* 0x00008a0005067625 */ /* 0x000fc800078e0006 */
[----:B------:R-:W-:-:S04]  /*2820*/  IMAD R5, R5, UR4, R0 ;  /* 0x0000000405057c24 */ /* 0x000fc8000f8e0200 */
[----:B------:R-:W-:-:S05]  /*2830*/  IMAD.IADD R7, R7, 0x1, R5 ;  /* 0x0000000107077824 */ /* 0x000fca00078e0205 */
[----:B0-----:R0:W-:Y:S02]  /*2840*/  STG.E [R6.64], R9 ;  /* 0x0000000906007986 */ /* 0x0011e4000c101908 */
.L_x_1159:
[----:B------:R-:W-:Y:S05]  /*2850*/  BSYNC B0 ;  /* 0x0000000000007941 */ /* 0x000fea0003800000 */
.L_x_1158:
[----:B------:R-:W-:Y:S01]  /*2860*/  @P0 CALL.REL.NOINC `(.L_x_1187) ;  /* 0x0000001000000944 */ /* 0x000fe20003c00000 */
[----:B------:R-:W-:Y:S05]  /*2870*/  BRA `(.L_x_1188) ;  /* 0xffffd82000007947 */ /* 0x000fea000383ffff */
.L_x_1187:
[----:B------:R-:W-:Y:S05]  /*2880*/  EXIT ;  /* 0x000000000000794d */ /* 0x000fea0003800000 */
        .weak           $__internal_37_$__cuda_sm20_sqrt_rn_f32_slowpath
        .type           $__internal_37_$__cuda_sm20_sqrt_rn_f32_slowpath,@function
        .size           $__internal_37_$__cuda_sm20_sqrt_rn_f32_slowpath,($__internal_38_$__cuda_sm3x_div_rn_noftz_f32_slowpath - $__internal_37_$__cuda_sm20_sqrt_rn_f32_slowpath)
$__internal_37_$__cuda_sm20_sqrt_rn_f32_slowpath:
        /* <DEDUP_REMOVED lines=20> */
.L_x_1189:
[----:B------:R-:W-:Y:S02]  /*29d0*/  IMAD.MOV.U32 R0, RZ, RZ, R12 ;  /* 0x000000ffff007224 */ /* 0x000fe400078e000c */
[----:B------:R-:W-:Y:S02]  /*29e0*/  IMAD.MOV.U32 R12, RZ, RZ, R18 ;  /* 0x000000ffff0c7224 */ /* 0x000fe400078e0012 */
[----:B------:R-:W-:-:S04]  /*29f0*/  IMAD.MOV.U32 R13, RZ, RZ, 0x0 ;  /* 0x00000000ff0d7424 */ /* 0x000fc800078e00ff */
[----:B------:R-:W-:Y:S05]  /*2a00*/  RET.REL.NODEC R12 `(swellParticles_cuda_kernel_forward) ;  /* 0xffffd5f00c007950 */ /* 0x000fea0003c3ffff */
        .weak           $__internal_38_$__cuda_sm3x_div_rn_noftz_f32_slowpath
        .type           $__internal_38_$__cuda_sm3x_div_rn_noftz_f32_slowpath,@function
        .size           $__internal_38_$__cuda_sm3x_div_rn_noftz_f32_slowpath,(.L_x_1298 - $__internal_38_$__cuda_sm3x_div_rn_noftz_f32_slowpath)
$__internal_38_$__cuda_sm3x_div_rn_noftz_f32_slowpath:
        /* <DEDUP_REMOVED lines=34> */
.L_x_1191:
        /* <DEDUP_REMOVED lines=35> */
[----:B------:R-:W-:Y:S01]  /*2e60*/  ISETP.NE.AND P2, PT, R8, RZ, PT ;  /* 0x000000ff0800720c */ /* 0x000fe20003f45270 */
[----:B------:R-:W-:Y:S01]  /*2e70*/  IMAD.MOV R8, RZ, RZ, -R8 ;  /* 0x000000ffff087224 */ /* 0x000fe200078e0a08 */
[----:B------:R-:W-:Y:S02]  /*2e80*/  LOP3.LUT R6, R6, 0x800000, RZ, 0xfc, !PT ;  /* 0x0080000006067812 */ /* 0x000fe400078efcff */
[----:B------:R-:W-:-:S02]  /*2e90*/  FSETP.NEU.FTZ.AND P1, PT, R0, R7, PT ;  /* 0x000000070000720b */ /* 0x000fc40003f3d000 */
[----:B------:R-:W-:Y:S02]  /*2ea0*/  SHF.L.U32 R13, R6, R13, RZ ;  /* 0x0000000d060d7219 */ /* 0x000fe400000006ff */
[----:B------:R-:W-:Y:S02]  /*2eb0*/  SEL R7, R8, RZ, P3 ;  /* 0x000000ff08077207 */ /* 0x000fe40001800000 */
[----:B------:R-:W-:Y:S02]  /*2ec0*/  ISETP.NE.AND P2, PT, R13, RZ, P2 ;  /* 0x000000ff0d00720c */ /* 0x000fe40001745270 */
[----:B------:R-:W-:Y:S02]  /*2ed0*/  SHF.R.U32.HI R7, RZ, R7, R6 ;  /* 0x00000007ff077219 */ /* 0x000fe40000011606 */
[----:B------:R-:W-:Y:S02]  /*2ee0*/  PLOP3.LUT P1, PT, P1, P2, PT, 0xa8, 0x0 ;  /* 0x000000000000781c */ /* 0x000fe40000f25570 */
[----:B------:R-:W-:-:S02]  /*2ef0*/  SHF.R.U32.HI R13, RZ, 0x1, R7 ;  /* 0x00000001ff0d7819 */ /* 0x000fc40000011607 */
[----:B------:R-:W-:-:S04]  /*2f00*/  SEL R0, RZ, 0x1, !P1 ;  /* 0x00000001ff007807 */ /* 0x000fc80004800000 */
[----:B------:R-:W-:-:S04]  /*2f10*/  LOP3.LUT R0, R0, 0x1, R13, 0xf8, !PT ;  /* 0x0000000100007812 */ /* 0x000fc800078ef80d */
[----:B------:R-:W-:-:S05]  /*2f20*/  LOP3.LUT R0, R0, R7, RZ, 0xc0, !PT ;  /* 0x0000000700007212 */ /* 0x000fca00078ec0ff */
[----:B------:R-:W-:-:S05]  /*2f30*/  IMAD.IADD R0, R13, 0x1, R0 ;  /* 0x000000010d007824 */ /* 0x000fca00078e0200 */
[----:B------:R-:W-:Y:S01]  /*2f40*/  LOP3.LUT R9, R0, R9, RZ, 0xfc, !PT ;  /* 0x0000000900097212 */ /* 0x000fe200078efcff */
[----:B------:R-:W-:Y:S05]  /*2f50*/  BRA `(.L_x_1199) ;  /* 0x0000004000007947 */ /* 0x000fea0003800000 */
.L_x_1198:
[----:B------:R-:W-:-:S04]  /*2f60*/  LOP3.LUT R9, R9, 0x80000000, RZ, 0xc0, !PT ;  /* 0x8000000009097812 */ /* 0x000fc800078ec0ff */
[----:B------:R-:W-:Y:S01]  /*2f70*/  LOP3.LUT R9, R9, 0x7f800000, RZ, 0xfc, !PT ;  /* 0x7f80000009097812 */ /* 0x000fe200078efcff */
[----:B------:R-:W-:Y:S05]  /*2f80*/  BRA `(.L_x_1199) ;  /* 0x0000001000007947 */ /* 0x000fea0003800000 */
.L_x_1197:
[----:B------:R-:W-:Y:S02]  /*2f90*/  IMAD R9, R7, 0x800000, R9 ;  /* 0x0080000007097824 */ /* 0x000fe400078e0209 */
.L_x_1199:
[----:B------:R-:W-:Y:S05]  /*2fa0*/  BSYNC B3 ;  /* 0x0000000000037941 */ /* 0x000fea0003800000 */
.L_x_1196:
[----:B------:R-:W-:Y:S05]  /*2fb0*/  BRA `(.L_x_1200) ;  /* 0x0000008000007947 */ /* 0x000fea0003800000 */
.L_x_1195:
[----:B------:R-:W-:-:S04]  /*2fc0*/  LOP3.LUT R0, R7, 0x80000000, R0, 0x48, !PT ;  /* 0x8000000007007812 */ /* 0x000fc800078e4800 */
[----:B------:R-:W-:Y:S01]  /*2fd0*/  LOP3.LUT R9, R0, 0x7f800000, RZ, 0xfc, !PT ;  /* 0x7f80000000097812 */ /* 0x000fe200078efcff */
[----:B------:R-:W-:Y:S05]  /*2fe0*/  BRA `(.L_x_1200) ;  /* 0x0000005000007947 */ /* 0x000fea0003800000 */
.L_x_1194:
[----:B------:R-:W-:Y:S01]  /*2ff0*/  LOP3.LUT R9, R7, 0x80000000, R0, 0x48, !PT ;  /* 0x8000000007097812 */ /* 0x000fe200078e4800 */
[----:B------:R-:W-:Y:S05]  /*3000*/  BRA `(.L_x_1200) ;  /* 0x0000003000007947 */ /* 0x000fea0003800000 */
.L_x_1193:
[----:B------:R-:W0:Y:S01]  /*3010*/  MUFU.RSQ R9, -QNAN ;  /* 0xffc0000000097908 */ /* 0x000e220000001400 */
[----:B------:R-:W-:Y:S05]  /*3020*/  BRA `(.L_x_1200) ;  /* 0x0000001000007947 */ /* 0x000fea0003800000 */
.L_x_1192:
[----:B------:R-:W-:Y:S02]  /*3030*/  FADD.FTZ R9, R0, R7 ;  /* 0x0000000700097221 */ /* 0x000fe40000010000 */
.L_x_1200:
[----:B------:R-:W-:Y:S05]  /*3040*/  BSYNC B2 ;  /* 0x0000000000027941 */ /* 0x000fea0003800000 */
.L_x_1190:
[----:B------:R-:W-:Y:S02]  /*3050*/  IMAD.MOV.U32 R6, RZ, RZ, R4 ;  /* 0x000000ffff067224 */ /* 0x000fe400078e0004 */
[----:B------:R-:W-:-:S04]  /*3060*/  IMAD.MOV.U32 R7, RZ, RZ, 0x0 ;  /* 0x00000000ff077424 */ /* 0x000fc800078e00ff */
[----:B------:R-:W-:Y:S05]  /*3070*/  RET.REL.NODEC R6 `(swellParticles_cuda_kernel_forward) ;  /* 0xffffcf8006007950 */ /* 0x000fea0003c3ffff */
.L_x_1201:
        /* <DEDUP_REMOVED lines=16> */
.L_x_1298:


//--------------------- .text.sleepParticles_cuda_kernel_backward --------------------------
	.section	.text.sleepParticles_cuda_kernel_backward,"ax",@progbits
	.sectioninfo	@"SHI_REGISTERS=30"
	.align	128
        .global         sleepParticles_cuda_kernel_backward
        .type           sleepParticles_cuda_kernel_backward,@function
        .size           sleepParticles_cuda_kernel_backward,(.L_x_1300 - sleepParticles_cuda_kernel_backward)
        .other          sleepParticles_cuda_kernel_backward,@"STO_CUDA_ENTRY STV_DEFAULT"
sleepParticles_cuda_kernel_backward:
.text.sleepParticles_cuda_kernel_backward:
        /* <DEDUP_REMOVED lines=9> */
[----:B------:R-:W-:-:S07]  /*0090*/  MOV R3, c[0x0][0x268] ;  /* 0x00009a0000037a02 */ /* 0x000fce0000000f00 */
[----:B------:R-:W1:Y:S01]  /*00a0*/  FCHK P0, RZ, c[0x0][0x268] ;  /* 0x00009a00ff007b02 */ /* 0x000e620000000000 */
[----:B0-----:R-:W-:-:S04]  /*00b0*/  FFMA R3, R0, -R3, 1 ;  /* 0x3f80000000037423 */ /* 0x001fc80000000803 */
[----:B------:R-:W-:-:S04]  /*00c0*/  FFMA R3, R0, R3, R0 ;  /* 0x0000000300037223 */ /* 0x000fc80000000000 */
[----:B------:R-:W-:-:S04]  /*00d0*/  FFMA R0, RZ, R3, RZ ;  /* 0x00000003ff007223 */ /* 0x000fc800000000ff */
[----:B------:R-:W-:-:S04]  /*00e0*/  FFMA R2, R0, -c[0x0][0x268], RZ ;  /* 0x80009a0000027a23 */ /* 0x000fc800000000ff */
[----:B------:R-:W-:Y:S01]  /*00f0*/  FFMA R0, R3, R2, R0 ;  /* 0x0000000203007223 */ /* 0x000fe20000000000 */
[----:B-1----:R-:W-:Y:S05]  /*0100*/  @!P0 BRA `(.L_x_1202) ;  /* 0x0000005000008947 */ /* 0x002fea0003800000 */
[----:B------:R-:W-:Y:S01]  /*0110*/  IMAD.MOV.U32 R6, RZ, RZ, RZ ;  /* 0x000000ffff067224 */ /* 0x000fe200078e00ff */
[----:B------:R-:W-:Y:S01]  /*0120*/  MOV R18, 0x150 ;  /* 0x0000015000127802 */ /* 0x000fe20000000f00 */
[----:B------:R-:W-:Y:S02]  /*0130*/  IMAD.MOV.U32 R7, RZ, RZ, c[0x0][0x268] ;  /* 0x00009a00ff077624 */ /* 0x000fe400078e00ff */
[----:B------:R-:W-:Y:S05]  /*0140*/  CALL.REL.NOINC `($__internal_40_$__cuda_sm3x_div_rn_noftz_f32_slowpath) ;  /* 0x000010e000007944 */ /* 0x000fea0003c00000 */
[----:B------:R-:W-:-:S04]  /*0150*/  MOV R0, R20 ;  /* 0x0000001400007202 */ /* 0x000fc80000000f00 */
.L_x_1202:
[----:B------:R-:W-:Y:S01]  /*0160*/  ULDC UR6, c[0x0][0x0] ;  /* 0x0000000000067ab9 */ /* 0x000fe20000000800 */
[----:B------:R-:W-:Y:S01]  /*0170*/  FADD R0, RZ, R0 ;  /* 0x00000000ff007221 */ /* 0x000fe20000000000 */
[----:B------:R-:W-:Y:S02]  /*0180*/  ULDC UR7, c[0x0][0xc] ;  /* 0x0000030000077ab9 */ /* 0x000fe40000000800 */
[----:B------:R-:W-:Y:S02]  /*0190*/  UIMAD.WIDE.U32 UR6, UR6, UR7, URZ ;  /* 0x00000007060672a5 */ /* 0x000fe4000f8e003f */
        /* <DEDUP_REMOVED lines=11> */
[----:B------:R-:W-:Y:S02]  /*0250*/  UIADD3 UR4, UR7, UR4, URZ ;  /* 0x0000000407047290 */ /* 0x000fe4000fffe03f */
[----:B------:R-:W-:Y:S02]  /*0260*/  ULDC.64 UR12, c[0x0][0x118] ;  /* 0x00004600000c7ab9 */ /* 0x000fe40000000a00 */
.L_x_1227:
[----:B------:R-:W-:Y:S01]  /*0270*/  SHF.R.S32.HI R14, RZ, 0x1f, R12 ;  /* 0x0000001fff0e7819 */ /* 0x000fe2000001140c */
[----:B01----:R-:W-:-:S04]  /*0280*/  IMAD.MOV.U32 R3, RZ, RZ, c[0x0][0x1a8] ;  /* 0x00006a00ff037624 */ /* 0x003fc800078e00ff */
[----:B------:R-:W-:Y:S02]  /*0290*/  IMAD R5, R14, c[0x0][0x1a8], RZ ;  /* 0x00006a000e057a24 */ /* 0x000fe400078e02ff */
[----:B------:R-:W-:-:S04]  /*02a0*/  IMAD.WIDE.U32 R2, R12, R3, c[0x0][0x188] ;  /* 0x000062000c027625 */ /* 0x000fc800078e0003 */
[----:B------:R-:W-:-:S04]  /*02b0*/  IMAD R5, R12, UR9, R5 ;  /* 0x000000090c057c24 */ /* 0x000fc8000f8e0205 */
[----:B------:R-:W-:-:S05]  /*02c0*/  IMAD.IADD R3, R3, 0x1, R5 ;  /* 0x0000000103037824 */ /* 0x000fca00078e0205 */
[----:B------:R-:W2:Y:S01]  /*02d0*/  LDG.E R2, [R2.64] ;  /* 0x0000000c02027981 */ /* 0x000ea2000c1e1900 */
[----:B------:R-:W-:Y:S01]  /*02e0*/  MOV R15, R12 ;  /* 0x0000000c000f7202 */ /* 0x000fe20000000f00 */
[----:B------:R-:W-:Y:S01]  /*02f0*/  YIELD ;  /* 0x0000000000007946 */ /* 0x000fe20003800000 */
[----:B------:R-:W-:Y:S01]  /*0300*/  IADD3 R12, P0, R12, UR6, RZ ;  /* 0x000000060c0c7c10 */ /* 0x000fe2000ff1e0ff */
[----:B------:R-:W-:Y:S03]  /*0310*/  BSSY B0, `(.L_x_1203) ;  /* 0x00000d6000007945 */ /* 0x000fe60003800000 */
[----:B------:R-:W-:Y:S02]  /*0320*/  IADD3.X R13, R13, UR4, RZ, P0, !PT ;  /* 0x000000040d0d7c10 */ /* 0x000fe400087fe4ff */
[----:B------:R-:W-:-:S04]  /*0330*/  ISETP.GE.U32.AND P0, PT, R12, c[0x0][0x178], PT ;  /* 0x00005e000c007a0c */ /* 0x000fc80003f06070 */
[----:B------:R-:W-:Y:S02]  /*0340*/  ISETP.GE.U32.AND.EX P0, PT, R13, c[0x0][0x17c], PT, P0 ;  /* 0x00005f000d007a0c */ /* 0x000fe40003f06100 */
[----:B--2---:R-:W-:-:S04]  /*0350*/  LOP3.LUT R4, R2, 0x1, RZ, 0xc0, !PT ;  /* 0x0000000102047812 */ /* 0x004fc800078ec0ff */
[----:B------:R-:W-:-:S13]  /*0360*/  ISETP.NE.U32.AND P1, PT, R4, 0x1, PT ;  /* 0x000000010400780c */ /* 0x000fda0003f25070 */
[----:B------:R-:W-:Y:S05]  /*0370*/  @P1 BRA `(.L_x_1204) ;  /* 0x00000cf000001947 */ /* 0x000fea0003800000 */
[C---:B------:R-:W-:Y:S02]  /*0380*/  IMAD R2, R14.reuse, c[0x0][0x218], RZ ;  /* 0x000086000e027a24 */ /* 0x040fe400078e02ff */
[----:B------:R-:W-:Y:S02]  /*0390*/  IMAD R4, R14, c[0x0][0x1e0], RZ ;  /* 0x000078000e047a24 */ /* 0x000fe400078e02ff */
[----:B------:R-:W-:-:S04]  /*03a0*/  IMAD.WIDE.U32 R10, R15, c[0x0][0x218], RZ ;  /* 0x000086000f0a7a25 */ /* 0x000fc800078e00ff */
[----:B------:R-:W-:Y:S01]  /*03b0*/  IMAD.WIDE.U32 R8, R15, c[0x0][0x1e0], RZ ;  /* 0x000078000f087a25 */ /* 0x000fe200078e00ff */
[----:B------:R-:W-:-:S03]  /*03c0*/  IADD3 R6, P1, R10, c[0x0][0x1f8], RZ ;  /* 0x00007e000a067a10 */ /* 0x000fc60007f3e0ff */
[C---:B------:R-:W-:Y:S01]  /*03d0*/  IMAD R3, R15.reuse, UR10, R2 ;  /* 0x0000000a0f037c24 */ /* 0x040fe2000f8e0202 */
[----:B------:R-:W-:Y:S01]  /*03e0*/  IADD3 R18, P2, R8, c[0x0][0x1c0], RZ ;  /* 0x0000700008127a10 */ /* 0x000fe20007f5e0ff */
[----:B------:R-:W-:Y:S02]  /*03f0*/  IMAD R17, R15, UR11, R4 ;  /* 0x0000000b0f117c24 */ /* 0x000fe4000f8e0204 */
[----:B------:R-:W-:Y:S02]  /*0400*/  IMAD.IADD R16, R11, 0x1, R3 ;  /* 0x000000010b107824 */ /* 0x000fe400078e0203 */
[----:B------:R-:W-:-:S03]  /*0410*/  IMAD.IADD R17, R9, 0x1, R17 ;  /* 0x0000000109117824 */ /* 0x000fc600078e0211 */
[----:B------:R-:W-:Y:S02]  /*0420*/  IADD3.X R7, R16, c[0x0][0x1fc], RZ, P1, !PT ;  /* 0x00007f0010077a10 */ /* 0x000fe40000ffe4ff */
[----:B------:R-:W-:-:S03]  /*0430*/  IADD3.X R19, R17, c[0x0][0x1c4], RZ, P2, !PT ;  /* 0x0000710011137a10 */ /* 0x000fc600017fe4ff */
[----:B------:R-:W2:Y:S04]  /*0440*/  LDG.E R2, [R6.64+0x4] ;  /* 0x0000040c06027981 */ /* 0x000ea8000c1e1900 */
[----:B------:R-:W2:Y:S04]  /*0450*/  LDG.E R3, [R18.64+0x4] ;  /* 0x0000040c12037981 */ /* 0x000ea8000c1e1900 */
[----:B------:R-:W3:Y:S04]  /*0460*/  LDG.E R4, [R18.64] ;  /* 0x0000000c12047981 */ /* 0x000ee8000c1e1900 */
[----:B------:R-:W3:Y:S04]  /*0470*/  LDG.E R5, [R6.64] ;  /* 0x0000000c06057981 */ /* 0x000ee8000c1e1900 */
[----:B------:R-:W4:Y:S04]  /*0480*/  LDG.E R20, [R18.64+0x8] ;  /* 0x0000080c12147981 */ /* 0x000f28000c1e1900 */
[----:B------:R-:W4:Y:S01]  /*0490*/  LDG.E R21, [R6.64+0x8] ;  /* 0x0000080c06157981 */ /* 0x000f22000c1e1900 */
[----:B------:R-:W-:Y:S01]  /*04a0*/  BSSY B1, `(.L_x_1205) ;  /* 0x0000012000017945 */ /* 0x000fe20003800000 */
[----:B--2---:R-:W-:Y:S01]  /*04b0*/  FADD R3, -R3, R2 ;  /* 0x0000000203037221 */ /* 0x004fe20000000100 */
[----:B---3--:R-:W-:-:S03]  /*04c0*/  FADD R4, -R4, R5 ;  /* 0x0000000504047221 */ /* 0x008fc60000000100 */
[----:B------:R-:W-:-:S04]  /*04d0*/  FMUL R5, R3, R3 ;  /* 0x0000000303057220 */ /* 0x000fc80000400000 */
[----:B------:R-:W-:Y:S01]  /*04e0*/  FFMA R5, R4, R4, R5 ;  /* 0x0000000404057223 */ /* 0x000fe20000000005 */
[----:B----4-:R-:W-:-:S04]  /*04f0*/  FADD R2, -R20, R21 ;  /* 0x0000001514027221 */ /* 0x010fc80000000100 */
[----:B------:R-:W-:-:S05]  /*0500*/  FFMA R20, R2, R2, R5 ;  /* 0x0000000202147223 */ /* 0x000fca0000000005 */
[----:B------:R-:W-:Y:S01]  /*0510*/  IADD3 R5, R20, -0xd000000, RZ ;  /* 0xf300000014057810 */ /* 0x000fe20007ffe0ff */
[----:B------:R0:W1:Y:S03]  /*0520*/  MUFU.RSQ R21, R20 ;  /* 0x0000001400157308 */ /* 0x0000660000001400 */
[----:B------:R-:W-:-:S13]  /*0530*/  ISETP.GT.U32.AND P1, PT, R5, 0x727fffff, PT ;  /* 0x727fffff0500780c */ /* 0x000fda0003f24070 */
[----:B------:R-:W-:Y:S05]  /*0540*/  @!P1 BRA `(.L_x_1206) ;  /* 0x0000003000009947 */ /* 0x000fea0003800000 */
[----:B01----:R-:W-:Y:S02]  /*0550*/  MOV R21, 0x570 ;  /* 0x0000057000157802 */ /* 0x003fe40000000f00 */
[----:B------:R-:W-:Y:S05]  /*0560*/  CALL.REL.NOINC `($__internal_39_$__cuda_sm20_sqrt_rn_f32_slowpath) ;  /* 0x00000b4000007944 */ /* 0x000fea0003c00000 */
[----:B------:R-:W-:Y:S05]  /*0570*/  BRA `(.L_x_1207) ;  /* 0x0000004000007947 */ /* 0x000fea0003800000 */
.L_x_1206:
[----:B01----:R-:W-:Y:S01]  /*0580*/  FMUL.FTZ R19, R20, R21 ;  /* 0x0000001514137220 */ /* 0x003fe20000410000 */
[----:B------:R-:W-:-:S03]  /*0590*/  FMUL.FTZ R5, R21, 0.5 ;  /* 0x3f00000015057820 */ /* 0x000fc60000410000 */
[----:B------:R-:W-:-:S04]  /*05a0*/  FFMA R6, -R19, R19, R20 ;  /* 0x0000001313067223 */ /* 0x000fc80000000114 */
[----:B------:R-:W-:Y:S02]  /*05b0*/  FFMA R19, R6, R5, R19 ;  /* 0x0000000506137223 */ /* 0x000fe40000000013 */
.L_x_1207:
[----:B------:R-:W-:Y:S05]  /*05c0*/  BSYNC B1 ;  /* 0x0000000000017941 */ /* 0x000fea0003800000 */
.L_x_1205:
        /* <DEDUP_REMOVED lines=11> */
[----:B------:R-:W-:Y:S01]  /*0680*/  MOV R18, 0x6b0 ;  /* 0x000006b000127802 */ /* 0x000fe20000000f00 */
[----:B------:R-:W-:Y:S02]  /*0690*/  IMAD.MOV.U32 R7, RZ, RZ, c[0x0][0x268] ;  /* 0x00009a00ff077624 */ /* 0x000fe400078e00ff */
[----:B------:R-:W-:Y:S05]  /*06a0*/  CALL.REL.NOINC `($__internal_40_$__cuda_sm3x_div_rn_noftz_f32_slowpath) ;  /* 0x00000b8000007944 */ /* 0x000fea0003c00000 */
[----:B------:R-:W-:Y:S02]  /*06b0*/  MOV R5, R20 ;  /* 0x0000001400057202 */ /* 0x000fe40000000f00 */
.L_x_1209:
[----:B------:R-:W-:Y:S05]  /*06c0*/  BSYNC B1 ;  /* 0x0000000000017941 */ /* 0x000fea0003800000 */
.L_x_1208:
[----:B------:R-:W-:Y:S01]  /*06d0*/  FSETP.GEU.AND P1, PT, R5, c[0x0][0x180], PT ;  /* 0x0000600005007a0b */ /* 0x000fe20003f2e000 */
[----:B------:R-:W-:-:S12]  /*06e0*/  BSSY B1, `(.L_x_1210) ;  /* 0x0000033000017945 */ /* 0x000fd80003800000 */
[----:B------:R-:W-:Y:S05]  /*06f0*/  @P1 BRA `(.L_x_1211) ;  /* 0x0000031000001947 */ /* 0x000fea0003800000 */
[----:B------:R-:W-:-:S04]  /*0700*/  ISETP.NE.U32.AND P1, PT, RZ, c[0x0][0x2e0], PT ;  /* 0x0000b800ff007a0c */ /* 0x000fc80003f25070 */
[----:B------:R-:W-:-:S13]  /*0710*/  ISETP.NE.AND.EX P1, PT, RZ, c[0x0][0x2e4], PT, P1 ;  /* 0x0000b900ff007a0c */ /* 0x000fda0003f25310 */
[----:B------:R-:W-:Y:S05]  /*0720*/  @!P1 BRA `(.L_x_1212) ;  /* 0x000000c000009947 */ /* 0x000fea0003800000 */
[----:B------:R-:W-:Y:S02]  /*0730*/  IMAD R6, R14, c[0x0][0x300], RZ ;  /* 0x0000c0000e067a24 */ /* 0x000fe400078e02ff */
[----:B------:R-:W-:Y:S02]  /*0740*/  IMAD.MOV.U32 R18, RZ, RZ, c[0x0][0x300] ;  /* 0x0000c000ff127624 */ /* 0x000fe400078e00ff */
[C---:B------:R-:W-:Y:S02]  /*0750*/  IMAD R5, R15.reuse, UR5, R6 ;  /* 0x000000050f057c24 */ /* 0x040fe4000f8e0206 */
[----:B------:R-:W-:-:S04]  /*0760*/  IMAD.WIDE.U32 R6, R15, R18, c[0x0][0x2e0] ;  /* 0x0000b8000f067625 */ /* 0x000fc800078e0012 */
        /* <DEDUP_REMOVED lines=8> */
.L_x_1212:
[----:B------:R-:W-:Y:S01]  /*07f0*/  ISETP.NE.U32.AND P1, PT, RZ, c[0x0][0x200], PT ;  /* 0x00008000ff007a0c */ /* 0x000fe20003f25070 */
[----:B------:R-:W-:Y:S01]  /*0800*/  IMAD.MOV.U32 R21, RZ, RZ, RZ ;  /* 0x000000ffff157224 */ /* 0x000fe200078e00ff */
[----:B------:R-:W-:Y:S01]  /*0810*/  MOV R23, RZ ;  /* 0x000000ff00177202 */ /* 0x000fe20000000f00 */
[----:B------:R-:W-:Y:S01]  /*0820*/  IMAD.MOV.U32 R5, RZ, RZ, RZ ;  /* 0x000000ffff057224 */ /* 0x000fe200078e00ff */
[----:B------:R-:W-:-:S13]  /*0830*/  ISETP.NE.AND.EX P1, PT, RZ, c[0x0][0x204], PT, P1 ;  /* 0x00008100ff007a0c */ /* 0x000fda0003f25310 */
[----:B------:R-:W-:Y:S05]  /*0840*/  @!P1 BRA `(.L_x_1213) ;  /* 0x0000008000009947 */ /* 0x000fea0003800000 */
[----:B------:R-:W-:-:S04]  /*0850*/  IADD3 R6, P1, R10, c[0x0][0x200], RZ ;  /* 0x000080000a067a10 */ /* 0x000fc80007f3e0ff */
[----:B------:R-:W-:-:S05]  /*0860*/  IADD3.X R7, R16, c[0x0][0x204], RZ, P1, !PT ;  /* 0x0000810010077a10 */ /* 0x000fca0000ffe4ff */
[----:B------:R-:W2:Y:S04]  /*0870*/  LDG.E R5, [R6.64] ;  /* 0x0000000c06057981 */ /* 0x000ea8000c1e1900 */
[----:B------:R-:W3:Y:S04]  /*0880*/  LDG.E R21, [R6.64+0x4] ;  /* 0x0000040c06157981 */ /* 0x000ee8000c1e1900 */
[----:B------:R-:W4:Y:S01]  /*0890*/  LDG.E R23, [R6.64+0x8] ;  /* 0x0000080c06177981 */ /* 0x000f22000c1e1900 */
[----:B--2---:R-:W-:Y:S01]  /*08a0*/  FADD R5, RZ, R5 ;  /* 0x00000005ff057221 */ /* 0x004fe20000000000 */
[----:B---3--:R-:W-:Y:S01]  /*08b0*/  FADD R21, RZ, R21 ;  /* 0x00000015ff157221 */ /* 0x008fe20000000000 */
[----:B----4-:R-:W-:Y:S01]  /*08c0*/  FADD R23, RZ, R23 ;  /* 0x00000017ff177221 */ /* 0x010fe20000000000 */
.L_x_1213:
[----:B------:R-:W-:-:S04]  /*08d0*/  ISETP.NE.U32.AND P1, PT, RZ, c[0x0][0x2a8], PT ;  /* 0x0000aa00ff007a0c */ /* 0x000fc80003f25070 */
[----:B------:R-:W-:-:S13]  /*08e0*/  ISETP.NE.AND.EX P1, PT, RZ, c[0x0][0x2ac], PT, P1 ;  /* 0x0000ab00ff007a0c */ /* 0x000fda0003f25310 */
[----:B------:R-:W-:Y:S05]  /*08f0*/  @!P1 BRA `(.L_x_1214) ;  /* 0x0000009000009947 */ /* 0x000fea0003800000 */
[----:B------:R-:W-:Y:S01]  /*0900*/  IMAD R6, R14, c[0x0][0x2c8], RZ ;  /* 0x0000b2000e067a24 */ /* 0x000fe200078e02ff */
[----:B------:R-:W-:-:S03]  /*0910*/  MOV R18, c[0x0][0x2c8] ;  /* 0x0000b20000127a02 */ /* 0x000fc60000000f00 */
[C---:B------:R-:W-:Y:S02]  /*0920*/  IMAD R25, R15.reuse, UR8, R6 ;  /* 0x000000080f197c24 */ /* 0x040fe4000f8e0206 */
[----:B------:R-:W-:-:S04]  /*0930*/  IMAD.WIDE.U32 R6, R15, R18, c[0x0][0x2a8] ;  /* 0x0000aa000f067625 */ /* 0x000fc800078e0012 */
[----:B------:R-:W-:-:S05]  /*0940*/  IMAD.IADD R7, R7, 0x1, R25 ;  /* 0x0000000107077824 */ /* 0x000fca00078e0219 */
[----:B------:R0:W-:Y:S04]  /*0950*/  RED.E.ADD.F32.FTZ.RN.STRONG.GPU [R6.64], R5 ;  /* 0x000000050600798e */ /* 0x0001e8000c10e78c */
[----:B------:R0:W-:Y:S04]  /*0960*/  RED.E.ADD.F32.FTZ.RN.STRONG.GPU [R6.64+0x4], R21 ;  /* 0x000004150600798e */ /* 0x0001e8000c10e78c */
[----:B------:R0:W-:Y:S01]  /*0970*/  RED.E.ADD.F32.FTZ.RN.STRONG.GPU [R6.64+0x8], R23 ;  /* 0x000008170600798e */ /* 0x0001e2000c10e78c */
[----:B------:R-:W-:Y:S05]  /*0980*/  BRA `(.L_x_1211) ;  /* 0x0000008000007947 */ /* 0x000fea0003800000 */
.L_x_1214:
        /* <DEDUP_REMOVED lines=8> */
.L_x_1211:
[----:B------:R-:W-:Y:S05]  /*0a10*/  BSYNC B1 ;  /* 0x0000000000017941 */ /* 0x000fea0003800000 */
.L_x_1210:
[----:B------:R-:W-:Y:S01]  /*0a20*/  FSETP.GT.AND P1, PT, R19, RZ, PT ;  /* 0x000000ff1300720b */ /* 0x000fe20003f24000 */
[----:B------:R-:W-:Y:S01]  /*0a30*/  BSSY B1, `(.L_x_1215) ;  /* 0x0000035000017945 */ /* 0x000fe20003800000 */
[----:B0-----:R-:W-:Y:S01]  /*0a40*/  MOV R5, RZ ;  /* 0x000000ff00057202 */ /* 0x001fe20000000f00 */
        /* <DEDUP_REMOVED lines=15> */
[----:B------:R-:W-:Y:S05]  /*0b40*/  CALL.REL.NOINC `($__internal_40_$__cuda_sm3x_div_rn_noftz_f32_slowpath) ;  /* 0x000006e000007944 */ /* 0x000fea0003c00000 */
[----:B------:R-:W-:Y:S02]  /*0b50*/  IMAD.MOV.U32 R21, RZ, RZ, R20 ;  /* 0x000000ffff157224 */ /* 0x000fe400078e0014 */
.L_x_1218:
[----:B------:R-:W-:Y:S05]  /*0b60*/  BSYNC B2 ;  /* 0x0000000000027941 */ /* 0x000fea0003800000 */
.L_x_1217:
        /* <DEDUP_REMOVED lines=12> */
[----:B------:R-:W-:Y:S05]  /*0c30*/  CALL.REL.NOINC `($__internal_40_$__cuda_sm3x_div_rn_noftz_f32_slowpath) ;  /* 0x000005f000007944 */ /* 0x000fea0003c00000 */
[----:B------:R-:W-:Y:S02]  /*0c40*/  MOV R5, R20 ;  /* 0x0000001400057202 */ /* 0x000fe40000000f00 */
.L_x_1220:
[----:B------:R-:W-:Y:S05]  /*0c50*/  BSYNC B2 ;  /* 0x0000000000027941 */ /* 0x000fea0003800000 */
.L_x_1219:
        /* <DEDUP_REMOVED lines=14> */
.L_x_1222:
[----:B------:R-:W-:Y:S05]  /*0d40*/  BSYNC B2 ;  /* 0x0000000000027941 */ /* 0x000fea0003800000 */
.L_x_1221:
[C---:B------:R-:W-:Y:S01]  /*0d50*/  FFMA R6, R0.reuse, R5, RZ ;  /* 0x0000000500067223 */ /* 0x040fe200000000ff */
[C---:B------:R-:W-:Y:S01]  /*0d60*/  FFMA R21, R0.reuse, R21, RZ ;  /* 0x0000001500157223 */ /* 0x040fe200000000ff */
[----:B------:R-:W-:Y:S02]  /*0d70*/  FFMA R5, R0, R3, RZ ;  /* 0x0000000300057223 */ /* 0x000fe400000000ff */
.L_x_1216:
[----:B------:R-:W-:Y:S05]  /*0d80*/  BSYNC B1 ;  /* 0x0000000000017941 */ /* 0x000fea0003800000 */
.L_x_1215:
[----:B------:R-:W-:Y:S01]  /*0d90*/  ISETP.NE.U32.AND P1, PT, RZ, c[0x0][0x2a8], PT ;  /* 0x0000aa00ff007a0c */ /* 0x000fe20003f25070 */
[--C-:B------:R-:W-:Y:S01]  /*0da0*/  FADD R2, RZ, R21.reuse ;  /* 0x00000015ff027221 */ /* 0x100fe20000000000 */
[----:B------:R-:W-:Y:S01]  /*0db0*/  FADD R21, RZ, -R21 ;  /* 0x80000015ff157221 */ /* 0x000fe20000000000 */
[--C-:B------:R-:W-:Y:S01]  /*0dc0*/  FADD R3, RZ, R6.reuse ;  /* 0x00000006ff037221 */ /* 0x100fe20000000000 */
[----:B------:R-:W-:Y:S01]  /*0dd0*/  ISETP.NE.AND.EX P1, PT, RZ, c[0x0][0x2ac], PT, P1 ;  /* 0x0000ab00ff007a0c */ /* 0x000fe20003f25310 */
[----:B------:R-:W-:Y:S01]  /*0de0*/  FADD R19, RZ, -R6 ;  /* 0x80000006ff137221 */ /* 0x000fe20000000000 */
[--C-:B------:R-:W-:Y:S01]  /*0df0*/  FADD R7, RZ, R5.reuse ;  /* 0x00000005ff077221 */ /* 0x100fe20000000000 */
[----:B------:R-:W-:-:S10]  /*0e00*/  FADD R23, RZ, -R5 ;  /* 0x80000005ff177221 */ /* 0x000fd40000000000 */
        /* <DEDUP_REMOVED lines=8> */
[----:B------:R0:W-:Y:S01]  /*0e90*/  RED.E.ADD.F32.FTZ.RN.STRONG.GPU [R4.64+0x8], R23 ;  /* 0x000008170400798e */ /* 0x0001e2000c10e78c */
[----:B------:R-:W-:Y:S05]  /*0ea0*/  BRA `(.L_x_1224) ;  /* 0x0000008000007947 */ /* 0x000fea0003800000 */
.L_x_1223:
        /* <DEDUP_REMOVED lines=8> */
.L_x_1224:
[----:B------:R-:W-:-:S04]  /*0f30*/  ISETP.NE.U32.AND P1, PT, RZ, c[0x0][0x2e0], PT ;  /* 0x0000b800ff007a0c */ /* 0x000fc80003f25070 */
[----:B------:R-:W-:-:S13]  /*0f40*/  ISETP.NE.AND.EX P1, PT, RZ, c[0x0][0x2e4], PT, P1 ;  /* 0x0000b900ff007a0c */ /* 0x000fda0003f25310 */
[----:B------:R-:W-:Y:S05]  /*0f50*/  @!P1 BRA `(.L_x_1225) ;  /* 0x0000009000009947 */ /* 0x000fea0003800000 */
[----:B0-----:R-:W-:Y:S01]  /*0f60*/  MOV R4, c[0x0][0x300] ;  /* 0x0000c00000047a02 */ /* 0x001fe20000000f00 */
        /* <DEDUP_REMOVED lines=8> */
.L_x_1225:
        /* <DEDUP_REMOVED lines=8> */
.L_x_1204:
[----:B------:R-:W-:Y:S05]  /*1070*/  BSYNC B0 ;  /* 0x0000000000007941 */ /* 0x000fea0003800000 */
.L_x_1203:
[----:B------:R-:W-:Y:S01]  /*1080*/  @P0 CALL.REL.NOINC `(.L_x_1226) ;  /* 0x0000001000000944 */ /* 0x000fe20003c00000 */
[----:B------:R-:W-:Y:S05]  /*1090*/  BRA `(.L_x_1227) ;  /* 0xfffff1d000007947 */ /* 0x000fea000383ffff */
.L_x_1226:
[----:B------:R-:W-:Y:S05]  /*10a0*/  EXIT ;  /* 0x000000000000794d */ /* 0x000fea0003800000 */
        .weak           $__internal_39_$__cuda_sm20_sqrt_rn_f32_slowpath
        .type           $__internal_39_$__cuda_sm20_sqrt_rn_f32_slowpath,@function
        .size           $__internal_39_$__cuda_sm20_sqrt_rn_f32_slowpath,($__internal_40_$__cuda_sm3x_div_rn_noftz_f32_slowpath - $__internal_39_$__cuda_sm20_sqrt_rn_f32_slowpath)
$__internal_39_$__cuda_sm20_sqrt_rn_f32_slowpath:
        /* <DEDUP_REMOVED lines=20> */
.L_x_1228:
[----:B------:R-:W-:Y:S01]  /*11f0*/  MOV R19, R6 ;  /* 0x0000000600137202 */ /* 0x000fe20000000f00 */
[----:B------:R-:W-:Y:S01]  /*1200*/  IMAD.MOV.U32 R6, RZ, RZ, R21 ;  /* 0x000000ffff067224 */ /* 0x000fe200078e0015 */
[----:B------:R-:W-:-:S04]  /*1210*/  MOV R7, 0x0 ;  /* 0x0000000000077802 */ /* 0x000fc80000000f00 */
[----:B------:R-:W-:Y:S05]  /*1220*/  RET.REL.NODEC R6 `(sleepParticles_cuda_kernel_backward) ;  /* 0xffffedd006007950 */ /* 0x000fea0003c3ffff */
        .weak           $__internal_40_$__cuda_sm3x_div_rn_noftz_f32_slowpath
        .type           $__internal_40_$__cuda_sm3x_div_rn_noftz_f32_slowpath,@function
        .size           $__internal_40_$__cuda_sm3x_div_rn_noftz_f32_slowpath,(.L_x_1300 - $__internal_40_$__cuda_sm3x_div_rn_noftz_f32_slowpath)
$__internal_40_$__cuda_sm3x_div_rn_noftz_f32_slowpath:
        /* <DEDUP_REMOVED lines=34> */
.L_x_1230:
[----:B------:R-:W-:Y:S01]  /*1450*/  LEA R24, R22, 0xc0800000, 0x17 ;  /* 0xc080000016187811 */ /* 0x000fe200078eb8ff */
[----:B------:R-:W-:Y:S01]  /*1460*/  BSSY B4, `(.L_x_1235) ;  /* 0x0000036000047945 */ /* 0x000fe20003800000 */
[----:B------:R-:W-:Y:S02]  /*1470*/  IADD3 R23, R23, -0x7f, RZ ;  /* 0xffffff8117177810 */ /* 0x000fe40007ffe0ff */
[----:B------:R-:W-:-:S03]  /*1480*/  IADD3 R24, -R24, R7, RZ ;  /* 0x0000000718187210 */ /* 0x000fc60007ffe1ff */
[C---:B------:R-:W-:Y:S01]  /*1490*/  IMAD R6, R23.reuse, -0x800000, R6 ;  /* 0xff80000017067824 */ /* 0x040fe200078e0206 */
[----:B------:R-:W0:Y:S01]  /*14a0*/  MUFU.RCP R7, R24 ;  /* 0x0000001800077308 */ /* 0x000e220000001000 */
[----:B------:R-:W-:Y:S01]  /*14b0*/  FADD.FTZ R25, -R24, -RZ ;  /* 0x800000ff18197221 */ /* 0x000fe20000010100 */
        /* <DEDUP_REMOVED lines=23> */
[C---:B------:R-:W-:Y:S02]  /*1630*/  IADD3 R23, R24.reuse, 0x20, RZ ;  /* 0x0000002018177810 */ /* 0x040fe40007ffe0ff */
[----:B------:R-:W-:Y:S02]  /*1640*/  ISETP.NE.AND P3, PT, R24, RZ, PT ;  /* 0x000000ff1800720c */ /* 0x000fe40003f65270 */
[----:B------:R-:W-:Y:S01]  /*1650*/  LOP3.LUT R22, R20, 0x7fffff, RZ, 0xc0, !PT ;  /* 0x007fffff14167812 */ /* 0x000fe200078ec0ff */
[CCC-:B------:R-:W-:Y:S01]  /*1660*/  FFMA.RP R20, R7.reuse, R25.reuse, R26.reuse ;  /* 0x0000001907147223 */ /* 0x1c0fe2000000801a */
[----:B------:R-:W-:Y:S01]  /*1670*/  FFMA.RM R7, R7, R25, R26 ;  /* 0x0000001907077223 */ /* 0x000fe2000000401a */
        /* <DEDUP_REMOVED lines=16> */
.L_x_1237:
[----:B------:R-:W-:-:S04]  /*1780*/  LOP3.LUT R6, R6, 0x80000000, RZ, 0xc0, !PT ;  /* 0x8000000006067812 */ /* 0x000fc800078ec0ff */
[----:B------:R-:W-:Y:S01]  /*1790*/  LOP3.LUT R6, R6, 0x7f800000, RZ, 0xfc, !PT ;  /* 0x7f80000006067812 */ /* 0x000fe200078efcff */
[----:B------:R-:W-:Y:S05]  /*17a0*/  BRA `(.L_x_1238) ;  /* 0x0000001000007947 */ /* 0x000fea0003800000 */
.L_x_1236:
[----:B------:R-:W-:Y:S02]  /*17b0*/  IMAD R6, R23, 0x800000, R6 ;  /* 0x0080000017067824 */ /* 0x000fe400078e0206 */
.L_x_1238:
[----:B------:R-:W-:Y:S05]  /*17c0*/  BSYNC B4 ;  /* 0x0000000000047941 */ /* 0x000fea0003800000 */
.L_x_1235:
[----:B------:R-:W-:Y:S05]  /*17d0*/  BRA `(.L_x_1239) ;  /* 0x0000008000007947 */ /* 0x000fea0003800000 */
.L_x_1234:
[----:B------:R-:W-:-:S04]  /*17e0*/  LOP3.LUT R6, R7, 0x80000000, R6, 0x48, !PT ;  /* 0x8000000007067812 */ /* 0x000fc800078e4806 */
[----:B------:R-:W-:Y:S01]  /*17f0*/  LOP3.LUT R6, R6, 0x7f800000, RZ, 0xfc, !PT ;  /* 0x7f80000006067812 */ /* 0x000fe200078efcff */
[----:B------:R-:W-:Y:S05]  /*1800*/  BRA `(.L_x_1239) ;  /* 0x0000005000007947 */ /* 0x000fea0003800000 */
.L_x_1233:
[----:B------:R-:W-:Y:S01]  /*1810*/  LOP3.LUT R6, R7, 0x80000000, R6, 0x48, !PT ;  /* 0x8000000007067812 */ /* 0x000fe200078e4806 */
[----:B------:R-:W-:Y:S05]  /*1820*/  BRA `(.L_x_1239) ;  /* 0x0000003000007947 */ /* 0x000fea0003800000 */
.L_x_1232:
[----:B------:R-:W0:Y:S01]  /*1830*/  MUFU.RSQ R6, -QNAN ;  /* 0xffc0000000067908 */ /* 0x000e220000001400 */
[----:B------:R-:W-:Y:S05]  /*1840*/  BRA `(.L_x_1239) ;  /* 0x0000001000007947 */ /* 0x000fea0003800000 */
.L_x_1231:
[----:B------:R-:W-:Y:S02]  /*1850*/  FADD.FTZ R6, R6, R7 ;  /* 0x0000000706067221 */ /* 0x000fe40000010000 */
.L_x_1239:
[----:B------:R-:W-:Y:S05]  /*1860*/  BSYNC B3 ;  /* 0x0000000000037941 */ /* 0x000fea0003800000 */
.L_x_1229:
[----:B0-----:R-:W-:Y:S01]  /*1870*/  MOV R20, R6 ;  /* 0x0000000600147202 */ /* 0x001fe20000000f00 */
[----:B------:R-:W-:Y:S01]  /*1880*/  IMAD.MOV.U32 R6, RZ, RZ, R18 ;  /* 0x000000ffff067224 */ /* 0x000fe200078e0012 */
[----:B------:R-:W-:-:S04]  /*1890*/  MOV R7, 0x0 ;  /* 0x0000000000077802 */ /* 0x000fc80000000f00 */
[----:B------:R-:W-:Y:S05]  /*18a0*/  RET.REL.NODEC R6 `(sleepParticles_cuda_kernel_backward) ;  /* 0xffffe75006007950 */ /* 0x000fea0003c3ffff */
.L_x_1240:
        /* <DEDUP_REMOVED lines=13> */
.L_x_1300:


//--------------------- .text.sleepParticles_cuda_kernel_forward --------------------------
	.section	.text.sleepParticles_cuda_kernel_forward,"ax",@progbits
	.sectioninfo	@"SHI_REGISTERS=22"
	.align	128
        .global         sleepParticles_cuda_kernel_forward
        .type           sleepParticles_cuda_kernel_forward,@function
        .size           sleepParticles_cuda_kernel_forward,(.L_x_1302 - sleepParticles_cuda_kernel_forward)
        .other          sleepParticles_cuda_kernel_forward,@"STO_CUDA_ENTRY STV_DEFAULT"
sleepParticles_cuda_kernel_forward:
.text.sleepParticles_cuda_kernel_forward:
        /* <DEDUP_REMOVED lines=15> */
[----:B------:R-:W-:Y:S02]  /*00f0*/  UMOV UR4, URZ ;  /* 0x0000003f00047c82 */ /* 0x000fe40008000000 */
[----:B------:R-:W-:Y:S02]  /*0100*/  USHF.R.S32.HI UR5, URZ, 0x1f, UR5 ;  /* 0x0000001f3f057899 */ /* 0x000fe40008011405 */
[----:B------:R-:W-:Y:S02]  /*0110*/  USHF.R.S32.HI UR8, URZ, 0x1f, UR8 ;  /* 0x0000001f3f087899 */ /* 0x000fe40008011408 */
[----:B------:R-:W-:Y:S02]  /*0120*/  USHF.R.S32.HI UR9, URZ, 0x1f, UR9 ;  /* 0x0000001f3f097899 */ /* 0x000fe40008011409 */
[----:B------:R-:W-:Y:S02]  /*0130*/  UIADD3 UR4, UR7, UR4, URZ ;  /* 0x0000000407047290 */ /* 0x000fe4000fffe03f */
[----:B------:R-:W-:-:S02]  /*0140*/  ULDC.64 UR10, c[0x0][0x118] ;  /* 0x00004600000a7ab9 */ /* 0x000fc40000000a00 */
.L_x_1246:
[----:B0-----:R-:W-:Y:S01]  /*0150*/  SHF.R.S32.HI R4, RZ, 0x1f, R6 ;  /* 0x0000001fff047819 */ /* 0x001fe20000011406 */
[----:B------:R-:W-:-:S04]  /*0160*/  IMAD.MOV.U32 R3, RZ, RZ, c[0x0][0x1a8] ;  /* 0x00006a00ff037624 */ /* 0x000fc800078e00ff */
[----:B------:R-:W-:Y:S02]  /*0170*/  IMAD R5, R4, c[0x0][0x1a8], RZ ;  /* 0x00006a0004057a24 */ /* 0x000fe400078e02ff */
[----:B------:R-:W-:-:S04]  /*0180*/  IMAD.WIDE.U32 R2, R6, R3, c[0x0][0x188] ;  /* 0x0000620006027625 */ /* 0x000fc800078e0003 */
[----:B------:R-:W-:-:S04]  /*0190*/  IMAD R5, R6, UR5, R5 ;  /* 0x0000000506057c24 */ /* 0x000fc8000f8e0205 */
[----:B------:R-:W-:-:S05]  /*01a0*/  IMAD.IADD R3, R3, 0x1, R5 ;  /* 0x0000000103037824 */ /* 0x000fca00078e0205 */
[----:B------:R-:W2:Y:S01]  /*01b0*/  LDG.E R2, [R2.64] ;  /* 0x0000000a02027981 */ /* 0x000ea2000c1e1900 */
[----:B------:R-:W-:-:S04]  /*01c0*/  IADD3 R8, P1, R6, UR6, RZ ;  /* 0x0000000606087c10 */ /* 0x000fc8000ff3e0ff */
[----:B------:R-:W-:Y:S02]  /*01d0*/  IADD3.X R12, R11, UR4, RZ, P1, !PT ;  /* 0x000000040b0c7c10 */ /* 0x000fe40008ffe4ff */
[----:B--2---:R-:W-:-:S04]  /*01e0*/  LOP3.LUT R0, R2, 0x1, RZ, 0xc0, !PT ;  /* 0x0000000102007812 */ /* 0x004fc800078ec0ff */
[----:B------:R-:W-:-:S13]  /*01f0*/  ISETP.NE.U32.AND P0, PT, R0, 0x1, PT ;  /* 0x000000010000780c */ /* 0x000fda0003f05070 */
[----:B------:R-:W-:Y:S05]  /*0200*/  @P0 EXIT ;  /* 0x000000000000094d */ /* 0x000fea0003800000 */
[----:B------:R-:W-:Y:S01]  /*0210*/  MOV R5, c[0x0][0x218] ;  /* 0x0000860000057a02 */ /* 0x000fe20000000f00 */
[C---:B------:R-:W-:Y:S02]  /*0220*/  IMAD R0, R4.reuse, c[0x0][0x218], RZ ;  /* 0x0000860004007a24 */ /* 0x040fe400078e02ff */
[----:B------:R-:W-:Y:S02]  /*0230*/  IMAD R2, R4, c[0x0][0x1e0], RZ ;  /* 0x0000780004027a24 */ /* 0x000fe400078e02ff */
[----:B------:R-:W-:Y:S02]  /*0240*/  IMAD.MOV.U32 R11, RZ, RZ, c[0x0][0x1e0] ;  /* 0x00007800ff0b7624 */ /* 0x000fe400078e00ff */
[C---:B------:R-:W-:Y:S02]  /*0250*/  IMAD R3, R6.reuse, UR8, R0 ;  /* 0x0000000806037c24 */ /* 0x040fe4000f8e0200 */
[C---:B------:R-:W-:Y:S02]  /*0260*/  IMAD R7, R6.reuse, UR9, R2 ;  /* 0x0000000906077c24 */ /* 0x040fe4000f8e0202 */
[----:B------:R-:W-:-:S04]  /*0270*/  IMAD.WIDE.U32 R4, R6, R5, c[0x0][0x1f8] ;  /* 0x00007e0006047625 */ /* 0x000fc800078e0005 */
[----:B------:R-:W-:-:S04]  /*0280*/  IMAD.WIDE.U32 R10, R6, R11, c[0x0][0x1c0] ;  /* 0x00007000060a7625 */ /* 0x000fc800078e000b */
[----:B------:R-:W-:Y:S02]  /*0290*/  IMAD.IADD R5, R5, 0x1, R3 ;  /* 0x0000000105057824 */ /* 0x000fe400078e0203 */
[----:B------:R-:W-:-:S03]  /*02a0*/  IMAD.IADD R11, R11, 0x1, R7 ;  /* 0x000000010b0b7824 */ /* 0x000fc600078e0207 */
[----:B------:R-:W2:Y:S04]  /*02b0*/  LDG.E R2, [R4.64+0x4] ;  /* 0x0000040a04027981 */ /* 0x000ea8000c1e1900 */
[----:B------:R0:W2:Y:S04]  /*02c0*/  LDG.E R7, [R10.64+0x4] ;  /* 0x0000040a0a077981 */ /* 0x0000a8000c1e1900 */
[----:B------:R0:W3:Y:S04]  /*02d0*/  LDG.E R3, [R10.64] ;  /* 0x0000000a0a037981 */ /* 0x0000e8000c1e1900 */
[----:B------:R-:W3:Y:S04]  /*02e0*/  LDG.E R0, [R4.64] ;  /* 0x0000000a04007981 */ /* 0x000ee8000c1e1900 */
[----:B------:R0:W4:Y:S04]  /*02f0*/  LDG.E R9, [R10.64+0x8] ;  /* 0x0000080a0a097981 */ /* 0x000128000c1e1900 */
[----:B------:R-:W4:Y:S01]  /*0300*/  LDG.E R6, [R4.64+0x8] ;  /* 0x0000080a04067981 */ /* 0x000f22000c1e1900 */
[----:B------:R-:W-:Y:S01]  /*0310*/  ISETP.GE.U32.AND P0, PT, R8, c[0x0][0x178], PT ;  /* 0x00005e0008007a0c */ /* 0x000fe20003f06070 */
[----:B------:R-:W-:Y:S03]  /*0320*/  BSSY B0, `(.L_x_1241) ;  /* 0x0000016000007945 */ /* 0x000fe60003800000 */
[----:B------:R-:W-:-:S02]  /*0330*/  ISETP.GE.U32.AND.EX P0, PT, R12, c[0x0][0x17c], PT, P0 ;  /* 0x00005f000c007a0c */ /* 0x000fc40003f06100 */
[----:B0-----:R-:W-:Y:S01]  /*0340*/  MOV R11, R12 ;  /* 0x0000000c000b7202 */ /* 0x001fe20000000f00 */
[----:B--2---:R-:W-:-:S04]  /*0350*/  FADD R2, -R7, R2 ;  /* 0x0000000207027221 */ /* 0x004fc80000000100 */
[----:B------:R-:W-:Y:S01]  /*0360*/  FMUL R13, R2, R2 ;  /* 0x00000002020d7220 */ /* 0x000fe20000400000 */
[----:B---3--:R-:W-:-:S04]  /*0370*/  FADD R0, -R3, R0 ;  /* 0x0000000003007221 */ /* 0x008fc80000000100 */
[----:B------:R-:W-:Y:S01]  /*0380*/  FFMA R13, R0, R0, R13 ;  /* 0x00000000000d7223 */ /* 0x000fe2000000000d */
[----:B----4-:R-:W-:-:S04]  /*0390*/  FADD R6, -R9, R6 ;  /* 0x0000000609067221 */ /* 0x010fc80000000100 */
[----:B------:R-:W-:-:S05]  /*03a0*/  FFMA R14, R6, R6, R13 ;  /* 0x00000006060e7223 */ /* 0x000fca000000000d */
[----:B------:R-:W-:Y:S01]  /*03b0*/  IADD3 R0, R14, -0xd000000, RZ ;  /* 0xf30000000e007810 */ /* 0x000fe20007ffe0ff */
[----:B------:R0:W1:Y:S03]  /*03c0*/  MUFU.RSQ R15, R14 ;  /* 0x0000000e000f7308 */ /* 0x0000660000001400 */
[----:B------:R-:W-:Y:S01]  /*03d0*/  ISETP.GT.U32.AND P1, PT, R0, 0x727fffff, PT ;  /* 0x727fffff0000780c */ /* 0x000fe20003f24070 */
[----:B------:R-:W-:-:S12]  /*03e0*/  IMAD.MOV.U32 R6, RZ, RZ, R8 ;  /* 0x000000ffff067224 */ /* 0x000fd800078e0008 */
[----:B------:R-:W-:Y:S05]  /*03f0*/  @!P1 BRA `(.L_x_1242) ;  /* 0x0000004000009947 */ /* 0x000fea0003800000 */
[----:B01----:R-:W-:Y:S02]  /*0400*/  MOV R12, 0x420 ;  /* 0x00000420000c7802 */ /* 0x003fe40000000f00 */
[----:B------:R-:W-:Y:S05]  /*0410*/  CALL.REL.NOINC `($__internal_41_$__cuda_sm20_sqrt_rn_f32_slowpath) ;  /* 0x000001c000007944 */ /* 0x000fea0003c00000 */
[----:B------:R-:W-:Y:S01]  /*0420*/  IMAD.MOV.U32 R13, RZ, RZ, R2 ;  /* 0x000000ffff0d7224 */ /* 0x000fe200078e0002 */
[----:B------:R-:W-:Y:S05]  /*0430*/  BRA `(.L_x_1243) ;  /* 0x0000004000007947 */ /* 0x000fea0003800000 */
.L_x_1242:
[----:B01----:R-:W-:Y:S01]  /*0440*/  FMUL.FTZ R13, R14, R15 ;  /* 0x0000000f0e0d7220 */ /* 0x003fe20000410000 */
[----:B------:R-:W-:-:S03]  /*0450*/  FMUL.FTZ R2, R15, 0.5 ;  /* 0x3f0000000f027820 */ /* 0x000fc60000410000 */
[----:B------:R-:W-:-:S04]  /*0460*/  FFMA R0, -R13, R13, R14 ;  /* 0x0000000d0d007223 */ /* 0x000fc8000000010e */
[----:B------:R-:W-:Y:S02]  /*0470*/  FFMA R13, R0, R2, R13 ;  /* 0x00000002000d7223 */ /* 0x000fe4000000000d */
.L_x_1243:
[----:B------:R-:W-:Y:S05]  /*0480*/  BSYNC B0 ;  /* 0x0000000000007941 */ /* 0x000fea0003800000 */
.L_x_1241:
        /* <DEDUP_REMOVED lines=11> */
[----:B------:R-:W-:Y:S02]  /*0540*/  MOV R8, 0x560 ;  /* 0x0000056000087802 */ /* 0x000fe40000000f00 */
[----:B------:R-:W-:Y:S05]  /*0550*/  CALL.REL.NOINC `($__internal_42_$__cuda_sm3x_div_rn_noftz_f32_slowpath) ;  /* 0x000001e000007944 */ /* 0x000fea0003c00000 */
[----:B0-----:R-:W-:Y:S02]  /*0560*/  IMAD.MOV.U32 R0, RZ, RZ, R14 ;  /* 0x000000ffff007224 */ /* 0x001fe400078e000e */
.L_x_1245:
[----:B------:R-:W-:Y:S05]  /*0570*/  BSYNC B0 ;  /* 0x0000000000007941 */ /* 0x000fea0003800000 */
.L_x_1244:
[----:B------:R-:W-:-:S13]  /*0580*/  FSETP.GEU.AND P1, PT, R0, c[0x0][0x180], PT ;  /* 0x0000600000007a0b */ /* 0x000fda0003f2e000 */
[----:B------:R0:W-:Y:S04]  /*0590*/  @!P1 STG.E [R4.64], R3 ;  /* 0x0000000304009986 */ /* 0x0001e8000c10190a */
[----:B------:R0:W-:Y:S04]  /*05a0*/  @!P1 STG.E [R4.64+0x4], R7 ;  /* 0x0000040704009986 */ /* 0x0001e8000c10190a */
[----:B------:R0:W-:Y:S01]  /*05b0*/  @!P1 STG.E [R4.64+0x8], R9 ;  /* 0x0000080904009986 */ /* 0x0001e2000c10190a */
[----:B------:R-:W-:Y:S05]  /*05c0*/  @!P0 BRA `(.L_x_1246) ;  /* 0xfffffb8000008947 */ /* 0x000fea000383ffff */
[----:B------:R-:W-:Y:S05]  /*05d0*/  EXIT ;  /* 0x000000000000794d */ /* 0x000fea0003800000 */
        .weak           $__internal_41_$__cuda_sm20_sqrt_rn_f32_slowpath
        .type           $__internal_41_$__cuda_sm20_sqrt_rn_f32_slowpath,@function
        .size           $__internal_41_$__cuda_sm20_sqrt_rn_f32_slowpath,($__internal_42_$__cuda_sm3x_div_rn_noftz_f32_slowpath - $__internal_41_$__cuda_sm20_sqrt_rn_f32_slowpath)
$__internal_41_$__cuda_sm20_sqrt_rn_f32_slowpath:
[----:B------:R-:W-:-:S13]  /*05e0*/  LOP3.LUT P1, RZ, R14, 0x7fffffff, RZ, 0xc0, !PT ;  /* 0x7fffffff0eff7812 */ /* 0x000fda000782c0ff */
[----:B------:R-:W-:Y:S01]  /*05f0*/  @!P1 MOV R2, R14 ;  /* 0x0000000e00029202 */ /* 0x000fe20000000f00 */
        /* <DEDUP_REMOVED lines=18> */
.L_x_1247:
[----:B------:R-:W-:-:S04]  /*0720*/  IMAD.MOV.U32 R13, RZ, RZ, 0x0 ;  /* 0x00000000ff0d7424 */ /* 0x000fc800078e00ff */
[----:B------:R-:W-:Y:S05]  /*0730*/  RET.REL.NODEC R12 `(sleepParticles_cuda_kernel_forward) ;  /* 0xfffff8c00c007950 */ /* 0x000fea0003c3ffff */
        .weak           $__internal_42_$__cuda_sm3x_div_rn_noftz_f32_slowpath
        .type           $__internal_42_$__cuda_sm3x_div_rn_noftz_f32_slowpath,@function
        .size           $__internal_42_$__cuda_sm3x_div_rn_noftz_f32_slowpath,(.L_x_1302 - $__internal_42_$__cuda_sm3x_div_rn_noftz_f32_slowpath)
$__internal_42_$__cuda_sm3x_div_rn_noftz_f32_slowpath:
[----:B------:R-:W-:Y:S01]  /*0740*/  MOV R2, c[0x0][0x268] ;  /* 0x00009a0000027a02 */ /* 0x000fe20000000f00 */
[----:B------:R-:W-:Y:S01]  /*0750*/  BSSY B1, `(.L_x_1248) ;  /* 0x0000064000017945 */ /* 0x000fe20003800000 */
[----:B------:R-:W-:Y:S01]  /*0760*/  SHF.R.U32.HI R10, RZ, 0x17, R0 ;  /* 0x00000017ff0a7819 */ /* 0x000fe20000011600 */
[----:B------:R-:W-:Y:S01]  /*0770*/  IMAD.MOV.U32 R13, RZ, RZ, c[0x0][0x268] ;  /* 0x00009a00ff0d7624 */ /* 0x000fe200078e00ff */
[----:B------:R-:W-:Y:S02]  /*0780*/  SHF.R.U32.HI R12, RZ, 0x17, R2 ;  /* 0x00000017ff0c7819 */ /* 0x000fe40000011602 */
[----:B------:R-:W-:Y:S02]  /*0790*/  LOP3.LUT R16, R10, 0xff, RZ, 0xc0, !PT ;  /* 0x000000ff0a107812 */ /* 0x000fe400078ec0ff */
[----:B------:R-:W-:Y:S02]  /*07a0*/  LOP3.LUT R12, R12, 0xff, RZ, 0xc0, !PT ;  /* 0x000000ff0c0c7812 */ /* 0x000fe400078ec0ff */
[----:B------:R-:W-:-:S02]  /*07b0*/  IADD3 R15, R16, -0x1, RZ ;  /* 0xffffffff100f7810 */ /* 0x000fc40007ffe0ff */
[----:B------:R-:W-:-:S04]  /*07c0*/  IADD3 R14, R12, -0x1, RZ ;  /* 0xffffffff0c0e7810 */ /* 0x000fc80007ffe0ff */
        /* <DEDUP_REMOVED lines=27> */
.L_x_1249:
[----:B------:R-:W-:Y:S01]  /*0980*/  LEA R2, R12, 0xc0800000, 0x17 ;  /* 0xc08000000c027811 */ /* 0x000fe200078eb8ff */
[----:B------:R-:W-:Y:S03]  /*0990*/  BSSY B2, `(.L_x_1254) ;  /* 0x0000036000027945 */ /* 0x000fe60003800000 */
[----:B------:R-:W-:Y:S02]  /*09a0*/  IADD3 R2, -R2, R13, RZ ;  /* 0x0000000d02027210 */ /* 0x000fe40007ffe1ff */
[----:B------:R-:W-:Y:S02]  /*09b0*/  IADD3 R13, R16, -0x7f, RZ ;  /* 0xffffff81100d7810 */ /* 0x000fe40007ffe0ff */
[----:B------:R-:W0:Y:S01]  /*09c0*/  MUFU.RCP R14, R2 ;  /* 0x00000002000e7308 */ /* 0x000e220000001000 */
[----:B------:R-:W-:Y:S02]  /*09d0*/  FADD.FTZ R15, -R2, -RZ ;  /* 0x800000ff020f7221 */ /* 0x000fe40000010100 */
        /* <DEDUP_REMOVED lines=24> */
[CCC-:B------:R-:W-:Y:S01]  /*0b60*/  FFMA.RM R13, R19.reuse, R15.reuse, R16.reuse ;  /* 0x0000000f130d7223 */ /* 0x1c0fe20000004010 */
[C---:B------:R-:W-:Y:S02]  /*0b70*/  ISETP.NE.AND P3, PT, R10.reuse, RZ, PT ;  /* 0x000000ff0a00720c */ /* 0x040fe40003f65270 */
[----:B------:R-:W-:Y:S02]  /*0b80*/  ISETP.NE.AND P2, PT, R10, RZ, PT ;  /* 0x000000ff0a00720c */ /* 0x000fe40003f45270 */
[----:B------:R-:W-:Y:S01]  /*0b90*/  LOP3.LUT R2, R0, 0x7fffff, RZ, 0xc0, !PT ;  /* 0x007fffff00027812 */ /* 0x000fe200078ec0ff */
[----:B------:R-:W-:Y:S01]  /*0ba0*/  FFMA.RP R0, R19, R15, R16 ;  /* 0x0000000f13007223 */ /* 0x000fe20000008010 */
        /* <DEDUP_REMOVED lines=16> */
.L_x_1256:
[----:B------:R-:W-:-:S04]  /*0cb0*/  LOP3.LUT R14, R14, 0x80000000, RZ, 0xc0, !PT ;  /* 0x800000000e0e7812 */ /* 0x000fc800078ec0ff */
[----:B------:R-:W-:Y:S01]  /*0cc0*/  LOP3.LUT R14, R14, 0x7f800000, RZ, 0xfc, !PT ;  /* 0x7f8000000e0e7812 */ /* 0x000fe200078efcff */
[----:B------:R-:W-:Y:S05]  /*0cd0*/  BRA `(.L_x_1257) ;  /* 0x0000001000007947 */ /* 0x000fea0003800000 */
.L_x_1255:
[----:B------:R-:W-:Y:S02]  /*0ce0*/  LEA R14, R13, R14, 0x17 ;  /* 0x0000000e0d0e7211 */ /* 0x000fe400078eb8ff */
.L_x_1257:
[----:B------:R-:W-:Y:S05]  /*0cf0*/  BSYNC B2 ;  /* 0x0000000000027941 */ /* 0x000fea0003800000 */
.L_x_1254:
[----:B------:R-:W-:Y:S05]  /*0d00*/  BRA `(.L_x_1258) ;  /* 0x0000008000007947 */ /* 0x000fea0003800000 */
.L_x_1253:
[----:B------:R-:W-:-:S04]  /*0d10*/  LOP3.LUT R0, R13, 0x80000000, R0, 0x48, !PT ;  /* 0x800000000d007812 */ /* 0x000fc800078e4800 */
[----:B------:R-:W-:Y:S01]  /*0d20*/  LOP3.LUT R14, R0, 0x7f800000, RZ, 0xfc, !PT ;  /* 0x7f800000000e7812 */ /* 0x000fe200078efcff */
[----:B------:R-:W-:Y:S05]  /*0d30*/  BRA `(.L_x_1258) ;  /* 0x0000005000007947 */ /* 0x000fea0003800000 */
.L_x_1252:
[----:B------:R-:W-:Y:S01]  /*0d40*/  LOP3.LUT R14, R13, 0x80000000, R0, 0x48, !PT ;  /* 0x800000000d0e7812 */ /* 0x000fe200078e4800 */
[----:B------:R-:W-:Y:S05]  /*0d50*/  BRA `(.L_x_1258) ;  /* 0x0000003000007947 */ /* 0x000fea0003800000 */
.L_x_1251:
[----:B------:R-:W0:Y:S01]  /*0d60*/  MUFU.RSQ R14, -QNAN ;  /* 0xffc00000000e7908 */ /* 0x000e220000001400 */
[----:B------:R-:W-:Y:S05]  /*0d70*/  BRA `(.L_x_1258) ;  /* 0x0000001000007947 */ /* 0x000fea0003800000 */
.L_x_1250:
[----:B------:R-:W-:Y:S02]  /*0d80*/  FADD.FTZ R14, R0, c[0x0][0x268] ;  /* 0x00009a00000e7621 */ /* 0x000fe40000010000 */
.L_x_1258:
[----:B------:R-:W-:Y:S05]  /*0d90*/  BSYNC B1 ;  /* 0x0000000000017941 */ /* 0x000fea0003800000 */
.L_x_1248:
[----:B------:R-:W-:Y:S02]  /*0da0*/  IMAD.MOV.U32 R12, RZ, RZ, R8 ;  /* 0x000000ffff0c7224 */ /* 0x000fe400078e0008 */
[----:B------:R-:W-:-:S04]  /*0db0*/  IMAD.MOV.U32 R13, RZ, RZ, 0x0 ;  /* 0x00000000ff0d7424 */ /* 0x000fc800078e00ff */
[----:B------:R-:W-:Y:S05]  /*0dc0*/  RET.REL.NODEC R12 `(sleepParticles_cuda_kernel_forward) ;  /* 0xfffff2300c007950 */ /* 0x000fea0003c3ffff */
.L_x_1259:
        /* <DEDUP_REMOVED lines=11> */
.L_x_1302:


//--------------------- .nv.global.init           --------------------------
	.section	.nv.global.init,"aw",@progbits
	.align	4
.nv.global.init:
	.type		_ZN46_INTERNAL_00000000_15_default_program_953a223e2wp15LAUNCH_MAX_DIMSE,@object
	.size		_ZN46_INTERNAL_00000000_15_default_program_953a223e2wp15LAUNCH_MAX_DIMSE,(_ZN2wp6volume12pnano_traitsIjE9GRID_TYPEE - _ZN46_INTERNAL_00000000_15_default_program_953a223e2wp15LAUNCH_MAX_DIMSE)
_ZN46_INTERNAL_00000000_15_default_program_953a223e2wp15LAUNCH_MAX_DIMSE:
        /*0000*/ 	.byte	0x04, 0x00, 0x00, 0x00
	.type		_ZN2wp6volume12pnano_traitsIjE9GRID_TYPEE,@object
	.size		_ZN2wp6volume12pnano_traitsIjE9GRID_TYPEE,(_ZN46_INTERNAL_00000000_15_default_program_953a223e2wp25ARRAY_TYPE_FABRIC_INDEXEDE - _ZN2wp6volume12pnano_traitsIjE9GRID_TYPEE)
_ZN2wp6volume12pnano_traitsIjE9GRID_TYPEE:
        /*0004*/ 	.byte	0x0a, 0x00, 0x00, 0x00
	.type		_ZN46_INTERNAL_00000000_15_default_program_953a223e2wp25ARRAY_TYPE_FABRIC_INDEXEDE,@object
	.size		_ZN46_INTERNAL_00000000_15_default_program_953a223e2wp25ARRAY_TYPE_FABRIC_INDEXEDE,(_ZN2wp6volume12pnano_traitsINS_5vec_tILj3EdEEE9GRID_TYPEE - _ZN46_INTERNAL_00000000_15_default_program_953a223e2wp25ARRAY_TYPE_FABRIC_INDEXEDE)
_ZN46_INTERNAL_00000000_15_default_program_953a223e2wp25ARRAY_TYPE_FABRIC_INDEXEDE:
        /*0008*/ 	.byte	0x03, 0x00, 0x00, 0x00
	.type		_ZN2wp6volume12pnano_traitsINS_5vec_tILj3EdEEE9GRID_TYPEE,@object
	.size		_ZN2wp6volume12pnano_traitsINS_5vec_tILj3EdEEE9GRID_TYPEE,(_ZN2wp6volume12pnano_traitsINS_5vec_tILj4EdEEE9GRID_TYPEE - _ZN2wp6volume12pnano_traitsINS_5vec_tILj3EdEEE9GRID_TYPEE)
_ZN2wp6volume12pnano_traitsINS_5vec_tILj3EdEEE9GRID_TYPEE:
        /*000c*/ 	.byte	0x07, 0x00, 0x00, 0x00
	.type		_ZN2wp6volume12pnano_traitsINS_5vec_tILj4EdEEE9GRID_TYPEE,@object
	.size		_ZN2wp6volume12pnano_traitsINS_5vec_tILj4EdEEE9GRID_TYPEE,(_ZN2wp6volume12pnano_traitsIiE9GRID_TYPEE - _ZN2wp6volume12pnano_traitsINS_5vec_tILj4EdEEE9GRID_TYPEE)
_ZN2wp6volume12pnano_traitsINS_5vec_tILj4EdEEE9GRID_TYPEE:
        /*0010*/ 	.byte	0x12, 0x00, 0x00, 0x00
	.type		_ZN2wp6volume12pnano_traitsIiE9GRID_TYPEE,@object
	.size		_ZN2wp6volume12pnano_traitsIiE9GRID_TYPEE,(_ZN46_INTERNAL_00000000_15_default_program_953a223e2wp18ARRAY_TYPE_INDEXEDE - _ZN2wp6volume12pnano_traitsIiE9GRID_TYPEE)
_ZN2wp6volume12pnano_traitsIiE9GRID_TYPEE:
        /*0014*/ 	.byte	0x04, 0x00, 0x00, 0x00
	.type		_ZN46_INTERNAL_00000000_15_default_program_953a223e2wp18ARRAY_TYPE_INDEXEDE,@object
	.size		_ZN46_INTERNAL_00000000_15_default_program_953a223e2wp18ARRAY_TYPE_INDEXEDE,(_ZN2wp6volume12pnano_traitsIdE9GRID_TYPEE - _ZN46_INTERNAL_00000000_15_default_program_953a223e2wp18ARRAY_TYPE_INDEXEDE)
_ZN46_INTERNAL_00000000_15_default_program_953a223e2wp18ARRAY_TYPE_INDEXEDE:
        /*0018*/ 	.byte	0x01, 0x00, 0x00, 0x00
	.type		_ZN2wp6volume12pnano_traitsIdE9GRID_TYPEE,@object
	.size		_ZN2wp6volume12pnano_traitsIdE9GRID_TYPEE,(_ZN46_INTERNAL_00000000_15_default_program_953a223e2wp14ARRAY_MAX_DIMSE - _ZN2wp6volume12pnano_traitsIdE9GRID_TYPEE)
_ZN2wp6volume12pnano_traitsIdE9GRID_TYPEE:
        /*001c*/ 	.byte	0x02, 0x00, 0x00, 0x00
	.type		_ZN46_INTERNAL_00000000_15_default_program_953a223e2wp14ARRAY_MAX_DIMSE,@object
	.size		_ZN46_INTERNAL_00000000_15_default_program_953a223e2wp14ARRAY_MAX_DIMSE,(_ZN2wp6volume12pnano_traitsIfE9GRID_TYPEE - _ZN46_INTERNAL_00000000_15_default_program_953a223e2wp14ARRAY_MAX_DIMSE)
_ZN46_INTERNAL_00000000_15_default_program_953a223e2wp14ARRAY_MAX_DIMSE:
        /*0020*/ 	.byte	0x04, 0x00, 0x00, 0x00
	.type		_ZN2wp6volume12pnano_traitsIfE9GRID_TYPEE,@object
	.size		_ZN2wp6volume12pnano_traitsIfE9GRID_TYPEE,(_ZN2wp6volume12pnano_traitsINS_5vec_tILj4EfEEE9GRID_TYPEE - _ZN2wp6volume12pnano_traitsIfE9GRID_TYPEE)
_ZN2wp6volume12pnano_traitsIfE9GRID_TYPEE:
        /*0024*/ 	.byte	0x01, 0x00, 0x00, 0x00
	.type		_ZN2wp6volume12pnano_traitsINS_5vec_tILj4EfEEE9GRID_TYPEE,@object
	.size		_ZN2wp6volume12pnano_traitsINS_5vec_tILj4EfEEE9GRID_TYPEE,(_ZN46_INTERNAL_00000000_15_default_program_953a223e2wp6volume6LINEARE - _ZN2wp6volume12pnano_traitsINS_5vec_tILj4EfEEE9GRID_TYPEE)
_ZN2wp6volume12pnano_traitsINS_5vec_tILj4EfEEE9GRID_TYPEE:
        /*0028*/ 	.byte	0x11, 0x00, 0x00, 0x00
	.type		_ZN46_INTERNAL_00000000_15_default_program_953a223e2wp6volume6LINEARE,@object
	.size		_ZN46_INTERNAL_00000000_15_default_program_953a223e2wp6volume6LINEARE,(_ZN2wp6volume12pnano_traitsIxE9GRID_TYPEE - _ZN46_INTERNAL_00000000_15_default_program_953a223e2wp6volume6LINEARE)
_ZN46_INTERNAL_00000000_15_default_program_953a223e2wp6volume6LINEARE:
        /*002c*/ 	.byte	0x01, 0x00, 0x00, 0x00
	.type		_ZN2wp6volume12pnano_traitsIxE9GRID_TYPEE,@object
	.size		_ZN2wp6volume12pnano_traitsIxE9GRID_TYPEE,(_ZN46_INTERNAL_00000000_15_default_program_953a223e2wp17ARRAY_TYPE_FABRICE - _ZN2wp6volume12pnano_traitsIxE9GRID_TYPEE)
_ZN2wp6volume12pnano_traitsIxE9GRID_TYPEE:
        /*0030*/ 	.byte	0x05, 0x00, 0x00, 0x00
	.type		_ZN46_INTERNAL_00000000_15_default_program_953a223e2wp17ARRAY_TYPE_FABRICE,@object
	.size		_ZN46_INTERNAL_00000000_15_default_program_953a223e2wp17ARRAY_TYPE_FABRICE,(_ZN2wp6volume12pnano_traitsINS_5vec_tILj3EfEEE9GRID_TYPEE - _ZN46_INTERNAL_00000000_15_default_program_953a223e2wp17ARRAY_TYPE_FABRICE)
_ZN46_INTERNAL_00000000_15_default_program_953a223e2wp17ARRAY_TYPE_FABRICE:
        /*0034*/ 	.byte	0x02, 0x00, 0x00, 0x00
	.type		_ZN2wp6volume12pnano_traitsINS_5vec_tILj3EfEEE9GRID_TYPEE,@object
	.size		_ZN2wp6volume12pnano_traitsINS_5vec_tILj3EfEEE9GRID_TYPEE,(__cudart_i2opi_f - _ZN2wp6volume12pnano_traitsINS_5vec_tILj3EfEEE9GRID_TYPEE)
_ZN2wp6volume12pnano_traitsINS_5vec_tILj3EfEEE9GRID_TYPEE:
        /*0038*/ 	.byte	0x06, 0x00, 0x00, 0x00
	.type		__cudart_i2opi_f,@object
	.size		__cudart_i2opi_f,(.L_25 - __cudart_i2opi_f)
__cudart_i2opi_f:
        /*003c*/ 	.byte	0x41, 0x90, 0x43, 0x3c, 0x99, 0x95, 0x62, 0xdb, 0xc0, 0xdd, 0x34, 0xf5, 0xd1, 0x57, 0x27, 0xfc
        /*004c*/ 	.byte	0x29, 0x15, 0x44, 0x4e, 0x6e, 0x83, 0xf9, 0xa2
.L_25:


//--------------------- .nv.global                --------------------------
	.section	.nv.global,"aw",@nobits
	.align	4
.nv.global:
	.type		_ZN46_INTERNAL_00000000_15_default_program_953a223e2wp6volume7CLOSESTE,@object
	.size		_ZN46_INTERNAL_00000000_15_default_program_953a223e2wp6volume7CLOSESTE,(_ZN46_INTERNAL_00000000_15_default_program_953a223e2wp18ARRAY_TYPE_REGULARE - _ZN46_INTERNAL_00000000_15_default_program_953a223e2wp6volume7CLOSESTE)
_ZN46_INTERNAL_00000000_15_default_program_953a223e2wp6volume7CLOSESTE:
	.zero		4
	.type		_ZN46_INTERNAL_00000000_15_default_program_953a223e2wp18ARRAY_TYPE_REGULARE,@object
	.size		_ZN46_INTERNAL_00000000_15_default_program_953a223e2wp18ARRAY_TYPE_REGULARE,(.L_21 - _ZN46_INTERNAL_00000000_15_default_program_953a223e2wp18ARRAY_TYPE_REGULARE)
_ZN46_INTERNAL_00000000_15_default_program_953a223e2wp18ARRAY_TYPE_REGULARE:
	.zero		4
.L_21:
